	.target	sm_90a

	.elftype	@"ET_EXEC"


//--------------------- .note.nv.tkinfo           --------------------------
	.section	.note.nv.tkinfo,"",@"SHT_NOTE"
	.sectionflags	@"SHF_NOTE_NV_TKINFO"
	.tkinfo
        /*0018*/ 	.word	0x00000002
        /*0030*/ 	.string	""
        /*0030*/ 	.string	"ptxas"
        /*0030*/ 	.string	"Cuda compilation tools, release 13.0, V13.0.88"
        /*0030*/ 	.string	"Build cuda_13.0.r13.0/compiler.36424714_0"
        /*0030*/ 	.string	"-arch sm_90a -m 64 "



//--------------------- .note.nv.cuinfo           --------------------------
	.section	.note.nv.cuinfo,"",@"SHT_NOTE"
	.sectionflags	@"SHF_NOTE_NV_CUINFO"
        /*0018*/ 	.short	0x0002
        /*001a*/ 	.short	0x005a
        /*001c*/ 	.short	0x0082
	.zero		2


//--------------------- .nv.info                  --------------------------
	.section	.nv.info,"",@"SHT_CUDA_INFO"
	.align	4


	//----- nvinfo : EIATTR_REGCOUNT
	.align		4
        /*0000*/ 	.byte	0x04, 0x2f
        /*0002*/ 	.short	(.L_15 - .L_14)
	.align		4
.L_14:
        /*0004*/ 	.word	index@(_ZN7cutlass13device_kernelINS_4gemm6kernel13GemmUniversalIN4cute5tupleIJiiiiEEENS1_10collective13CollectiveMmaINS1_34MainloopSm90TmaGmmaWarpSpecializedILi4ENS5_IJNS4_1CILi2EEENSA_ILi1EEESC_EEENS1_35KernelTmaWarpSpecializedCooperativeEEENS5_IJNSA_ILi512EEENSA_ILi240EEENSA_ILi32EEEEEENS_10bfloat16_tENS5_IJlSC_lEEESK_SL_NS4_8TiledMMAINS4_8MMA_AtomIJNS4_4SM904GMMA27MMA_64x16x16_F32BF16BF16_SSILNSP_5MajorE0ELSR_0ELNSP_7ScaleInE1ELSS_1EEEEEENS4_6LayoutISD_NS5_IJSC_NSA_ILi0EEESW_EEEEENS5_IJNS4_10UnderscoreESZ_SZ_EEEEENS4_13SM90_TMA_LOADENS4_14ComposedLayoutINS4_7SwizzleILi2ELi4ELi3EEENS4_18smem_ptr_flag_bitsILi16EEENSV_INS5_IJNSA_ILi8EEESI_EEENS5_IJSI_SC_EEEEEEEvNS4_8identityENS4_23SM90_TMA_LOAD_MULTICASTES1C_vS1D_EENS_8epilogue10collective6detail29Sm90TmaWarpSpecializedAdapterINS1H_15DefaultEpilogueISK_SL_SL_NS1G_6thread17LinearCombinationISK_Li1EffLNS1L_9ScaleType4KindE0ELNS_15FloatRoundStyleE2ESK_EENS1_15EpilogueDefaultEEEEEvvEEEEvNT_6ParamsE)
        /*0008*/ 	.word	0x000000a8


	//----- nvinfo : EIATTR_FRAME_SIZE
	.align		4
.L_15:
        /*000c*/ 	.byte	0x04, 0x11
        /*000e*/ 	.short	(.L_17 - .L_16)
	.align		4
.L_16:
        /*0010*/ 	.word	index@(_ZN7cutlass13device_kernelINS_4gemm6kernel13GemmUniversalIN4cute5tupleIJiiiiEEENS1_10collective13CollectiveMmaINS1_34MainloopSm90TmaGmmaWarpSpecializedILi4ENS5_IJNS4_1CILi2EEENSA_ILi1EEESC_EEENS1_35KernelTmaWarpSpecializedCooperativeEEENS5_IJNSA_ILi512EEENSA_ILi240EEENSA_ILi32EEEEEENS_10bfloat16_tENS5_IJlSC_lEEESK_SL_NS4_8TiledMMAINS4_8MMA_AtomIJNS4_4SM904GMMA27MMA_64x16x16_F32BF16BF16_SSILNSP_5MajorE0ELSR_0ELNSP_7ScaleInE1ELSS_1EEEEEENS4_6LayoutISD_NS5_IJSC_NSA_ILi0EEESW_EEEEENS5_IJNS4_10UnderscoreESZ_SZ_EEEEENS4_13SM90_TMA_LOADENS4_14ComposedLayoutINS4_7SwizzleILi2ELi4ELi3EEENS4_18smem_ptr_flag_bitsILi16EEENSV_INS5_IJNSA_ILi8EEESI_EEENS5_IJSI_SC_EEEEEEEvNS4_8identityENS4_23SM90_TMA_LOAD_MULTICASTES1C_vS1D_EENS_8epilogue10collective6detail29Sm90TmaWarpSpecializedAdapterINS1H_15DefaultEpilogueISK_SL_SL_NS1G_6thread17LinearCombinationISK_Li1EffLNS1L_9ScaleType4KindE0ELNS_15FloatRoundStyleE2ESK_EENS1_15EpilogueDefaultEEEEEvvEEEEvNT_6ParamsE)
        /*0014*/ 	.word	0x000008b0


	//----- nvinfo : EIATTR_MIN_STACK_SIZE
	.align		4
.L_17:
        /*0018*/ 	.byte	0x04, 0x12
        /*001a*/ 	.short	(.L_19 - .L_18)
	.align		4
.L_18:
        /*001c*/ 	.word	index@(_ZN7cutlass13device_kernelINS_4gemm6kernel13GemmUniversalIN4cute5tupleIJiiiiEEENS1_10collective13CollectiveMmaINS1_34MainloopSm90TmaGmmaWarpSpecializedILi4ENS5_IJNS4_1CILi2EEENSA_ILi1EEESC_EEENS1_35KernelTmaWarpSpecializedCooperativeEEENS5_IJNSA_ILi512EEENSA_ILi240EEENSA_ILi32EEEEEENS_10bfloat16_tENS5_IJlSC_lEEESK_SL_NS4_8TiledMMAINS4_8MMA_AtomIJNS4_4SM904GMMA27MMA_64x16x16_F32BF16BF16_SSILNSP_5MajorE0ELSR_0ELNSP_7ScaleInE1ELSS_1EEEEEENS4_6LayoutISD_NS5_IJSC_NSA_ILi0EEESW_EEEEENS5_IJNS4_10UnderscoreESZ_SZ_EEEEENS4_13SM90_TMA_LOADENS4_14ComposedLayoutINS4_7SwizzleILi2ELi4ELi3EEENS4_18smem_ptr_flag_bitsILi16EEENSV_INS5_IJNSA_ILi8EEESI_EEENS5_IJSI_SC_EEEEEEEvNS4_8identityENS4_23SM90_TMA_LOAD_MULTICASTES1C_vS1D_EENS_8epilogue10collective6detail29Sm90TmaWarpSpecializedAdapterINS1H_15DefaultEpilogueISK_SL_SL_NS1G_6thread17LinearCombinationISK_Li1EffLNS1L_9ScaleType4KindE0ELNS_15FloatRoundStyleE2ESK_EENS1_15EpilogueDefaultEEEEEvvEEEEvNT_6ParamsE)
        /*0020*/ 	.word	0x000008b0
.L_19:


//--------------------- .nv.compat                --------------------------
	.section	.nv.compat,"",@"SHT_CUDA_COMPAT_INFO"
	.align	4
        /*0000*/ 	.byte	0x02, 0x09, 0x01, 0x00, 0x02, 0x02, 0x04, 0x00, 0x02, 0x05, 0x05, 0x00, 0x03, 0x07, 0x01, 0x01
        /*0010*/ 	.byte	0x02, 0x03, 0x01, 0x00, 0x02, 0x06, 0x01, 0x00, 0x04, 0x0b, 0x08, 0x00, 0x00, 0x00, 0x00, 0x00
        /*0020*/ 	.byte	0x00, 0x00, 0x00, 0x00


//--------------------- .nv.info._ZN7cutlass13device_kernelINS_4gemm6kernel13GemmUniversalIN4cute5tupleIJiiiiEEENS1_10collective13CollectiveMmaINS1_34MainloopSm90TmaGmmaWarpSpecializedILi4ENS5_IJNS4_1CILi2EEENSA_ILi1EEESC_EEENS1_35KernelTmaWarpSpecializedCooperativeEEENS5_IJNSA_ILi512EEENSA_ILi240EEENSA_ILi32EEEEEENS_10bfloat16_tENS5_IJlSC_lEEESK_SL_NS4_8TiledMMAINS4_8MMA_AtomIJNS4_4SM904GMMA27MMA_64x16x16_F32BF16BF16_SSILNSP_5MajorE0ELSR_0ELNSP_7ScaleInE1ELSS_1EEEEEENS4_6LayoutISD_NS5_IJSC_NSA_ILi0EEESW_EEEEENS5_IJNS4_10UnderscoreESZ_SZ_EEEEENS4_13SM90_TMA_LOADENS4_14ComposedLayoutINS4_7SwizzleILi2ELi4ELi3EEENS4_18smem_ptr_flag_bitsILi16EEENSV_INS5_IJNSA_ILi8EEESI_EEENS5_IJSI_SC_EEEEEEEvNS4_8identityENS4_23SM90_TMA_LOAD_MULTICASTES1C_vS1D_EENS_8epilogue10collective6detail29Sm90TmaWarpSpecializedAdapterINS1H_15DefaultEpilogueISK_SL_SL_NS1G_6thread17LinearCombinationISK_Li1EffLNS1L_9ScaleType4KindE0ELNS_15FloatRoundStyleE2ESK_EENS1_15EpilogueDefaultEEEEEvvEEEEvNT_6ParamsE --------------------------
	.section	.nv.info._ZN7cutlass13device_kernelINS_4gemm6kernel13GemmUniversalIN4cute5tupleIJiiiiEEENS1_10collective13CollectiveMmaINS1_34MainloopSm90TmaGmmaWarpSpecializedILi4ENS5_IJNS4_1CILi2EEENSA_ILi1EEESC_EEENS1_35KernelTmaWarpSpecializedCooperativeEEENS5_IJNSA_ILi512EEENSA_ILi240EEENSA_ILi32EEEEEENS_10bfloat16_tENS5_IJlSC_lEEESK_SL_NS4_8TiledMMAINS4_8MMA_AtomIJNS4_4SM904GMMA27MMA_64x16x16_F32BF16BF16_SSILNSP_5MajorE0ELSR_0ELNSP_7ScaleInE1ELSS_1EEEEEENS4_6LayoutISD_NS5_IJSC_NSA_ILi0EEESW_EEEEENS5_IJNS4_10UnderscoreESZ_SZ_EEEEENS4_13SM90_TMA_LOADENS4_14ComposedLayoutINS4_7SwizzleILi2ELi4ELi3EEENS4_18smem_ptr_flag_bitsILi16EEENSV_INS5_IJNSA_ILi8EEESI_EEENS5_IJSI_SC_EEEEEEEvNS4_8identityENS4_23SM90_TMA_LOAD_MULTICASTES1C_vS1D_EENS_8epilogue10collective6detail29Sm90TmaWarpSpecializedAdapterINS1H_15DefaultEpilogueISK_SL_SL_NS1G_6thread17LinearCombinationISK_Li1EffLNS1L_9ScaleType4KindE0ELNS_15FloatRoundStyleE2ESK_EENS1_15EpilogueDefaultEEEEEvvEEEEvNT_6ParamsE,"",@"SHT_CUDA_INFO"
	.sectionflags	@""
	.align	4


	//----- nvinfo : EIATTR_CUDA_API_VERSION
	.align		4
        /*0000*/ 	.byte	0x04, 0x37
        /*0002*/ 	.short	(.L_21 - .L_20)
.L_20:
        /*0004*/ 	.word	0x00000082


	//----- nvinfo : EIATTR_KPARAM_INFO
	.align		4
.L_21:
        /*0008*/ 	.byte	0x04, 0x17
        /*000a*/ 	.short	(.L_23 - .L_22)
.L_22:
        /*000c*/ 	.word	0x00000000
        /*0010*/ 	.short	0x0000
        /*0012*/ 	.short	0x0070
        /*0014*/ 	.byte	0x00, 0xf0, 0x01, 0x10


	//----- nvinfo : EIATTR_SPARSE_MMA_MASK
	.align		4
.L_23:
        /*0018*/ 	.byte	0x03, 0x50
        /*001a*/ 	.short	0x0000


	//----- nvinfo : EIATTR_MAXREG_COUNT
	.align		4
        /*001c*/ 	.byte	0x03, 0x1b
        /*001e*/ 	.short	0x00a8


	//----- nvinfo : EIATTR_NUM_BARRIERS
	.align		4
        /*0020*/ 	.byte	0x02, 0x4c
        /*0022*/ 	.byte	0x01
	.zero		1


	//----- nvinfo : EIATTR_EXTERNS
	.align		4
        /*0024*/ 	.byte	0x04, 0x0f
        /*0026*/ 	.short	(.L_25 - .L_24)


	//   ....[0]....
	.align		4
.L_24:
        /*0028*/ 	.word	index@(__assertfail)


	//----- nvinfo : EIATTR_ANNOTATIONS
	.align		4
.L_25:
        /*002c*/ 	.byte	0x04, 0x55
        /*002e*/ 	.short	(.L_27 - .L_26)


	//   ....[0]....
.L_26:
        /*0030*/ 	.word	0x00000001
        /*0034*/ 	.byte	0x50, 0x02, 0x00, 0x00, 0x01, 0x00, 0x00, 0x00, 0x30, 0x07, 0x00, 0x00, 0x01, 0x00, 0x00, 0x00
        /* <DEDUP_REMOVED lines=2438> */
        /*98a4*/ 	.byte	0x60, 0xc7, 0x03, 0x00, 0x01, 0x00, 0x00, 0x00, 0x70, 0xcd, 0x03, 0x00


	//----- nvinfo : EIATTR_MERCURY_ISA_VERSION
	.align		4
.L_27:
        /*98b0*/ 	.byte	0x03, 0x5f
        /*98b2*/ 	.short	0x0101


	//----- nvinfo : EIATTR_INT_WARP_WIDE_INSTR_OFFSETS
	.align		4
        /*98b4*/ 	.byte	0x04, 0x31
        /*98b6*/ 	.short	(.L_29 - .L_28)


	//   ....[0]....
.L_28:
        /*98b8*/ 	.word	0x00000570


	//   ....[1]....
        /*98bc*/ 	.word	0x00000590


	//   ....[2]....
        /*98c0*/ 	.word	0x00000700


	//----- nvinfo : EIATTR_COOP_GROUP_MASK_REGIDS
	.align		4
.L_29:
        /*98c4*/ 	.byte	0x04, 0x29
        /*98c6*/ 	.short	(.L_31 - .L_30)


	//   ....[0]....
.L_30:
        /*98c8*/ 	.word	0xffffffff


	//   ....[1]....
        /*98cc*/ 	.word	0xffffffff


	//   ....[2]....
        /*98d0*/ 	.word	0xffffffff


	//   ....[3]....
        /*98d4*/ 	.word	0xffffffff


	//   ....[4]....
        /*98d8*/ 	.word	0xffffffff


	//   ....[5]....
        /*98dc*/ 	.word	0xffffffff


	//----- nvinfo : EIATTR_COOP_GROUP_INSTR_OFFSETS
	.align		4
.L_31:
        /*98e0*/ 	.byte	0x04, 0x28
        /*98e2*/ 	.short	(.L_33 - .L_32)


	//   ....[0]....
.L_32:
        /*98e4*/ 	.word	0x00000070


	//   ....[1]....
        /*98e8*/ 	.word	0x00000080


	//   ....[2]....
        /*98ec*/ 	.word	0x000001b0


	//   ....[3]....
        /*98f0*/ 	.word	0x000003e0


	//   ....[4]....
        /*98f4*/ 	.word	0x00000860


	//   ....[5]....
        /*98f8*/ 	.word	0x00001400


	//----- nvinfo : EIATTR_REG_RECONFIG
	.align		4
.L_33:
        /*98fc*/ 	.byte	0x01, 0x54
	.zero		2


	//----- nvinfo : EIATTR_SYSCALL_OFFSETS
	.align		4
        /*9900*/ 	.byte	0x04, 0x46
        /*9902*/ 	.short	(.L_35 - .L_34)


	//   ....[0]....
.L_34:
        /*9904*/ 	.word	0x000015b0


	//----- nvinfo : EIATTR_MBARRIER_INSTR_OFFSETS
	.align		4
.L_35:
        /*9908*/ 	.byte	0x04, 0x39
        /*990a*/ 	.short	(.L_37 - .L_36)


	//   ....[0]....
.L_36:
        /*990c*/ 	.word	0x00000340
        /*9910*/ 	.word	0x000000ff
        /*9914*/ 	.word	0x00000000
        /*9918*/ 	.short	0x0100
        /*991a*/ 	.byte	0x09
	.zero		1


	//   ....[1]....
        /*991c*/ 	.word	0x00000350
        /*9920*/ 	.word	0x000000ff
        /*9924*/ 	.word	0x00000020
        /*9928*/ 	.short	0x0100
        /*992a*/ 	.byte	0x09
	.zero		1


	//   ....[2]....
        /*992c*/ 	.word	0x00000360
        /*9930*/ 	.word	0x000000ff
        /*9934*/ 	.word	0x00000008
        /*9938*/ 	.short	0x0100
        /*993a*/ 	.byte	0x09
	.zero		1


	//   ....[3]....
        /*993c*/ 	.word	0x00000370
        /*9940*/ 	.word	0x000000ff
        /*9944*/ 	.word	0x00000028
        /*9948*/ 	.short	0x0100
        /*994a*/ 	.byte	0x09
	.zero		1


	//   ....[4]....
        /*994c*/ 	.word	0x00000380
        /*9950*/ 	.word	0x000000ff
        /*9954*/ 	.word	0x00000010
        /*9958*/ 	.short	0x0100
        /*995a*/ 	.byte	0x09
	.zero		1


	//   ....[5]....
        /*995c*/ 	.word	0x00000390
        /*9960*/ 	.word	0x000000ff
        /*9964*/ 	.word	0x00000030
        /*9968*/ 	.short	0x0100
        /*996a*/ 	.byte	0x09
	.zero		1


	//   ....[6]....
        /*996c*/ 	.word	0x000003a0
        /*9970*/ 	.word	0x000000ff
        /*9974*/ 	.word	0x00000018
        /*9978*/ 	.short	0x0100
        /*997a*/ 	.byte	0x09
	.zero		1


	//   ....[7]....
        /*997c*/ 	.word	0x000003b0
        /*9980*/ 	.word	0x000000ff
        /*9984*/ 	.word	0x00000038
        /*9988*/ 	.short	0x0100
        /*998a*/ 	.byte	0x09
	.zero		1


	//   ....[8]....
        /*998c*/ 	.word	0x00000790
        /*9990*/ 	.word	0x000000ff
        /*9994*/ 	.word	0x00000050
        /*9998*/ 	.short	0x0100
        /*999a*/ 	.byte	0x06
	.zero		1


	//   ....[9]....
        /*999c*/ 	.word	0x00000800
        /*99a0*/ 	.word	0x000000ff
        /*99a4*/ 	.word	0x00000058
        /*99a8*/ 	.short	0x0100
        /*99aa*/ 	.byte	0x06
	.zero		1


	//   ....[10]....
        /*99ac*/ 	.word	0x000016c0
        /*99b0*/ 	.word	0x00000003
        /*99b4*/ 	.word	0x00000000
        /*99b8*/ 	.short	0x010a
        /*99ba*/ 	.byte	0x3f
	.zero		1


	//   ....[11]....
        /*99bc*/ 	.word	0x00001700
        /*99c0*/ 	.word	0x00000003
        /*99c4*/ 	.word	0x00000000
        /*99c8*/ 	.short	0x010a
        /*99ca*/ 	.byte	0x3f
	.zero		1


	//   ....[12]....
        /*99cc*/ 	.word	0x00008af0
        /*99d0*/ 	.word	0x000000ff
        /*99d4*/ 	.word	0x00000000
        /*99d8*/ 	.short	0x010a
        /*99da*/ 	.byte	0x04
	.zero		1


	//   ....[13]....
        /*99dc*/ 	.word	0x00008b30
        /*99e0*/ 	.word	0x000000ff
        /*99e4*/ 	.word	0x00000000
        /*99e8*/ 	.short	0x010a
        /*99ea*/ 	.byte	0x04
	.zero		1


	//   ....[14]....
        /*99ec*/ 	.word	0x0000ff20
        /*99f0*/ 	.word	0x00000006
        /*99f4*/ 	.word	0x00000000
        /*99f8*/ 	.short	0x0101
        /*99fa*/ 	.byte	0x3f
	.zero		1


	//   ....[15]....
        /*99fc*/ 	.word	0x00010190
        /*9a00*/ 	.word	0x00000000
        /*9a04*/ 	.word	0x00000000
        /*9a08*/ 	.short	0x0101
        /*9a0a*/ 	.byte	0x3f
	.zero		1


	//   ....[16]....
        /*9a0c*/ 	.word	0x0003c2b0
        /*9a10*/ 	.word	0x0000000c
        /*9a14*/ 	.word	0x00000020
        /*9a18*/ 	.short	0x010a
        /*9a1a*/ 	.byte	0x3f
	.zero		1


	//   ....[17]....
        /*9a1c*/ 	.word	0x0003c6e0
        /*9a20*/ 	.word	0x00000002
        /*9a24*/ 	.word	0x00000058
        /*9a28*/ 	.short	0x0101
        /*9a2a*/ 	.byte	0x3f
	.zero		1


	//   ....[18]....
        /*9a2c*/ 	.word	0x0003ce40
        /*9a30*/ 	.word	0x00000005
        /*9a34*/ 	.word	0x00000000
        /*9a38*/ 	.short	0x010a
        /*9a3a*/ 	.byte	0x3f
	.zero		1


	//   ....[19]....
        /*9a3c*/ 	.word	0x0003ced0
        /*9a40*/ 	.word	0x00000005
        /*9a44*/ 	.word	0x00000000
        /*9a48*/ 	.short	0x010a
        /*9a4a*/ 	.byte	0x3f
	.zero		1


	//   ....[20]....
        /*9a4c*/ 	.word	0x0003cf60
        /*9a50*/ 	.word	0x00000005
        /*9a54*/ 	.word	0x00000000
        /*9a58*/ 	.short	0x010a
        /*9a5a*/ 	.byte	0x3f
	.zero		1


	//   ....[21]....
        /*9a5c*/ 	.word	0x0003cff0
        /*9a60*/ 	.word	0x00000003
        /*9a64*/ 	.word	0x00000000
        /*9a68*/ 	.short	0x010a
        /*9a6a*/ 	.byte	0x3f
	.zero		1


	//   ....[22]....
        /*9a6c*/ 	.word	0x0003d050
        /*9a70*/ 	.word	0x00000003
        /*9a74*/ 	.word	0x00000000
        /*9a78*/ 	.short	0x010a
        /*9a7a*/ 	.byte	0x3f
	.zero		1


	//   ....[23]....
        /*9a7c*/ 	.word	0x0003d0b0
        /*9a80*/ 	.word	0x00000007
        /*9a84*/ 	.word	0x00000000
        /*9a88*/ 	.short	0x010a
        /*9a8a*/ 	.byte	0x3f
	.zero		1


	//   ....[24]....
        /*9a8c*/ 	.word	0x0003d180
        /*9a90*/ 	.word	0x0000000c
        /*9a94*/ 	.word	0x00000020
        /*9a98*/ 	.short	0x010a
        /*9a9a*/ 	.byte	0x3f
	.zero		1


	//   ....[25]....
        /*9a9c*/ 	.word	0x0003d250
        /*9aa0*/ 	.word	0x00000005
        /*9aa4*/ 	.word	0x00000000
        /*9aa8*/ 	.short	0x010a
        /*9aaa*/ 	.byte	0x3f
	.zero		1


	//   ....[26]....
        /*9aac*/ 	.word	0x0003d2a0
        /*9ab0*/ 	.word	0x00000005
        /*9ab4*/ 	.word	0x00000000
        /*9ab8*/ 	.short	0x010a
        /*9aba*/ 	.byte	0x3f
	.zero		1


	//   ....[27]....
        /*9abc*/ 	.word	0x0003d2f0
        /*9ac0*/ 	.word	0x00000005
        /*9ac4*/ 	.word	0x00000000
        /*9ac8*/ 	.short	0x010a
        /*9aca*/ 	.byte	0x3f
	.zero		1


	//----- nvinfo : EIATTR_NUM_MBARRIERS
	.align		4
.L_37:
        /*9acc*/ 	.byte	0x03, 0x38
        /*9ace*/ 	.short	0x000a


	//----- nvinfo : EIATTR_EXIT_INSTR_OFFSETS
	.align		4
        /*9ad0*/ 	.byte	0x04, 0x1c
        /*9ad2*/ 	.short	(.L_39 - .L_38)


	//   ....[0]....
.L_38:
        /*9ad4*/ 	.word	0x000009f0


	//   ....[1]....
        /*9ad8*/ 	.word	0x000012b0


	//   ....[2]....
        /*9adc*/ 	.word	0x0003b990


	//   ....[3]....
        /*9ae0*/ 	.word	0x0003bf40


	//   ....[4]....
        /*9ae4*/ 	.word	0x0003d040


	//----- nvinfo : EIATTR_MAX_THREADS
	.align		4
.L_39:
        /*9ae8*/ 	.byte	0x04, 0x05
        /*9aea*/ 	.short	(.L_41 - .L_40)
.L_40:
        /*9aec*/ 	.word	0x00000180
        /*9af0*/ 	.word	0x00000001
        /*9af4*/ 	.word	0x00000001


	//----- nvinfo : EIATTR_CRS_STACK_SIZE
	.align		4
.L_41:
        /*9af8*/ 	.byte	0x04, 0x1e
        /*9afa*/ 	.short	(.L_43 - .L_42)
.L_42:
        /*9afc*/ 	.word	0x00000000


	//----- nvinfo : EIATTR_CBANK_PARAM_SIZE
	.align		4
.L_43:
        /*9b00*/ 	.byte	0x03, 0x19
        /*9b02*/ 	.short	0x0470


	//----- nvinfo : EIATTR_PARAM_CBANK
	.align		4
        /*9b04*/ 	.byte	0x04, 0x0a
        /*9b06*/ 	.short	(.L_45 - .L_44)
	.align		4
.L_44:
        /*9b08*/ 	.word	index@(.nv.constant0._ZN7cutlass13device_kernelINS_4gemm6kernel13GemmUniversalIN4cute5tupleIJiiiiEEENS1_10collective13CollectiveMmaINS1_34MainloopSm90TmaGmmaWarpSpecializedILi4ENS5_IJNS4_1CILi2EEENSA_ILi1EEESC_EEENS1_35KernelTmaWarpSpecializedCooperativeEEENS5_IJNSA_ILi512EEENSA_ILi240EEENSA_ILi32EEEEEENS_10bfloat16_tENS5_IJlSC_lEEESK_SL_NS4_8TiledMMAINS4_8MMA_AtomIJNS4_4SM904GMMA27MMA_64x16x16_F32BF16BF16_SSILNSP_5MajorE0ELSR_0ELNSP_7ScaleInE1ELSS_1EEEEEENS4_6LayoutISD_NS5_IJSC_NSA_ILi0EEESW_EEEEENS5_IJNS4_10UnderscoreESZ_SZ_EEEEENS4_13SM90_TMA_LOADENS4_14ComposedLayoutINS4_7SwizzleILi2ELi4ELi3EEENS4_18smem_ptr_flag_bitsILi16EEENSV_INS5_IJNSA_ILi8EEESI_EEENS5_IJSI_SC_EEEEEEEvNS4_8identityENS4_23SM90_TMA_LOAD_MULTICASTES1C_vS1D_EENS_8epilogue10collective6detail29Sm90TmaWarpSpecializedAdapterINS1H_15DefaultEpilogueISK_SL_SL_NS1G_6thread17LinearCombinationISK_Li1EffLNS1L_9ScaleType4KindE0ELNS_15FloatRoundStyleE2ESK_EENS1_15EpilogueDefaultEEEEEvvEEEEvNT_6ParamsE)
        /*9b0c*/ 	.short	0x0210
        /*9b0e*/ 	.short	0x0470


	//----- nvinfo : EIATTR_SW_WAR
	.align		4
.L_45:
        /*9b10*/ 	.byte	0x04, 0x36
        /*9b12*/ 	.short	(.L_47 - .L_46)
.L_46:
        /*9b14*/ 	.word	0x00000008
.L_47:


//--------------------- .nv.callgraph             --------------------------
	.section	.nv.callgraph,"",@"SHT_CUDA_CALLGRAPH"
	.align	4
	.sectionentsize	8
	.align		4
        /*0000*/ 	.word	0x00000000
	.align		4
        /*0004*/ 	.word	0xffffffff
	.align		4
        /*0008*/ 	.word	index@(_ZN7cutlass13device_kernelINS_4gemm6kernel13GemmUniversalIN4cute5tupleIJiiiiEEENS1_10collective13CollectiveMmaINS1_34MainloopSm90TmaGmmaWarpSpecializedILi4ENS5_IJNS4_1CILi2EEENSA_ILi1EEESC_EEENS1_35KernelTmaWarpSpecializedCooperativeEEENS5_IJNSA_ILi512EEENSA_ILi240EEENSA_ILi32EEEEEENS_10bfloat16_tENS5_IJlSC_lEEESK_SL_NS4_8TiledMMAINS4_8MMA_AtomIJNS4_4SM904GMMA27MMA_64x16x16_F32BF16BF16_SSILNSP_5MajorE0ELSR_0ELNSP_7ScaleInE1ELSS_1EEEEEENS4_6LayoutISD_NS5_IJSC_NSA_ILi0EEESW_EEEEENS5_IJNS4_10UnderscoreESZ_SZ_EEEEENS4_13SM90_TMA_LOADENS4_14ComposedLayoutINS4_7SwizzleILi2ELi4ELi3EEENS4_18smem_ptr_flag_bitsILi16EEENSV_INS5_IJNSA_ILi8EEESI_EEENS5_IJSI_SC_EEEEEEEvNS4_8identityENS4_23SM90_TMA_LOAD_MULTICASTES1C_vS1D_EENS_8epilogue10collective6detail29Sm90TmaWarpSpecializedAdapterINS1H_15DefaultEpilogueISK_SL_SL_NS1G_6thread17LinearCombinationISK_Li1EffLNS1L_9ScaleType4KindE0ELNS_15FloatRoundStyleE2ESK_EENS1_15EpilogueDefaultEEEEEvvEEEEvNT_6ParamsE)
	.align		4
        /*000c*/ 	.word	index@(__assertfail)
	.align		4
        /*0010*/ 	.word	0x00000000
	.align		4
        /*0014*/ 	.word	0xfffffffe
	.align		4
        /*0018*/ 	.word	0x00000000
	.align		4
        /*001c*/ 	.word	0xfffffffd
	.align		4
        /*0020*/ 	.word	0x00000000
	.align		4
        /*0024*/ 	.word	0xfffffffc


//--------------------- .nv.constant4             --------------------------
	.section	.nv.constant4,"a",@progbits
	.align	8
	.align		8
.nv.constant4:
        /*0000*/ 	.dword	__assertfail
	.align		8
        /*0008*/ 	.dword	__unnamed_1
	.align		8
        /*0010*/ 	.dword	_ZN40_INTERNAL_5a07a1fb_4_k_cu_154a745b_149924cuda3std3__45__cpo5beginE
	.align		8
        /*0018*/ 	.dword	_ZN40_INTERNAL_5a07a1fb_4_k_cu_154a745b_149924cuda3std3__45__cpo3endE
	.align		8
        /*0020*/ 	.dword	_ZN40_INTERNAL_5a07a1fb_4_k_cu_154a745b_149924cuda3std3__45__cpo6cbeginE
	.align		8
        /*0028*/ 	.dword	_ZN40_INTERNAL_5a07a1fb_4_k_cu_154a745b_149924cuda3std3__45__cpo4cendE
	.align		8
        /*0030*/ 	.dword	_ZN40_INTERNAL_5a07a1fb_4_k_cu_154a745b_149924cuda3std3__442_GLOBAL__N__5a07a1fb_4_k_cu_154a745b_149926ignoreE
	.align		8
        /*0038*/ 	.dword	_ZN40_INTERNAL_5a07a1fb_4_k_cu_154a745b_149924cuda3std3__419piecewise_constructE
	.align		8
        /*0040*/ 	.dword	_ZN40_INTERNAL_5a07a1fb_4_k_cu_154a745b_149924cuda3std3__48in_placeE
	.align		8
        /*0048*/ 	.dword	_ZN40_INTERNAL_5a07a1fb_4_k_cu_154a745b_149924cuda3std6ranges3__45__cpo4swapE
	.align		8
        /*0050*/ 	.dword	_ZN40_INTERNAL_5a07a1fb_4_k_cu_154a745b_149924cuda3std6ranges3__45__cpo9iter_moveE
	.align		8
        /*0058*/ 	.dword	_ZN40_INTERNAL_5a07a1fb_4_k_cu_154a745b_149924cute7productE
	.align		8
        /*0060*/ 	.dword	_ZN40_INTERNAL_5a07a1fb_4_k_cu_154a745b_149924cute1_E
	.align		8
        /*0068*/ 	.dword	$str$22
	.align		8
        /*0070*/ 	.dword	$str$23


//--------------------- .text._ZN7cutlass13device_kernelINS_4gemm6kernel13GemmUniversalIN4cute5tupleIJiiiiEEENS1_10collective13CollectiveMmaINS1_34MainloopSm90TmaGmmaWarpSpecializedILi4ENS5_IJNS4_1CILi2EEENSA_ILi1EEESC_EEENS1_35KernelTmaWarpSpecializedCooperativeEEENS5_IJNSA_ILi512EEENSA_ILi240EEENSA_ILi32EEEEEENS_10bfloat16_tENS5_IJlSC_lEEESK_SL_NS4_8TiledMMAINS4_8MMA_AtomIJNS4_4SM904GMMA27MMA_64x16x16_F32BF16BF16_SSILNSP_5MajorE0ELSR_0ELNSP_7ScaleInE1ELSS_1EEEEEENS4_6LayoutISD_NS5_IJSC_NSA_ILi0EEESW_EEEEENS5_IJNS4_10UnderscoreESZ_SZ_EEEEENS4_13SM90_TMA_LOADENS4_14ComposedLayoutINS4_7SwizzleILi2ELi4ELi3EEENS4_18smem_ptr_flag_bitsILi16EEENSV_INS5_IJNSA_ILi8EEESI_EEENS5_IJSI_SC_EEEEEEEvNS4_8identityENS4_23SM90_TMA_LOAD_MULTICASTES1C_vS1D_EENS_8epilogue10collective6detail29Sm90TmaWarpSpecializedAdapterINS1H_15DefaultEpilogueISK_SL_SL_NS1G_6thread17LinearCombinationISK_Li1EffLNS1L_9ScaleType4KindE0ELNS_15FloatRoundStyleE2ESK_EENS1_15EpilogueDefaultEEEEEvvEEEEvNT_6ParamsE --------------------------
	.section	.text._ZN7cutlass13device_kernelINS_4gemm6kernel13GemmUniversalIN4cute5tupleIJiiiiEEENS1_10collective13CollectiveMmaINS1_34MainloopSm90TmaGmmaWarpSpecializedILi4ENS5_IJNS4_1CILi2EEENSA_ILi1EEESC_EEENS1_35KernelTmaWarpSpecializedCooperativeEEENS5_IJNSA_ILi512EEENSA_ILi240EEENSA_ILi32EEEEEENS_10bfloat16_tENS5_IJlSC_lEEESK_SL_NS4_8TiledMMAINS4_8MMA_AtomIJNS4_4SM904GMMA27MMA_64x16x16_F32BF16BF16_SSILNSP_5MajorE0ELSR_0ELNSP_7ScaleInE1ELSS_1EEEEEENS4_6LayoutISD_NS5_IJSC_NSA_ILi0EEESW_EEEEENS5_IJNS4_10UnderscoreESZ_SZ_EEEEENS4_13SM90_TMA_LOADENS4_14ComposedLayoutINS4_7SwizzleILi2ELi4ELi3EEENS4_18smem_ptr_flag_bitsILi16EEENSV_INS5_IJNSA_ILi8EEESI_EEENS5_IJSI_SC_EEEEEEEvNS4_8identityENS4_23SM90_TMA_LOAD_MULTICASTES1C_vS1D_EENS_8epilogue10collective6detail29Sm90TmaWarpSpecializedAdapterINS1H_15DefaultEpilogueISK_SL_SL_NS1G_6thread17LinearCombinationISK_Li1EffLNS1L_9ScaleType4KindE0ELNS_15FloatRoundStyleE2ESK_EENS1_15EpilogueDefaultEEEEEvvEEEEvNT_6ParamsE,"ax",@progbits
	.align	128
.text._ZN7cutlass13device_kernelINS_4gemm6kernel13GemmUniversalIN4cute5tupleIJiiiiEEENS1_10collective13CollectiveMmaINS1_34MainloopSm90TmaGmmaWarpSpecializedILi4ENS5_IJNS4_1CILi2EEENSA_ILi1EEESC_EEENS1_35KernelTmaWarpSpecializedCooperativeEEENS5_IJNSA_ILi512EEENSA_ILi240EEENSA_ILi32EEEEEENS_10bfloat16_tENS5_IJlSC_lEEESK_SL_NS4_8TiledMMAINS4_8MMA_AtomIJNS4_4SM904GMMA27MMA_64x16x16_F32BF16BF16_SSILNSP_5MajorE0ELSR_0ELNSP_7ScaleInE1ELSS_1EEEEEENS4_6LayoutISD_NS5_IJSC_NSA_ILi0EEESW_EEEEENS5_IJNS4_10UnderscoreESZ_SZ_EEEEENS4_13SM90_TMA_LOADENS4_14ComposedLayoutINS4_7SwizzleILi2ELi4ELi3EEENS4_18smem_ptr_flag_bitsILi16EEENSV_INS5_IJNSA_ILi8EEESI_EEENS5_IJSI_SC_EEEEEEEvNS4_8identityENS4_23SM90_TMA_LOAD_MULTICASTES1C_vS1D_EENS_8epilogue10collective6detail29Sm90TmaWarpSpecializedAdapterINS1H_15DefaultEpilogueISK_SL_SL_NS1G_6thread17LinearCombinationISK_Li1EffLNS1L_9ScaleType4KindE0ELNS_15FloatRoundStyleE2ESK_EENS1_15EpilogueDefaultEEEEEvvEEEEvNT_6ParamsE:
        .type           _ZN7cutlass13device_kernelINS_4gemm6kernel13GemmUniversalIN4cute5tupleIJiiiiEEENS1_10collective13CollectiveMmaINS1_34MainloopSm90TmaGmmaWarpSpecializedILi4ENS5_IJNS4_1CILi2EEENSA_ILi1EEESC_EEENS1_35KernelTmaWarpSpecializedCooperativeEEENS5_IJNSA_ILi512EEENSA_ILi240EEENSA_ILi32EEEEEENS_10bfloat16_tENS5_IJlSC_lEEESK_SL_NS4_8TiledMMAINS4_8MMA_AtomIJNS4_4SM904GMMA27MMA_64x16x16_F32BF16BF16_SSILNSP_5MajorE0ELSR_0ELNSP_7ScaleInE1ELSS_1EEEEEENS4_6LayoutISD_NS5_IJSC_NSA_ILi0EEESW_EEEEENS5_IJNS4_10UnderscoreESZ_SZ_EEEEENS4_13SM90_TMA_LOADENS4_14ComposedLayoutINS4_7SwizzleILi2ELi4ELi3EEENS4_18smem_ptr_flag_bitsILi16EEENSV_INS5_IJNSA_ILi8EEESI_EEENS5_IJSI_SC_EEEEEEEvNS4_8identityENS4_23SM90_TMA_LOAD_MULTICASTES1C_vS1D_EENS_8epilogue10collective6detail29Sm90TmaWarpSpecializedAdapterINS1H_15DefaultEpilogueISK_SL_SL_NS1G_6thread17LinearCombinationISK_Li1EffLNS1L_9ScaleType4KindE0ELNS_15FloatRoundStyleE2ESK_EENS1_15EpilogueDefaultEEEEEvvEEEEvNT_6ParamsE,@function
        .size           _ZN7cutlass13device_kernelINS_4gemm6kernel13GemmUniversalIN4cute5tupleIJiiiiEEENS1_10collective13CollectiveMmaINS1_34MainloopSm90TmaGmmaWarpSpecializedILi4ENS5_IJNS4_1CILi2EEENSA_ILi1EEESC_EEENS1_35KernelTmaWarpSpecializedCooperativeEEENS5_IJNSA_ILi512EEENSA_ILi240EEENSA_ILi32EEEEEENS_10bfloat16_tENS5_IJlSC_lEEESK_SL_NS4_8TiledMMAINS4_8MMA_AtomIJNS4_4SM904GMMA27MMA_64x16x16_F32BF16BF16_SSILNSP_5MajorE0ELSR_0ELNSP_7ScaleInE1ELSS_1EEEEEENS4_6LayoutISD_NS5_IJSC_NSA_ILi0EEESW_EEEEENS5_IJNS4_10UnderscoreESZ_SZ_EEEEENS4_13SM90_TMA_LOADENS4_14ComposedLayoutINS4_7SwizzleILi2ELi4ELi3EEENS4_18smem_ptr_flag_bitsILi16EEENSV_INS5_IJNSA_ILi8EEESI_EEENS5_IJSI_SC_EEEEEEEvNS4_8identityENS4_23SM90_TMA_LOAD_MULTICASTES1C_vS1D_EENS_8epilogue10collective6detail29Sm90TmaWarpSpecializedAdapterINS1H_15DefaultEpilogueISK_SL_SL_NS1G_6thread17LinearCombinationISK_Li1EffLNS1L_9ScaleType4KindE0ELNS_15FloatRoundStyleE2ESK_EENS1_15EpilogueDefaultEEEEEvvEEEEvNT_6ParamsE,(.L_x_1017 - _ZN7cutlass13device_kernelINS_4gemm6kernel13GemmUniversalIN4cute5tupleIJiiiiEEENS1_10collective13CollectiveMmaINS1_34MainloopSm90TmaGmmaWarpSpecializedILi4ENS5_IJNS4_1CILi2EEENSA_ILi1EEESC_EEENS1_35KernelTmaWarpSpecializedCooperativeEEENS5_IJNSA_ILi512EEENSA_ILi240EEENSA_ILi32EEEEEENS_10bfloat16_tENS5_IJlSC_lEEESK_SL_NS4_8TiledMMAINS4_8MMA_AtomIJNS4_4SM904GMMA27MMA_64x16x16_F32BF16BF16_SSILNSP_5MajorE0ELSR_0ELNSP_7ScaleInE1ELSS_1EEEEEENS4_6LayoutISD_NS5_IJSC_NSA_ILi0EEESW_EEEEENS5_IJNS4_10UnderscoreESZ_SZ_EEEEENS4_13SM90_TMA_LOADENS4_14ComposedLayoutINS4_7SwizzleILi2ELi4ELi3EEENS4_18smem_ptr_flag_bitsILi16EEENSV_INS5_IJNSA_ILi8EEESI_EEENS5_IJSI_SC_EEEEEEEvNS4_8identityENS4_23SM90_TMA_LOAD_MULTICASTES1C_vS1D_EENS_8epilogue10collective6detail29Sm90TmaWarpSpecializedAdapterINS1H_15DefaultEpilogueISK_SL_SL_NS1G_6thread17LinearCombinationISK_Li1EffLNS1L_9ScaleType4KindE0ELNS_15FloatRoundStyleE2ESK_EENS1_15EpilogueDefaultEEEEEvvEEEEvNT_6ParamsE)
        .other          _ZN7cutlass13device_kernelINS_4gemm6kernel13GemmUniversalIN4cute5tupleIJiiiiEEENS1_10collective13CollectiveMmaINS1_34MainloopSm90TmaGmmaWarpSpecializedILi4ENS5_IJNS4_1CILi2EEENSA_ILi1EEESC_EEENS1_35KernelTmaWarpSpecializedCooperativeEEENS5_IJNSA_ILi512EEENSA_ILi240EEENSA_ILi32EEEEEENS_10bfloat16_tENS5_IJlSC_lEEESK_SL_NS4_8TiledMMAINS4_8MMA_AtomIJNS4_4SM904GMMA27MMA_64x16x16_F32BF16BF16_SSILNSP_5MajorE0ELSR_0ELNSP_7ScaleInE1ELSS_1EEEEEENS4_6LayoutISD_NS5_IJSC_NSA_ILi0EEESW_EEEEENS5_IJNS4_10UnderscoreESZ_SZ_EEEEENS4_13SM90_TMA_LOADENS4_14ComposedLayoutINS4_7SwizzleILi2ELi4ELi3EEENS4_18smem_ptr_flag_bitsILi16EEENSV_INS5_IJNSA_ILi8EEESI_EEENS5_IJSI_SC_EEEEEEEvNS4_8identityENS4_23SM90_TMA_LOAD_MULTICASTES1C_vS1D_EENS_8epilogue10collective6detail29Sm90TmaWarpSpecializedAdapterINS1H_15DefaultEpilogueISK_SL_SL_NS1G_6thread17LinearCombinationISK_Li1EffLNS1L_9ScaleType4KindE0ELNS_15FloatRoundStyleE2ESK_EENS1_15EpilogueDefaultEEEEEvvEEEEvNT_6ParamsE,@"STO_CUDA_ENTRY STV_DEFAULT"
_ZN7cutlass13device_kernelINS_4gemm6kernel13GemmUniversalIN4cute5tupleIJiiiiEEENS1_10collective13CollectiveMmaINS1_34MainloopSm90TmaGmmaWarpSpecializedILi4ENS5_IJNS4_1CILi2EEENSA_ILi1EEESC_EEENS1_35KernelTmaWarpSpecializedCooperativeEEENS5_IJNSA_ILi512EEENSA_ILi240EEENSA_ILi32EEEEEENS_10bfloat16_tENS5_IJlSC_lEEESK_SL_NS4_8TiledMMAINS4_8MMA_AtomIJNS4_4SM904GMMA27MMA_64x16x16_F32BF16BF16_SSILNSP_5MajorE0ELSR_0ELNSP_7ScaleInE1ELSS_1EEEEEENS4_6LayoutISD_NS5_IJSC_NSA_ILi0EEESW_EEEEENS5_IJNS4_10UnderscoreESZ_SZ_EEEEENS4_13SM90_TMA_LOADENS4_14ComposedLayoutINS4_7SwizzleILi2ELi4ELi3EEENS4_18smem_ptr_flag_bitsILi16EEENSV_INS5_IJNSA_ILi8EEESI_EEENS5_IJSI_SC_EEEEEEEvNS4_8identityENS4_23SM90_TMA_LOAD_MULTICASTES1C_vS1D_EENS_8epilogue10collective6detail29Sm90TmaWarpSpecializedAdapterINS1H_15DefaultEpilogueISK_SL_SL_NS1G_6thread17LinearCombinationISK_Li1EffLNS1L_9ScaleType4KindE0ELNS_15FloatRoundStyleE2ESK_EENS1_15EpilogueDefaultEEEEEvvEEEEvNT_6ParamsE:
[----:B------:R-:W0:Y:S02]  /*0000*/  LDC R1, c[0x0][0x28] ;  /* 0x00000a00ff017b82 */ /* 0x000e240000000800 */
[----:B0-----:R-:W-:Y:S01]  /*0010*/  VIADD R1, R1, 0xfffff750 ;  /* 0xfffff75001017836 */ /* 0x001fe20000000000 */
[----:B------:R-:W0:Y:S01]  /*0020*/  S2R R4, SR_TID.X ;  /* 0x0000000000047919 */ /* 0x000e220000002100 */
[----:B------:R-:W-:Y:S01]  /*0030*/  ELECT P0, URZ, PT ;  /* 0x00000000003f782f */ /* 0x000fe20003800000 */
[----:B------:R-:W-:Y:S01]  /*0040*/  BSSY B0, `(.L_x_0) ;  /* 0x0000015000007945 */ /* 0x000fe20003800000 */
[--C-:B0-----:R-:W-:Y:S02]  /*0050*/  SHF.R.U32.HI R0, RZ, 0x5, R4.reuse ;  /* 0x00000005ff007819 */ /* 0x101fe40000011604 */
[----:B------:R-:W-:-:S03]  /*0060*/  SHF.R.U32.HI R2, RZ, 0x7, R4 ;  /* 0x00000007ff027819 */ /* 0x000fc60000011604 */
[----:B------:R-:W0:Y:S04]  /*0070*/  SHFL.IDX PT, R3, R0, RZ, 0x1f ;  /* 0x00001fff00037589 */ /* 0x000e2800000e0000 */
[----:B------:R-:W1:Y:S01]  /*0080*/  SHFL.IDX PT, R2, R2, RZ, 0x1f ;  /* 0x00001fff02027589 */ /* 0x000e6200000e0000 */
[----:B0-----:R-:W-:Y:S02]  /*0090*/  R2UR UR4, R3 ;  /* 0x00000000030472ca */ /* 0x001fe400000e0000 */
[----:B-1----:R-:W-:-:S11]  /*00a0*/  R2UR UR6, R2 ;  /* 0x00000000020672ca */ /* 0x002fd600000e0000 */
[----:B------:R-:W-:Y:S02]  /*00b0*/  USHF.R.S32.HI UR5, URZ, 0x1f, UR4 ;  /* 0x0000001f3f057899 */ /* 0x000fe40008011404 */
[----:B------:R-:W-:Y:S02]  /*00c0*/  ISETP.NE.OR P0, PT, RZ, UR4, !P0 ;  /* 0x00000004ff007c0c */ /* 0x000fe4000c705670 */
[----:B------:R-:W-:-:S04]  /*00d0*/  ULEA.HI UR5, UR5, UR4, URZ, 0x2 ;  /* 0x0000000405057291 */ /* 0x000fc8000f8f103f */
[----:B------:R-:W-:-:S04]  /*00e0*/  ULOP3.LUT UR5, UR5, 0xfffffffc, URZ, 0xc0, !UPT ;  /* 0xfffffffc05057892 */ /* 0x000fc8000f8ec03f */
[----:B------:R-:W-:-:S03]  /*00f0*/  UIADD3 UR8, UR4, -UR5, URZ ;  /* 0x8000000504087290 */ /* 0x000fc6000fffe03f */
[----:B------:R-:W-:Y:S09]  /*0100*/  @P0 BRA `(.L_x_1) ;  /* 0x0000000000200947 */ /* 0x000ff20003800000 */
[----:B------:R-:W-:Y:S02]  /*0110*/  ULDC.64 UR4, c[0x0][0x198] ;  /* 0x0000660000047ab9 */ /* 0x000fe40000000a00 */
[----:B------:R-:W-:Y:S02]  /*0120*/  UIADD3 UR10, UP0, UR4, 0xf0, URZ ;  /* 0x000000f0040a7890 */ /* 0x000fe4000ff1e03f */
[----:B------:R-:W-:Y:S02]  /*0130*/  UIADD3 UR4, UP1, UR4, 0x1f0, URZ ;  /* 0x000001f004047890 */ /* 0x000fe4000ff3e03f */
[----:B------:R-:W-:Y:S02]  /*0140*/  UIADD3.X UR11, URZ, UR5, URZ, UP0, !UPT ;  /* 0x000000053f0b7290 */ /* 0x000fe400087fe43f */
[----:B------:R-:W-:-:S07]  /*0150*/  UIADD3.X UR5, URZ, UR5, URZ, UP1, !UPT ;  /* 0x000000053f057290 */ /* 0x000fce0008ffe43f */
[----:B------:R0:W-:Y:S02]  /*0160*/  UTMACCTL.PF [UR10] ;  /* 0x000000000a0079b9 */ /* 0x0001e40008040000 */
[----:B------:R0:W-:Y:S02]  /*0170*/  UTMACCTL.PF [UR4] ;  /* 0x00000000040079b9 */ /* 0x0001e40008040000 */
[----:B0-----:R-:W-:Y:S01]  /*0180*/  NOP ;  /* 0x0000000000007918 */ /* 0x001fe20000000000 */
.L_x_1:
[----:B------:R-:W-:Y:S05]  /*0190*/  BSYNC B0 ;  /* 0x0000000000007941 */ /* 0x000fea0003800000 */
.L_x_0:
[----:B------:R-:W-:Y:S01]  /*01a0*/  UISETP.NE.AND UP0, UPT, UR8, 0x3, UPT ;  /* 0x000000030800788c */ /* 0x000fe2000bf05270 */
[----:B------:R-:W0:Y:S01]  /*01b0*/  SHFL.IDX PT, R3, R0, RZ, 0x1f ;  /* 0x00001fff00037589 */ /* 0x000e2200000e0000 */
[----:B------:R-:W-:Y:S02]  /*01c0*/  UIADD3 UR10, UR6, -0x1, URZ ;  /* 0xffffffff060a7890 */ /* 0x000fe4000fffe03f */
[----:B------:R-:W-:Y:S01]  /*01d0*/  ISETP.NE.AND P1, PT, RZ, UR6, PT ;  /* 0x00000006ff007c0c */ /* 0x000fe2000bf25270 */
[----:B------:R-:W-:Y:S02]  /*01e0*/  UISETP.EQ.OR UP0, UPT, UR8, URZ, !UP0 ;  /* 0x0000003f0800728c */ /* 0x000fe4000c702670 */
[----:B------:R-:W-:Y:S02]  /*01f0*/  UISETP.GE.U32.AND UP1, UPT, UR10, 0x2, UPT ;  /* 0x000000020a00788c */ /* 0x000fe4000bf26070 */
[----:B------:R-:W-:-:S04]  /*0200*/  UISETP.EQ.AND UP0, UPT, UR6, URZ, UP0 ;  /* 0x0000003f0600728c */ /* 0x000fc80008702270 */
[----:B------:R-:W-:-:S04]  /*0210*/  USEL UR4, URZ, 0x1, !UP0 ;  /* 0x000000013f047887 */ /* 0x000fc8000c000000 */
[----:B------:R-:W-:-:S06]  /*0220*/  USEL UR4, UR4, 0x2, UP1 ;  /* 0x0000000204047887 */ /* 0x000fcc0008800000 */
[----:B------:R-:W-:Y:S01]  /*0230*/  IMAD.U32 R2, RZ, RZ, UR4 ;  /* 0x00000004ff027e24 */ /* 0x000fe2000f8e00ff */
[----:B0-----:R-:W-:-:S04]  /*0240*/  ISETP.NE.AND P0, PT, R3, RZ, PT ;  /* 0x000000ff0300720c */ /* 0x001fc80003f05270 */
[----:B------:R0:W-:Y:S09]  /*0250*/  STL [R1+0x460], R2 ;  /* 0x0004600201007387 */ /* 0x0001f20000100800 */
[----:B0-----:R-:W-:Y:S05]  /*0260*/  @P0 BRA `(.L_x_2) ;  /* 0x0000000000580947 */ /* 0x001fea0003800000 */
[----:B------:R-:W0:Y:S01]  /*0270*/  S2UR UR9, SR_CgaCtaId ;  /* 0x00000000000979c3 */ /* 0x000e220000008800 */
[----:B------:R-:W-:Y:S01]  /*0280*/  UMOV UR4, 0x400 ;  /* 0x0000040000047882 */ /* 0x000fe20000000000 */
[----:B------:R-:W-:Y:S01]  /*0290*/  UMOV UR5, 0x1 ;  /* 0x0000000100057882 */ /* 0x000fe20000000000 */
[----:B------:R-:W-:Y:S01]  /*02a0*/  UMOV UR6, 0x4 ;  /* 0x0000000400067882 */ /* 0x000fe20000000000 */
[----:B------:R-:W-:Y:S01]  /*02b0*/  ELECT P0, URZ, PT ;  /* 0x00000000003f782f */ /* 0x000fe20003800000 */
[----:B------:R-:W-:-:S04]  /*02c0*/  UIADD3 UR6, -UR6, 0x100000, URZ ;  /* 0x0010000006067890 */ /* 0x000fc8000fffe13f */
[----:B------:R-:W-:Y:S02]  /*02d0*/  USHF.L.U32 UR7, UR6, 0xb, URZ ;  /* 0x0000000b06077899 */ /* 0x000fe4000800063f */
[----:B------:R-:W-:Y:S02]  /*02e0*/  USHF.L.U32 UR6, UR6, 0x1, URZ ;  /* 0x0000000106067899 */ /* 0x000fe4000800063f */
[----:B0-----:R-:W-:Y:S02]  /*02f0*/  ULEA UR9, UR9, UR4, 0x18 ;  /* 0x0000000409097291 */ /* 0x001fe4000f8ec03f */
[----:B------:R-:W-:-:S04]  /*0300*/  UIADD3 UR4, -UR5, 0x100000, URZ ;  /* 0x0010000005047890 */ /* 0x000fc8000fffe13f */
[----:B------:R-:W-:Y:S02]  /*0310*/  USHF.L.U32 UR5, UR4, 0xb, URZ ;  /* 0x0000000b04057899 */ /* 0x000fe4000800063f */
[----:B------:R-:W-:Y:S01]  /*0320*/  USHF.L.U32 UR4, UR4, 0x1, URZ ;  /* 0x0000000104047899 */ /* 0x000fe2000800063f */
[----:B------:R-:W0:Y:S11]  /*0330*/  FENCE.VIEW.ASYNC.S ;  /* 0x00000000000073c6 */ /* 0x000e360000000000 */
[----:B0-----:R0:W1:Y:S01]  /*0340*/  SYNCS.EXCH.64 URZ, [UR9], UR4 ;  /* 0x00000004093f75b2 */ /* 0x0010620008000100 */
[----:B------:R0:W2:Y:S01]  /*0350*/  SYNCS.EXCH.64 URZ, [UR9+0x20], UR6 ;  /* 0x00002006093f75b2 */ /* 0x0000a20008000100 */
[----:B------:R0:W3:Y:S01]  /*0360*/  SYNCS.EXCH.64 URZ, [UR9+0x8], UR4 ;  /* 0x00000804093f75b2 */ /* 0x0000e20008000100 */
[----:B------:R0:W4:Y:S01]  /*0370*/  SYNCS.EXCH.64 URZ, [UR9+0x28], UR6 ;  /* 0x00002806093f75b2 */ /* 0x0001220008000100 */
[----:B------:R0:W0:Y:S01]  /*0380*/  SYNCS.EXCH.64 URZ, [UR9+0x10], UR4 ;  /* 0x00001004093f75b2 */ /* 0x0000220008000100 */
[----:B------:R0:W0:Y:S01]  /*0390*/  SYNCS.EXCH.64 URZ, [UR9+0x30], UR6 ;  /* 0x00003006093f75b2 */ /* 0x0000220008000100 */
[----:B------:R0:W0:Y:S01]  /*03a0*/  SYNCS.EXCH.64 URZ, [UR9+0x18], UR4 ;  /* 0x00001804093f75b2 */ /* 0x0000220008000100 */
[----:B------:R0:W0:Y:S01]  /*03b0*/  SYNCS.EXCH.64 URZ, [UR9+0x38], UR6 ;  /* 0x00003806093f75b2 */ /* 0x0000220008000100 */
[----:B------:R-:W-:Y:S01]  /*03c0*/  NOP ;  /* 0x0000000000007918 */ /* 0x000fe20000000000 */
.L_x_2:
[----:B------:R-:W-:Y:S01]  /*03d0*/  SHF.R.S32.HI R2, RZ, 0x1f, R4 ;  /* 0x0000001fff027819 */ /* 0x000fe20000011404 */
[----:B------:R-:W5:Y:S01]  /*03e0*/  SHFL.IDX PT, R0, R0, RZ, 0x1f ;  /* 0x00001fff00007589 */ /* 0x000f6200000e0000 */
[----:B0-----:R-:W0:Y:S01]  /*03f0*/  S2UR UR9, SR_CTAID.X ;  /* 0x00000000000979c3 */ /* 0x001e220000002500 */
[----:B------:R-:W-:Y:S02]  /*0400*/  ELECT P0, URZ, PT ;  /* 0x00000000003f782f */ /* 0x000fe40003800000 */
[----:B------:R-:W-:Y:S01]  /*0410*/  LEA.HI R2, R2, R4, RZ, 0x7 ;  /* 0x0000000402027211 */ /* 0x000fe200078f38ff */
[----:B------:R-:W-:Y:S01]  /*0420*/  ULDC UR4, c[0x0][0x150] ;  /* 0x0000540000047ab9 */ /* 0x000fe20000000800 */
[----:B------:R-:W-:Y:S01]  /*0430*/  SHF.R.S32.HI R6, RZ, 0x1f, R3 ;  /* 0x0000001fff067819 */ /* 0x000fe20000011403 */
[----:B------:R-:W-:Y:S01]  /*0440*/  NOP ;  /* 0x0000000000007918 */ /* 0x000fe20000000000 */
[----:B------:R-:W-:Y:S01]  /*0450*/  LOP3.LUT R2, R2, 0xffffff80, RZ, 0xc0, !PT ;  /* 0xffffff8002027812 */ /* 0x000fe200078ec0ff */
[----:B------:R-:W-:Y:S01]  /*0460*/  NOP ;  /* 0x0000000000007918 */ /* 0x000fe20000000000 */
[----:B------:R-:W-:Y:S01]  /*0470*/  LEA.HI R6, R6, R3, RZ, 0x2 ;  /* 0x0000000306067211 */ /* 0x000fe200078f10ff */
[----:B------:R-:W1:Y:S02]  /*0480*/  LDC R8, c[0x0][0x144] ;  /* 0x00005100ff087b82 */ /* 0x000e640000000800 */
[----:B------:R-:W-:Y:S01]  /*0490*/  IMAD.IADD R4, R4, 0x1, -R2 ;  /* 0x0000000104047824 */ /* 0x000fe200078e0a02 */
[----:B------:R-:W-:Y:S01]  /*04a0*/  LOP3.LUT R6, R6, 0x3ffffffc, RZ, 0xc0, !PT ;  /* 0x3ffffffc06067812 */ /* 0x000fe200078ec0ff */
[----:B------:R-:W2:Y:S03]  /*04b0*/  S2R R2, SR_CTAID.Y ;  /* 0x0000000000027919 */ /* 0x000ea60000002600 */
[----:B------:R-:W-:Y:S01]  /*04c0*/  SHF.R.S32.HI R5, RZ, 0x1f, R4 ;  /* 0x0000001fff057819 */ /* 0x000fe20000011404 */
[----:B------:R-:W-:Y:S01]  /*04d0*/  IMAD.IADD R6, R3, 0x1, -R6 ;  /* 0x0000000103067824 */ /* 0x000fe200078e0a06 */
[----:B------:R-:W3:Y:S02]  /*04e0*/  LDC R11, c[0x0][0x148] ;  /* 0x00005200ff0b7b82 */ /* 0x000ee40000000800 */
[----:B------:R-:W-:-:S02]  /*04f0*/  LEA.HI R5, R5, R4, RZ, 0x3 ;  /* 0x0000000405057211 */ /* 0x000fc400078f18ff */
[----:B-----5:R-:W-:Y:S02]  /*0500*/  ISETP.NE.OR P0, PT, R0, RZ, !P0 ;  /* 0x000000ff0000720c */ /* 0x020fe40004705670 */
[--C-:B------:R-:W-:Y:S02]  /*0510*/  SHF.R.S32.HI R0, RZ, 0x3, R5.reuse ;  /* 0x00000003ff007819 */ /* 0x100fe40000011405 */
[----:B------:R-:W-:Y:S02]  /*0520*/  SHF.R.S32.HI R5, RZ, 0x1f, R5 ;  /* 0x0000001fff057819 */ /* 0x000fe40000011405 */
[----:B0-----:R-:W-:Y:S02]  /*0530*/  I2FP.F32.U32 R7, UR9 ;  /* 0x0000000900077c45 */ /* 0x001fe40008201000 */
[----:B------:R-:W-:-:S03]  /*0540*/  LEA.HI R5, R5, R0, RZ, 0x2 ;  /* 0x0000000005057211 */ /* 0x000fc600078f10ff */
[----:B------:R-:W-:Y:S01]  /*0550*/  FMUL R7, R7, UR4 ;  /* 0x0000000407077c20 */ /* 0x000fe20008400000 */
[----:B------:R-:W-:Y:S01]  /*0560*/  LOP3.LUT R5, R5, 0xfffffffc, RZ, 0xc0, !PT ;  /* 0xfffffffc05057812 */ /* 0x000fe200078ec0ff */
[----:B------:R-:W-:Y:S01]  /*0570*/  VOTEU.ALL UP0, P0 ;  /* 0x00000000003f7886 */ /* 0x000fe20000000000 */
[----:B------:R-:W-:Y:S01]  /*0580*/  ULDC UR4, c[0x0][0x154] ;  /* 0x0000550000047ab9 */ /* 0x000fe20000000800 */
[----:B------:R-:W-:Y:S02]  /*0590*/  VOTEU.ALL UP1, P0 ;  /* 0x00000000003f7886 */ /* 0x000fe40000020000 */
[----:B------:R-:W0:Y:S01]  /*05a0*/  F2I.U32.TRUNC.NTZ R7, R7 ;  /* 0x0000000700077305 */ /* 0x000e22000020f000 */
[----:B------:R-:W-:Y:S01]  /*05b0*/  IMAD.IADD R5, R0, 0x1, -R5 ;  /* 0x0000000100057824 */ /* 0x000fe200078e0a05 */
[----:B------:R-:W5:Y:S01]  /*05c0*/  @!UP0 S2UR UR7, SR_CgaCtaId ;  /* 0x00000000000789c3 */ /* 0x000f620000008800 */
[----:B------:R-:W-:Y:S02]  /*05d0*/  @!UP0 UMOV UR6, 0x400 ;  /* 0x0000040000068882 */ /* 0x000fe40000000000 */
[----:B------:R-:W-:Y:S01]  /*05e0*/  IMAD R5, R6, 0x4, R5 ;  /* 0x0000000406057824 */ /* 0x000fe200078e0205 */
[----:B--2---:R-:W-:-:S04]  /*05f0*/  I2FP.F32.U32 R9, R2 ;  /* 0x0000000200097245 */ /* 0x004fc80000201000 */
[----:B------:R-:W-:Y:S01]  /*0600*/  LEA.HI R0, R5, R5, RZ, 0x1 ;  /* 0x0000000505007211 */ /* 0x000fe200078f08ff */
[----:B------:R-:W-:Y:S01]  /*0610*/  FMUL R9, R9, UR4 ;  /* 0x0000000409097c20 */ /* 0x000fe20008400000 */
[----:B------:R-:W-:Y:S02]  /*0620*/  UMOV UR4, 0x20 ;  /* 0x0000002000047882 */ /* 0x000fe40000000000 */
[----:B------:R-:W-:Y:S01]  /*0630*/  LOP3.LUT R6, R0, 0xfffffffe, RZ, 0xc0, !PT ;  /* 0xfffffffe00067812 */ /* 0x000fe200078ec0ff */
[----:B0-----:R-:W-:Y:S01]  /*0640*/  IMAD.MOV R13, RZ, RZ, -R7 ;  /* 0x000000ffff0d7224 */ /* 0x001fe200078e0a07 */
[----:B------:R-:W-:-:S04]  /*0650*/  @!UP0 UIADD3 UR4, -UR4, 0x100000, URZ ;  /* 0x0010000004048890 */ /* 0x000fc8000fffe13f */
[----:B------:R-:W-:Y:S02]  /*0660*/  @!UP0 USHF.L.U32 UR5, UR4, 0xb, URZ ;  /* 0x0000000b04058899 */ /* 0x000fe4000800063f */
[----:B------:R-:W-:Y:S01]  /*0670*/  @!UP0 USHF.L.U32 UR4, UR4, 0x1, URZ ;  /* 0x0000000104048899 */ /* 0x000fe2000800063f */
[----:B------:R-:W0:Y:S01]  /*0680*/  F2I.U32.TRUNC.NTZ R9, R9 ;  /* 0x0000000900097305 */ /* 0x000e22000020f000 */
[----:B-1----:R-:W-:Y:S02]  /*0690*/  IMAD R0, R8, R13, UR9 ;  /* 0x0000000908007e24 */ /* 0x002fe4000f8e020d */
[C---:B------:R-:W-:Y:S02]  /*06a0*/  IMAD.IADD R7, R5.reuse, 0x1, -R6 ;  /* 0x0000000105077824 */ /* 0x040fe400078e0a06 */
[----:B------:R-:W-:-:S03]  /*06b0*/  IMAD.SHL.U32 R6, R5, 0x4, RZ ;  /* 0x0000000405067824 */ /* 0x000fc600078e00ff */
[----:B------:R-:W-:Y:S01]  /*06c0*/  ISETP.NE.AND P2, PT, R7, R0, PT ;  /* 0x000000000700720c */ /* 0x000fe20003f45270 */
[----:B-----5:R-:W-:Y:S01]  /*06d0*/  @!UP0 ULEA UR6, UR7, UR6, 0x18 ;  /* 0x0000000607068291 */ /* 0x020fe2000f8ec03f */
[----:B------:R-:W-:Y:S01]  /*06e0*/  LOP3.LUT R10, R5, 0xc, R6, 0x78, !PT ;  /* 0x0000000c050a7812 */ /* 0x000fe200078e7806 */
[----:B------:R-:W1:Y:S01]  /*06f0*/  LDC R7, c[0x0][0x140] ;  /* 0x00005000ff077b82 */ /* 0x000e620000000800 */
[----:B------:R-:W-:Y:S01]  /*0700*/  VOTEU.ALL UP0, P0 ;  /* 0x00000000003f7886 */ /* 0x000fe20000000000 */
[----:B------:R-:W-:Y:S01]  /*0710*/  LOP3.LUT P0, RZ, R4, 0x7, RZ, 0xc0, !PT ;  /* 0x0000000704ff7812 */ /* 0x000fe2000780c0ff */
[----:B0-----:R-:W-:Y:S01]  /*0720*/  IMAD.MOV R12, RZ, RZ, -R9 ;  /* 0x000000ffff0c7224 */ /* 0x001fe200078e0a09 */
[----:B------:R0:W-:Y:S01]  /*0730*/  STL [R1+0x45c], R10 ;  /* 0x00045c0a01007387 */ /* 0x0001e20000100800 */
[----:B------:R-:W-:Y:S01]  /*0740*/  IMAD.MOV.U32 R4, RZ, RZ, 0x1 ;  /* 0x00000001ff047424 */ /* 0x000fe200078e00ff */
[----:B------:R-:W-:Y:S01]  /*0750*/  ISETP.LT.U32.AND P0, PT, R10, 0x2, !P0 ;  /* 0x000000020a00780c */ /* 0x000fe20004701070 */
[----:B---3--:R-:W-:-:S03]  /*0760*/  IMAD R6, R11, R12, R2 ;  /* 0x0000000c0b067224 */ /* 0x008fc600078e0202 */
[----:B------:R-:W-:Y:S01]  /*0770*/  @P2 LEA.HI R5, R10, R10, RZ, 0x1 ;  /* 0x0000000a0a052211 */ /* 0x000fe200078f08ff */
[----:B------:R-:W2:Y:S02]  /*0780*/  FENCE.VIEW.ASYNC.S ;  /* 0x00000000000073c6 */ /* 0x000ea40000000000 */
[----:B--2---:R0:W2:Y:S01]  /*0790*/  @!UP0 SYNCS.EXCH.64 URZ, [UR6+0x50], UR4 ;  /* 0x00005004063f85b2 */ /* 0x0040a20008000100 */
[----:B------:R-:W-:-:S04]  /*07a0*/  @P2 SHF.R.S32.HI R5, RZ, 0x1, R5 ;  /* 0x00000001ff052819 */ /* 0x000fc80000011405 */
[----:B------:R-:W-:Y:S02]  /*07b0*/  @P2 ISETP.NE.AND P3, PT, R5, R6, PT ;  /* 0x000000060500220c */ /* 0x000fe40003f65270 */
[----:B------:R-:W-:Y:S02]  /*07c0*/  SEL R5, RZ, 0x1, !P0 ;  /* 0x00000001ff057807 */ /* 0x000fe40004000000 */
[----:B------:R-:W-:Y:S02]  /*07d0*/  @P2 SEL R4, RZ, 0x1, P3 ;  /* 0x00000001ff042807 */ /* 0x000fe40001800000 */
[----:B-1----:R-:W-:Y:S02]  /*07e0*/  ISETP.EQ.U32.AND P4, PT, R7, 0x1, PT ;  /* 0x000000010700780c */ /* 0x002fe40003f82070 */
[----:B------:R-:W-:Y:S01]  /*07f0*/  LOP3.LUT R4, R4, R5, RZ, 0xc0, !PT ;  /* 0x0000000504047212 */ /* 0x000fe200078ec0ff */
[----:B------:R0:W1:Y:S01]  /*0800*/  @!UP1 SYNCS.EXCH.64 URZ, [UR6+0x58], UR4 ;  /* 0x00005804063f95b2 */ /* 0x0000620008000100 */
[----:B------:R-:W-:-:S03]  /*0810*/  NOP ;  /* 0x0000000000007918 */ /* 0x000fc60000000000 */
[----:B------:R0:W-:Y:S06]  /*0820*/  STL [R1+0x458], R4 ;  /* 0x0004580401007387 */ /* 0x0001ec0000100800 */
[----:B--2---:R-:W-:Y:S05]  /*0830*/  @!P4 BRA `(.L_x_3) ;  /* 0x000000000008c947 */ /* 0x004fea0003800000 */
[----:B-1--4-:R-:W-:Y:S01]  /*0840*/  UCGABAR_ARV ;  /* 0x00000000000079c7 */ /* 0x012fe20008000000 */
[----:B------:R-:W-:Y:S05]  /*0850*/  BRA `(.L_x_4) ;  /* 0x0000000000047947 */ /* 0x000fea0003800000 */
.L_x_3:
[----:B-1--4-:R-:W-:Y:S01]  /*0860*/  NOP ;  /* 0x0000000000007918 */ /* 0x012fe20000000000 */
.L_x_4:
[----:B0-----:R-:W0:Y:S01]  /*0870*/  LDC R4, c[0x0][0x65c] ;  /* 0x00019700ff047b82 */ /* 0x001e220000000800 */
[----:B------:R-:W-:Y:S01]  /*0880*/  IMAD.MOV.U32 R5, RZ, RZ, RZ ;  /* 0x000000ffff057224 */ /* 0x000fe200078e00ff */
[----:B0-----:R-:W-:Y:S01]  /*0890*/  ISETP.NE.AND P2, PT, R4, 0x1, PT ;  /* 0x000000010400780c */ /* 0x001fe20003f45270 */
[----:B------:R-:W-:-:S12]  /*08a0*/  IMAD.U32 R4, RZ, RZ, UR9 ;  /* 0x00000009ff047e24 */ /* 0x000fd8000f8e00ff */
[----:B------:R-:W0:Y:S01]  /*08b0*/  @P2 LDC R7, c[0x0][0x10] ;  /* 0x00000400ff072b82 */ /* 0x000e220000000800 */
[----:B------:R-:W-:Y:S02]  /*08c0*/  @P2 IMAD.MOV.U32 R3, RZ, RZ, RZ ;  /* 0x000000ffff032224 */ /* 0x000fe400078e00ff */
[----:B------:R-:W-:-:S05]  /*08d0*/  @P2 IMAD.MOV.U32 R13, RZ, RZ, RZ ;  /* 0x000000ffff0d2224 */ /* 0x000fca00078e00ff */
[----:B------:R-:W1:Y:S01]  /*08e0*/  @!P2 LDC R9, c[0x0][0xc] ;  /* 0x00000300ff09ab82 */ /* 0x000e620000000800 */
[----:B0-----:R-:W-:-:S04]  /*08f0*/  @P2 IMAD.WIDE.U32 R6, R7, UR9, R2 ;  /* 0x0000000907062c25 */ /* 0x001fc8000f8e0002 */
[----:B------:R-:W-:Y:S02]  /*0900*/  @P2 IMAD.MOV.U32 R23, RZ, RZ, R6 ;  /* 0x000000ffff172224 */ /* 0x000fe400078e0006 */
[----:B------:R-:W-:Y:S02]  /*0910*/  @P2 IMAD.IADD R24, R7, 0x1, R13 ;  /* 0x0000000107182824 */ /* 0x000fe400078e020d */
[----:B-1----:R-:W-:-:S04]  /*0920*/  @!P2 IMAD.WIDE.U32 R4, R2, R9, R4 ;  /* 0x000000090204a225 */ /* 0x002fc800078e0004 */
[----:B------:R-:W-:Y:S02]  /*0930*/  @!P2 IMAD.MOV.U32 R23, RZ, RZ, R4 ;  /* 0x000000ffff17a224 */ /* 0x000fe400078e0004 */
[----:B------:R-:W-:-:S03]  /*0940*/  @!P2 IMAD.MOV.U32 R24, RZ, RZ, R5 ;  /* 0x000000ffff18a224 */ /* 0x000fc600078e0005 */
[----:B------:R0:W-:Y:S04]  /*0950*/  STL [R1+0x48c], R23 ;  /* 0x00048c1701007387 */ /* 0x0001e80000100800 */
[----:B------:R0:W-:Y:S01]  /*0960*/  STL [R1+0x474], R24 ;  /* 0x0004741801007387 */ /* 0x0001e20000100800 */
[----:B------:R-:W-:Y:S05]  /*0970*/  @!P4 BRA `(.L_x_5) ;  /* 0x00000000000cc947 */ /* 0x000fea0003800000 */
[----:B------:R-:W-:Y:S01]  /*0980*/  UCGABAR_WAIT ;  /* 0x0000000000007dc7 */ /* 0x000fe20008000000 */
[----:B------:R-:W-:Y:S01]  /*0990*/  CCTL.IVALL ;  /* 0x00000000ff00798f */ /* 0x000fe20002000000 */
[----:B------:R-:W-:Y:S05]  /*09a0*/  BRA `(.L_x_6) ;  /* 0x0000000000047947 */ /* 0x000fea0003800000 */
.L_x_5:
[----:B------:R-:W-:Y:S06]  /*09b0*/  BAR.SYNC.DEFER_BLOCKING 0x0 ;  /* 0x0000000000007b1d */ /* 0x000fec0000010000 */
.L_x_6:
[----:B------:R-:W-:Y:S05]  /*09c0*/  @!P1 BRA `(.L_x_7) ;  /* 0x000003ac00f49947 */ /* 0x000fea0003800000 */
[----:B------:R-:W-:-:S06]  /*09d0*/  UISETP.GT.U32.AND UP0, UPT, UR10, 0x1, UPT ;  /* 0x000000010a00788c */ /* 0x000fcc000bf04070 */
[----:B------:R-:W-:-:S13]  /*09e0*/  PLOP3.LUT P0, PT, PT, PT, UP0, 0x80, 0x0 ;  /* 0x000000000000781c */ /* 0x000fda0003f0f008 */
[----:B------:R-:W-:Y:S05]  /*09f0*/  @P0 EXIT ;  /* 0x000000000000094d */ /* 0x000fea0003800000 */
[----:B------:R-:W-:Y:S01]  /*0a00*/  ULDC.64 UR4, c[0x0][0x650] ;  /* 0x0001940000047ab9 */ /* 0x000fe20000000a00 */
[----:B------:R-:W-:Y:S02]  /*0a10*/  PRMT R6, RZ, 0x7610, R6 ;  /* 0x00007610ff067816 */ /* 0x000fe40000000006 */
[----:B------:R-:W-:Y:S01]  /*0a20*/  ISETP.GE.U32.AND P0, PT, R23, UR4, PT ;  /* 0x0000000417007c0c */ /* 0x000fe2000bf06070 */
[----:B------:R-:W-:Y:S02]  /*0a30*/  UMOV UR4, 0xffffffff ;  /* 0xffffffff00047882 */ /* 0x000fe40000000000 */
[----:B------:R-:W-:Y:S01]  /*0a40*/  IMAD.U32 R4, RZ, RZ, UR4 ;  /* 0x00000004ff047e24 */ /* 0x000fe2000f8e00ff */
[----:B------:R-:W-:Y:S01]  /*0a50*/  ISETP.GE.U32.AND.EX P0, PT, R24, UR5, PT, P0 ;  /* 0x0000000518007c0c */ /* 0x000fe2000bf06100 */
[----:B------:R-:W-:Y:S01]  /*0a60*/  UMOV UR5, 0xffffffff ;  /* 0xffffffff00057882 */ /* 0x000fe20000000000 */
[----:B------:R-:W-:Y:S02]  /*0a70*/  IMAD.U32 R19, RZ, RZ, UR4 ;  /* 0x00000004ff137e24 */ /* 0x000fe4000f8e00ff */
[----:B------:R1:W-:Y:S01]  /*0a80*/  STL [R1+0x464], R4 ;  /* 0x0004640401007387 */ /* 0x0003e20000100800 */
[----:B------:R-:W-:-:S08]  /*0a90*/  IMAD.U32 R18, RZ, RZ, UR5 ;  /* 0x00000005ff127e24 */ /* 0x000fd0000f8e00ff */
[----:B------:R-:W-:Y:S05]  /*0aa0*/  @P0 BRA `(.L_x_8) ;  /* 0x0000000400480947 */ /* 0x000fea0003800000 */
[----:B------:R-:W2:Y:S01]  /*0ab0*/  LDC.64 R14, c[0x0][0x628] ;  /* 0x00018a00ff0e7b82 */ /* 0x000ea20000000a00 */
[----:B-1----:R-:W-:Y:S02]  /*0ac0*/  IMAD.MOV.U32 R4, RZ, RZ, R23 ;  /* 0x000000ffff047224 */ /* 0x002fe400078e0017 */
[----:B------:R-:W-:-:S05]  /*0ad0*/  IMAD.MOV.U32 R5, RZ, RZ, R24 ;  /* 0x000000ffff057224 */ /* 0x000fca00078e0018 */
[----:B------:R-:W1:Y:S08]  /*0ae0*/  LDC R10, c[0x0][0x630] ;  /* 0x00018c00ff0a7b82 */ /* 0x000e700000000800 */
[----:B------:R-:W3:Y:S01]  /*0af0*/  LDC.64 R16, c[0x0][0x620] ;  /* 0x00018800ff107b82 */ /* 0x000ee20000000a00 */
[----:B--2---:R-:W-:-:S04]  /*0b00*/  ISETP.NE.U32.AND P0, PT, R14, RZ, PT ;  /* 0x000000ff0e00720c */ /* 0x004fc80003f05070 */
[----:B------:R-:W-:-:S13]  /*0b10*/  ISETP.NE.AND.EX P0, PT, R15, RZ, PT, P0 ;  /* 0x000000ff0f00720c */ /* 0x000fda0003f05300 */
[----:B-1-3--:R-:W-:Y:S05]  /*0b20*/  @!P0 BRA `(.L_x_9) ;  /* 0x0000000000288947 */ /* 0x00afea0003800000 */
[----:B------:R-:W1:Y:S02]  /*0b30*/  LDC R9, c[0x0][0x634] ;  /* 0x00018d00ff097b82 */ /* 0x000e640000000800 */
[----:B-1----:R-:W-:-:S05]  /*0b40*/  IADD3 R9, P0, R23, R9, RZ ;  /* 0x0000000917097210 */ /* 0x002fca0007f1e0ff */
[----:B------:R-:W-:-:S04]  /*0b50*/  IMAD.X R13, RZ, RZ, R24, P0 ;  /* 0x000000ffff0d7224 */ /* 0x000fc800000e0618 */
[----:B------:R-:W-:-:S04]  /*0b60*/  IMAD.WIDE.U32 R4, R13, R14, RZ ;  /* 0x0000000e0d047225 */ /* 0x000fc800078e00ff */
[----:B------:R-:W-:-:S04]  /*0b70*/  IMAD.WIDE.U32 R6, P0, R9, R15, R4 ;  /* 0x0000000f09067225 */ /* 0x000fc80007800004 */
[----:B------:R-:W-:-:S04]  /*0b80*/  IMAD.WIDE.U32 R4, R9, R14, RZ ;  /* 0x0000000e09047225 */ /* 0x000fc800078e00ff */
[----:B------:R-:W-:Y:S01]  /*0b90*/  IMAD.X R9, RZ, RZ, RZ, P0 ;  /* 0x000000ffff097224 */ /* 0x000fe200000e06ff */
[----:B------:R-:W-:Y:S01]  /*0ba0*/  IADD3 RZ, P0, R5, R6, RZ ;  /* 0x0000000605ff7210 */ /* 0x000fe20007f1e0ff */
[----:B------:R-:W-:-:S04]  /*0bb0*/  IMAD.MOV.U32 R8, RZ, RZ, R7 ;  /* 0x000000ffff087224 */ /* 0x000fc800078e0007 */
[----:B------:R-:W-:-:S08]  /*0bc0*/  IMAD.WIDE.U32.X R4, R13, R15, R8, P0 ;  /* 0x0000000f0d047225 */ /* 0x000fd000000e0408 */
.L_x_9:
[----:B------:R-:W1:Y:S01]  /*0bd0*/  LDC.64 R20, c[0x0][0x640] ;  /* 0x00019000ff147b82 */ /* 0x000e620000000a00 */
[-C--:B------:R-:W-:Y:S01]  /*0be0*/  SHF.R.U64 R22, R4, R10.reuse, R5 ;  /* 0x0000000a04167219 */ /* 0x080fe20000001205 */
[----:B------:R-:W-:Y:S01]  /*0bf0*/  IMAD.MOV.U32 R4, RZ, RZ, R23 ;  /* 0x000000ffff047224 */ /* 0x000fe200078e0017 */
[----:B------:R-:W-:Y:S01]  /*0c00*/  SHF.R.U32.HI R3, RZ, R10, R5 ;  /* 0x0000000aff037219 */ /* 0x000fe20000011605 */
[----:B------:R-:W-:Y:S01]  /*0c10*/  IMAD.MOV.U32 R5, RZ, RZ, R24 ;  /* 0x000000ffff057224 */ /* 0x000fe200078e0018 */
[----:B------:R-:W-:Y:S01]  /*0c20*/  IADD3 R7, P0, RZ, -R22, RZ ;  /* 0x80000016ff077210 */ /* 0x000fe20007f1e0ff */
[----:B0-----:R-:W-:Y:S02]  /*0c30*/  IMAD R23, R11, R12, R2 ;  /* 0x0000000c0b177224 */ /* 0x001fe400078e0202 */
[----:B------:R-:W0:Y:S01]  /*0c40*/  LDC R8, c[0x0][0x618] ;  /* 0x00018600ff087b82 */ /* 0x000e220000000800 */
[----:B------:R-:W-:Y:S02]  /*0c50*/  IMAD.MOV.U32 R11, RZ, RZ, 0x1 ;  /* 0x00000001ff0b7424 */ /* 0x000fe400078e00ff */
[----:B------:R-:W-:-:S02]  /*0c60*/  IMAD.X R3, RZ, RZ, ~R3, P0 ;  /* 0x000000ffff037224 */ /* 0x000fc400000e0e03 */
[----:B------:R-:W-:-:S03]  /*0c70*/  IMAD.WIDE.U32 R4, R7, R16, R4 ;  /* 0x0000001007047225 */ /* 0x000fc600078e0004 */
[----:B------:R-:W2:Y:S01]  /*0c80*/  LDC R14, c[0x0][0x608] ;  /* 0x00018200ff0e7b82 */ /* 0x000ea20000000800 */
[----:B------:R-:W-:-:S04]  /*0c90*/  IMAD R6, R3, R16, RZ ;  /* 0x0000001003067224 */ /* 0x000fc800078e02ff */
[----:B------:R-:W-:-:S03]  /*0ca0*/  IMAD R3, R7, R17, R6 ;  /* 0x0000001107037224 */ /* 0x000fc600078e0206 */
[----:B------:R-:W3:Y:S01]  /*0cb0*/  LDC R18, c[0x0][0x658] ;  /* 0x00019600ff127b82 */ /* 0x000ee20000000800 */
[----:B------:R-:W-:Y:S01]  /*0cc0*/  IMAD.IADD R3, R5, 0x1, R3 ;  /* 0x0000000105037824 */ /* 0x000fe200078e0203 */
[----:B-1----:R-:W-:Y:S01]  /*0cd0*/  ISETP.NE.U32.AND P0, PT, R20, RZ, PT ;  /* 0x000000ff1400720c */ /* 0x002fe20003f05070 */
[----:B------:R-:W-:-:S03]  /*0ce0*/  IMAD.MOV.U32 R5, RZ, RZ, -0x1 ;  /* 0xffffffffff057424 */ /* 0x000fc600078e00ff */
[----:B------:R-:W-:Y:S02]  /*0cf0*/  ISETP.NE.AND.EX P0, PT, R21, RZ, PT, P0 ;  /* 0x000000ff1500720c */ /* 0x000fe40003f05300 */
[----:B------:R-:W1:Y:S01]  /*0d00*/  LDC R13, c[0x0][0x600] ;  /* 0x00018000ff0d7b82 */ /* 0x000e620000000800 */
[-CC-:B0-----:R-:W-:Y:S02]  /*0d10*/  SHF.R.U64 R10, R4, R8.reuse, R3.reuse ;  /* 0x00000008040a7219 */ /* 0x181fe40000001203 */
[----:B------:R-:W-:-:S05]  /*0d20*/  SHF.R.U32.HI R3, RZ, R8, R3 ;  /* 0x00000008ff037219 */ /* 0x000fca0000011603 */
[----:B------:R-:W0:Y:S01]  /*0d30*/  LDC R15, c[0x0][0x648] ;  /* 0x00019200ff0f7b82 */ /* 0x000e220000000800 */
[-CC-:B--2---:R-:W-:Y:S02]  /*0d40*/  SHF.R.U64 R19, R10, R14.reuse, R3.reuse ;  /* 0x0000000e0a137219 */ /* 0x184fe40000001203 */
[----:B------:R-:W-:-:S05]  /*0d50*/  SHF.R.U32.HI R3, RZ, R14, R3 ;  /* 0x0000000eff037219 */ /* 0x000fca0000011603 */
[----:B------:R-:W2:Y:S01]  /*0d60*/  LDC R17, c[0x0][0x638] ;  /* 0x00018e00ff117b82 */ /* 0x000ea20000000800 */
[-C--:B---3--:R-:W-:Y:S02]  /*0d70*/  SHF.L.U32 R2, R5, R18.reuse, RZ ;  /* 0x0000001205027219 */ /* 0x088fe400000006ff */
[--C-:B------:R-:W-:Y:S02]  /*0d80*/  SHF.R.U64 R12, R19, R18, R3.reuse ;  /* 0x00000012130c7219 */ /* 0x100fe40000001203 */
[----:B------:R-:W-:Y:S02]  /*0d90*/  LOP3.LUT R8, RZ, R2, RZ, 0x33, !PT ;  /* 0x00000002ff087212 */ /* 0x000fe400078e33ff */
[----:B------:R-:W-:Y:S01]  /*0da0*/  SHF.R.U32.HI R3, RZ, R18, R3 ;  /* 0x00000012ff037219 */ /* 0x000fe20000011603 */
[----:B------:R-:W3:Y:S01]  /*0db0*/  LDC R16, c[0x0][0x610] ;  /* 0x00018400ff107b82 */ /* 0x000ee20000000800 */
[----:B------:R-:W-:Y:S01]  /*0dc0*/  IMAD.MOV.U32 R2, RZ, RZ, R12 ;  /* 0x000000ffff027224 */ /* 0x000fe200078e000c */
[----:B------:R-:W-:Y:S06]  /*0dd0*/  @!P0 BRA `(.L_x_10) ;  /* 0x0000000000288947 */ /* 0x000fec0003800000 */
[----:B------:R-:W4:Y:S02]  /*0de0*/  LDC R7, c[0x0][0x64c] ;  /* 0x00019300ff077b82 */ /* 0x000f240000000800 */
[----:B----4-:R-:W-:-:S05]  /*0df0*/  IADD3 R7, P0, R12, R7, RZ ;  /* 0x000000070c077210 */ /* 0x010fca0007f1e0ff */
        /* <DEDUP_REMOVED lines=8> */
.L_x_10:
[----:B0-----:R-:W-:Y:S01]  /*0e80*/  SHF.R.U64 R4, R2, R15, R3 ;  /* 0x0000000f02047219 */ /* 0x001fe20000001203 */
[----:B-1----:R-:W-:Y:S01]  /*0e90*/  VIADD R5, R13, 0xffffffff ;  /* 0xffffffff0d057836 */ /* 0x002fe20000000000 */
[----:B------:R-:W-:Y:S02]  /*0ea0*/  SHF.L.U32 R2, R11, R18, RZ ;  /* 0x000000120b027219 */ /* 0x000fe400000006ff */
[----:B------:R-:W-:Y:S01]  /*0eb0*/  LOP3.LUT R3, R19, R8, RZ, 0xc0, !PT ;  /* 0x0000000813037212 */ /* 0x000fe200078ec0ff */
[----:B------:R-:W-:Y:S01]  /*0ec0*/  IMAD.MOV R6, RZ, RZ, -R4 ;  /* 0x000000ffff067224 */ /* 0x000fe200078e0a04 */
[----:B------:R-:W-:Y:S02]  /*0ed0*/  SEL R0, R0, R23, !P2 ;  /* 0x0000001700007207 */ /* 0x000fe40005000000 */
[----:B------:R-:W-:Y:S01]  /*0ee0*/  LOP3.LUT R5, R10, R5, RZ, 0xc0, !PT ;  /* 0x000000050a057212 */ /* 0x000fe200078ec0ff */
[----:B------:R-:W-:Y:S01]  /*0ef0*/  IMAD R3, R2, R4, R3 ;  /* 0x0000000402037224 */ /* 0x000fe200078e0203 */
[----:B------:R-:W-:Y:S01]  /*0f00*/  R2UR UR6, R22 ;  /* 0x00000000160672ca */ /* 0x000fe200000e0000 */
[----:B--2---:R-:W-:-:S02]  /*0f10*/  IMAD R2, R6, R17, R12 ;  /* 0x0000001106027224 */ /* 0x004fc400078e020c */
[----:B---3--:R-:W-:Y:S02]  /*0f20*/  IMAD R0, R3, R16, R0 ;  /* 0x0000001003007224 */ /* 0x008fe400078e0200 */
[----:B------:R-:W-:Y:S02]  /*0f30*/  IMAD R3, R2, R13, R5 ;  /* 0x0000000d02037224 */ /* 0x000fe400078e0205 */
[----:B------:R-:W-:-:S03]  /*0f40*/  IMAD.MOV.U32 R6, RZ, RZ, 0x1 ;  /* 0x00000001ff067424 */ /* 0x000fc600078e00ff */
[----:B------:R-:W-:Y:S02]  /*0f50*/  SEL R2, R3, R0, !P2 ;  /* 0x0000000003027207 */ /* 0x000fe40005000000 */
[----:B------:R-:W-:Y:S02]  /*0f60*/  SEL R0, R0, R3, !P2 ;  /* 0x0000000300007207 */ /* 0x000fe40005000000 */
[----:B------:R-:W-:Y:S02]  /*0f70*/  R2UR UR5, R2 ;  /* 0x00000000020572ca */ /* 0x000fe400000e0000 */
[----:B------:R-:W-:Y:S01]  /*0f80*/  R2UR UR4, R0 ;  /* 0x00000000000472ca */ /* 0x000fe200000e0000 */
[----:B------:R-:W-:-:S05]  /*0f90*/  IMAD.U32 R0, RZ, RZ, UR6 ;  /* 0x00000006ff007e24 */ /* 0x000fca000f8e00ff */
[----:B------:R2:W-:Y:S05]  /*0fa0*/  STL [R1+0x464], R0 ;  /* 0x0004640001007387 */ /* 0x0005ea0000100800 */
[----:B------:R-:W-:Y:S02]  /*0fb0*/  IMAD.U32 R18, RZ, RZ, UR5 ;  /* 0x00000005ff127e24 */ /* 0x000fe4000f8e00ff */
[----:B------:R-:W-:-:S07]  /*0fc0*/  IMAD.U32 R19, RZ, RZ, UR4 ;  /* 0x00000004ff137e24 */ /* 0x000fce000f8e00ff */
.L_x_8:
[----:B------:R-:W-:-:S08]  /*0fd0*/  NOP ;  /* 0x0000000000007918 */ /* 0x000fd00000000000 */
[----:B------:R-:W3:Y:S02]  /*0fe0*/  USETMAXREG.TRY_ALLOC.CTAPOOL UP0, 0xf0 ;  /* 0x000000f0000079c8 */ /* 0x000ee40008000600 */
[----:B---3--:R-:W-:-:S13]  /*0ff0*/  PLOP3.LUT P0, PT, PT, PT, UP0, 0x80, 0x0 ;  /* 0x000000000000781c */ /* 0x008fda0003f0f008 */
[----:B------:R-:W-:Y:S05]  /*1000*/  @!P0 BRA `(.L_x_8) ;  /* 0xfffffffc00f08947 */ /* 0x000fea000383ffff */
[----:B------:R-:W-:Y:S01]  /*1010*/  ULDC.64 UR4, c[0x0][0x598] ;  /* 0x0001660000047ab9 */ /* 0x000fe20000000a00 */
[----:B------:R-:W-:Y:S01]  /*1020*/  ULDC.64 UR60, c[0x0][0x208] ;  /* 0x00008200003c7ab9 */ /* 0x000fe20000000a00 */
[----:B------:R-:W-:-:S04]  /*1030*/  ISETP.NE.U32.AND P0, PT, RZ, UR4, PT ;  /* 0x00000004ff007c0c */ /* 0x000fc8000bf05070 */
[----:B------:R-:W-:-:S13]  /*1040*/  ISETP.NE.AND.EX P0, PT, RZ, UR5, PT, P0 ;  /* 0x00000005ff007c0c */ /* 0x000fda000bf05300 */
[----:B------:R-:W-:Y:S05]  /*1050*/  @!P0 BRA `(.L_x_11) ;  /* 0x00000000001c8947 */ /* 0x000fea0003800000 */
[----:B------:R-:W3:Y:S02]  /*1060*/  LDC.64 R2, c[0x0][0x598] ;  /* 0x00016600ff027b82 */ /* 0x000ee40000000a00 */
[----:B---3--:R-:W3:Y:S02]  /*1070*/  LDG.E.64 R2, desc[UR60][R2.64] ;  /* 0x0000003c02027981 */ /* 0x008ee4000c1e1b00 */
[----:B---3--:R-:W-:-:S04]  /*1080*/  ISETP.NE.U32.AND P0, PT, R2, RZ, PT ;  /* 0x000000ff0200720c */ /* 0x008fc80003f05070 */
[----:B------:R-:W-:-:S13]  /*1090*/  ISETP.NE.AND.EX P0, PT, R3, RZ, PT, P0 ;  /* 0x000000ff0300720c */ /* 0x000fda0003f05300 */
[----:B------:R-:W-:Y:S05]  /*10a0*/  @!P0 BRA `(.L_x_11) ;  /* 0x0000000000088947 */ /* 0x000fea0003800000 */
[----:B------:R3:W5:Y:S01]  /*10b0*/  LD.E R2, desc[UR60][R2.64] ;  /* 0x0000003c02027980 */ /* 0x000762000c101900 */
[----:B------:R-:W-:Y:S05]  /*10c0*/  BRA `(.L_x_12) ;  /* 0x0000000000247947 */ /* 0x000fea0003800000 */
.L_x_11:
[----:B------:R-:W-:Y:S02]  /*10d0*/  ULDC.64 UR4, c[0x0][0x588] ;  /* 0x0001620000047ab9 */ /* 0x000fe40000000a00 */
[----:B------:R-:W-:-:S04]  /*10e0*/  ISETP.NE.U32.AND P0, PT, RZ, UR4, PT ;  /* 0x00000004ff007c0c */ /* 0x000fc8000bf05070 */
[----:B------:R-:W-:-:S13]  /*10f0*/  ISETP.NE.AND.EX P0, PT, RZ, UR5, PT, P0 ;  /* 0x00000005ff007c0c */ /* 0x000fda000bf05300 */
[----:B------:R-:W-:Y:S05]  /*1100*/  @!P0 BRA `(.L_x_13) ;  /* 0x00000000000c8947 */ /* 0x000fea0003800000 */
[----:B------:R-:W3:Y:S02]  /*1110*/  LDC.64 R2, c[0x0][0x588] ;  /* 0x00016200ff027b82 */ /* 0x000ee40000000a00 */
[----:B---3--:R4:W5:Y:S01]  /*1120*/  LDG.E R2, desc[UR60][R2.64] ;  /* 0x0000003c02027981 */ /* 0x008962000c1e1900 */
[----:B------:R-:W-:Y:S05]  /*1130*/  BRA `(.L_x_12) ;  /* 0x0000000000087947 */ /* 0x000fea0003800000 */
.L_x_13:
[----:B------:R-:W-:Y:S02]  /*1140*/  ULDC UR4, c[0x0][0x580] ;  /* 0x0001600000047ab9 */ /* 0x000fe40000000800 */
[----:B------:R-:W-:-:S07]  /*1150*/  IMAD.U32 R2, RZ, RZ, UR4 ;  /* 0x00000004ff027e24 */ /* 0x000fce000f8e00ff */
.L_x_12:
[----:B------:R-:W-:Y:S02]  /*1160*/  ULDC.64 UR4, c[0x0][0x5a0] ;  /* 0x0001680000047ab9 */ /* 0x000fe40000000a00 */
[----:B------:R-:W-:-:S04]  /*1170*/  ISETP.NE.U32.AND P0, PT, RZ, UR4, PT ;  /* 0x00000004ff007c0c */ /* 0x000fc8000bf05070 */
[----:B------:R-:W-:-:S13]  /*1180*/  ISETP.NE.AND.EX P0, PT, RZ, UR5, PT, P0 ;  /* 0x00000005ff007c0c */ /* 0x000fda000bf05300 */
[----:B------:R-:W-:Y:S05]  /*1190*/  @!P0 BRA `(.L_x_14) ;  /* 0x00000000001c8947 */ /* 0x000fea0003800000 */
[----:B-1----:R-:W1:Y:S02]  /*11a0*/  LDC.64 R4, c[0x0][0x5a0] ;  /* 0x00016800ff047b82 */ /* 0x002e640000000a00 */
[----:B-1----:R-:W2:Y:S02]  /*11b0*/  LDG.E.64 R4, desc[UR60][R4.64] ;  /* 0x0000003c04047981 */ /* 0x002ea4000c1e1b00 */
[----:B--2---:R-:W-:-:S04]  /*11c0*/  ISETP.NE.U32.AND P0, PT, R4, RZ, PT ;  /* 0x000000ff0400720c */ /* 0x004fc80003f05070 */
[----:B------:R-:W-:-:S13]  /*11d0*/  ISETP.NE.AND.EX P0, PT, R5, RZ, PT, P0 ;  /* 0x000000ff0500720c */ /* 0x000fda0003f05300 */
[----:B------:R-:W-:Y:S05]  /*11e0*/  @!P0 BRA `(.L_x_14) ;  /* 0x0000000000088947 */ /* 0x000fea0003800000 */
[----:B------:R1:W5:Y:S01]  /*11f0*/  LD.E R16, desc[UR60][R4.64] ;  /* 0x0000003c04107980 */ /* 0x000362000c101900 */
[----:B------:R-:W-:Y:S05]  /*1200*/  BRA `(.L_x_15) ;  /* 0x0000000000247947 */ /* 0x000fea0003800000 */
.L_x_14:
[----:B------:R-:W-:Y:S02]  /*1210*/  ULDC.64 UR4, c[0x0][0x590] ;  /* 0x0001640000047ab9 */ /* 0x000fe40000000a00 */
[----:B------:R-:W-:-:S04]  /*1220*/  ISETP.NE.U32.AND P0, PT, RZ, UR4, PT ;  /* 0x00000004ff007c0c */ /* 0x000fc8000bf05070 */
[----:B------:R-:W-:-:S13]  /*1230*/  ISETP.NE.AND.EX P0, PT, RZ, UR5, PT, P0 ;  /* 0x00000005ff007c0c */ /* 0x000fda000bf05300 */
[----:B------:R-:W-:Y:S05]  /*1240*/  @!P0 BRA `(.L_x_16) ;  /* 0x00000000000c8947 */ /* 0x000fea0003800000 */
[----:B------:R-:W0:Y:S02]  /*1250*/  LDC.64 R16, c[0x0][0x590] ;  /* 0x00016400ff107b82 */ /* 0x000e240000000a00 */
[----:B0-----:R0:W5:Y:S01]  /*1260*/  LDG.E R16, desc[UR60][R16.64] ;  /* 0x0000003c10107981 */ /* 0x001162000c1e1900 */
[----:B------:R-:W-:Y:S05]  /*1270*/  BRA `(.L_x_15) ;  /* 0x0000000000087947 */ /* 0x000fea0003800000 */
.L_x_16:
[----:B------:R-:W-:Y:S02]  /*1280*/  ULDC UR4, c[0x0][0x584] ;  /* 0x0001610000047ab9 */ /* 0x000fe40000000800 */
[----:B------:R-:W-:-:S07]  /*1290*/  IMAD.U32 R16, RZ, RZ, UR4 ;  /* 0x00000004ff107e24 */ /* 0x000fce000f8e00ff */
.L_x_15:
[----:B------:R-:W-:-:S13]  /*12a0*/  LOP3.LUT P0, RZ, R6, 0xff, RZ, 0xc0, !PT ;  /* 0x000000ff06ff7812 */ /* 0x000fda000780c0ff */
[----:B------:R-:W-:Y:S05]  /*12b0*/  @!P0 EXIT ;  /* 0x000000000000894d */ /* 0x000fea0003800000 */
[----:B------:R-:W-:Y:S02]  /*12c0*/  ULDC UR4, c[0x0][0x28c] ;  /* 0x0000a30000047ab9 */ /* 0x000fe40000000800 */
[----:B------:R-:W-:-:S04]  /*12d0*/  UIADD3 UR4, UR4, 0x1f, URZ ;  /* 0x0000001f04047890 */ /* 0x000fc8000fffe03f */
[----:B------:R-:W-:-:S04]  /*12e0*/  USHF.R.S32.HI UR5, URZ, 0x1f, UR4 ;  /* 0x0000001f3f057899 */ /* 0x000fc80008011404 */
[----:B------:R-:W-:-:S03]  /*12f0*/  ULEA.HI UR5, UR5, UR4, URZ, 0x5 ;  /* 0x0000000405057291 */ /* 0x000fc6000f8f283f */
[----:B------:R-:W-:Y:S01]  /*1300*/  UMOV UR4, URZ ;  /* 0x0000003f00047c82 */ /* 0x000fe20008000000 */
[----:B------:R-:W-:Y:S01]  /*1310*/  USHF.R.S32.HI UR6, URZ, 0x5, UR5 ;  /* 0x000000053f067899 */ /* 0x000fe20008011405 */
[----:B---34-:R-:W-:Y:S02]  /*1320*/  IMAD.U32 R3, RZ, RZ, UR4 ;  /* 0x00000004ff037e24 */ /* 0x018fe4000f8e00ff */
[----:B------:R-:W-:Y:S02]  /*1330*/  UMOV UR5, URZ ;  /* 0x0000003f00057c82 */ /* 0x000fe40008000000 */
[----:B--2---:R-:W-:Y:S02]  /*1340*/  IMAD.U32 R0, RZ, RZ, UR5 ;  /* 0x00000005ff007e24 */ /* 0x004fe4000f8e00ff */
[----:B-1----:R-:W-:-:S05]  /*1350*/  IMAD.U32 R4, RZ, RZ, UR6 ;  /* 0x00000006ff047e24 */ /* 0x002fca000f8e00ff */
[----:B------:R1:W-:Y:S04]  /*1360*/  STL [R1+0x498], R4 ;  /* 0x0004980401007387 */ /* 0x0003e80000100800 */
[----:B------:R1:W-:Y:S04]  /*1370*/  STL [R1+0x494], R0 ;  /* 0x0004940001007387 */ /* 0x0003e80000100800 */
[----:B------:R1:W-:Y:S02]  /*1380*/  STL [R1+0x490], R3 ;  /* 0x0004900301007387 */ /* 0x0003e40000100800 */
.L_x_982:
[----:B-1----:R-:W1:Y:S01]  /*1390*/  S2R R0, SR_TID.X ;  /* 0x0000000000007919 */ /* 0x002e620000002100 */
[----:B------:R-:W2:Y:S01]  /*13a0*/  S2UR UR7, SR_CgaCtaId ;  /* 0x00000000000779c3 */ /* 0x000ea20000008800 */
[----:B------:R-:W-:Y:S02]  /*13b0*/  UMOV UR6, 0x400 ;  /* 0x0000040000067882 */ /* 0x000fe40000000000 */
[----:B--2---:R-:W-:-:S06]  /*13c0*/  ULEA UR8, UR7, UR6, 0x18 ;  /* 0x0000000607087291 */ /* 0x004fcc000f8ec03f */
[----:B0----5:R-:W-:Y:S01]  /*13d0*/  IMAD.U32 R17, RZ, RZ, UR8 ;  /* 0x00000008ff117e24 */ /* 0x021fe2000f8e00ff */
[----:B-1----:R-:W-:-:S04]  /*13e0*/  LOP3.LUT R0, R0, 0x80, RZ, 0xc0, !PT ;  /* 0x0000008000007812 */ /* 0x002fc800078ec0ff */
[----:B------:R-:W-:-:S06]  /*13f0*/  SHF.R.U32.HI R0, RZ, 0x7, R0 ;  /* 0x00000007ff007819 */ /* 0x000fcc0000011600 */
[----:B------:R-:W0:Y:S02]  /*1400*/  SHFL.IDX PT, R0, R0, RZ, 0x1f ;  /* 0x00001fff00007589 */ /* 0x000e2400000e0000 */
[----:B0-----:R-:W-:-:S13]  /*1410*/  R2UR UR4, R0 ;  /* 0x00000000000472ca */ /* 0x001fda00000e0000 */
[----:B------:R-:W-:-:S04]  /*1420*/  ULEA.HI UR5, UR4, UR4, URZ, 0x1 ;  /* 0x0000000404057291 */ /* 0x000fc8000f8f083f */
[----:B------:R-:W-:-:S04]  /*1430*/  ULOP3.LUT UR5, UR5, 0xffffe, URZ, 0xc0, !UPT ;  /* 0x000ffffe05057892 */ /* 0x000fc8000f8ec03f */
[----:B------:R-:W-:-:S03]  /*1440*/  UIADD3 UR5, UR4, -UR5, URZ ;  /* 0x8000000504057290 */ /* 0x000fc6000fffe03f */
[----:B------:R-:W-:Y:S01]  /*1450*/  ULDC UR4, c[0x0][0x28c] ;  /* 0x0000a30000047ab9 */ /* 0x000fe20000000800 */
[----:B------:R-:W-:Y:S01]  /*1460*/  ULEA UR5, UR5, UR8, 0xc ;  /* 0x0000000805057291 */ /* 0x000fe2000f8e603f */
[----:B------:R-:W-:-:S03]  /*1470*/  ISETP.LT.AND P0, PT, RZ, UR4, PT ;  /* 0x00000004ff007c0c */ /* 0x000fc6000bf01270 */
[----:B------:R-:W-:-:S04]  /*1480*/  UIADD3 UR5, UR5, 0x100, URZ ;  /* 0x0000010005057890 */ /* 0x000fc8000fffe03f */
[----:B------:R-:W-:-:S04]  /*1490*/  USHF.R.U32.HI UR5, URZ, 0x4, UR5 ;  /* 0x000000043f057899 */ /* 0x000fc80008011605 */
[----:B------:R-:W-:Y:S02]  /*14a0*/  ULOP3.LUT UR36, UR5, 0x3fff, URZ, 0xc0, !UPT ;  /* 0x00003fff05247892 */ /* 0x000fe4000f8ec03f */
[----:B---34-:R-:W-:Y:S10]  /*14b0*/  @P0 BRA `(.L_x_17) ;  /* 0x0000000000400947 */ /* 0x018ff40003800000 */
[----:B------:R-:W-:Y:S01]  /*14c0*/  MOV R0, 0x0 ;  /* 0x0000000000007802 */ /* 0x000fe20000000f00 */
[----:B------:R-:W-:Y:S01]  /*14d0*/  ULDC.64 UR4, c[0x4][0x68] ;  /* 0x01001a0000047ab9 */ /* 0x000fe20000000a00 */
[----:B------:R-:W-:Y:S01]  /*14e0*/  ULDC.64 UR6, c[0x4][0x8] ;  /* 0x0100020000067ab9 */ /* 0x000fe20000000a00 */
[----:B------:R-:W-:Y:S01]  /*14f0*/  IMAD.U32 R4, RZ, RZ, UR4 ;  /* 0x00000004ff047e24 */ /* 0x000fe2000f8e00ff */
[----:B------:R0:W1:Y:S01]  /*1500*/  LDC.64 R14, c[0x4][R0] ;  /* 0x01000000000e7b82 */ /* 0x0000620000000a00 */
[----:B------:R-:W-:Y:S01]  /*1510*/  IMAD.U32 R5, RZ, RZ, UR5 ;  /* 0x00000005ff057e24 */ /* 0x000fe2000f8e00ff */
[----:B------:R-:W-:Y:S01]  /*1520*/  ULDC.64 UR4, c[0x4][0x70] ;  /* 0x01001c0000047ab9 */ /* 0x000fe20000000a00 */
[----:B------:R-:W-:Y:S02]  /*1530*/  IMAD.U32 R10, RZ, RZ, UR6 ;  /* 0x00000006ff0a7e24 */ /* 0x000fe4000f8e00ff */
[----:B------:R-:W-:Y:S02]  /*1540*/  IMAD.U32 R6, RZ, RZ, UR4 ;  /* 0x00000004ff067e24 */ /* 0x000fe4000f8e00ff */
[----:B------:R-:W-:-:S02]  /*1550*/  IMAD.U32 R7, RZ, RZ, UR5 ;  /* 0x00000005ff077e24 */ /* 0x000fc4000f8e00ff */
[----:B------:R-:W-:Y:S02]  /*1560*/  IMAD.U32 R11, RZ, RZ, UR7 ;  /* 0x00000007ff0b7e24 */ /* 0x000fe4000f8e00ff */
[----:B------:R-:W-:Y:S02]  /*1570*/  IMAD.MOV.U32 R8, RZ, RZ, 0x1e1 ;  /* 0x000001e1ff087424 */ /* 0x000fe400078e00ff */
[----:B------:R-:W-:Y:S02]  /*1580*/  IMAD.MOV.U32 R12, RZ, RZ, 0x1 ;  /* 0x00000001ff0c7424 */ /* 0x000fe400078e00ff */
[----:B0-----:R-:W-:-:S07]  /*1590*/  IMAD.MOV.U32 R13, RZ, RZ, RZ ;  /* 0x000000ffff0d7224 */ /* 0x001fce00078e00ff */
[----:B------:R-:W-:-:S07]  /*15a0*/  LEPC R20, `(.L_x_17) ;  /* 0x000000001014794e */ /* 0x000fce0000000000 */
[----:B-1---5:R-:W-:Y:S05]  /*15b0*/  CALL.ABS.NOINC R14 ;  /* 0x000000000e007343 */ /* 0x022fea0003c00000 */
.L_x_17:
[----:B------:R-:W2:Y:S02]  /*15c0*/  LDL R20, [R1+0x460] ;  /* 0x0004600001147983 */ /* 0x000ea40000100800 */
[----:B--2---:R-:W-:-:S13]  /*15d0*/  R2UR UR4, R20 ;  /* 0x00000000140472ca */ /* 0x004fda00000e0000 */
[----:B------:R-:W-:-:S06]  /*15e0*/  ULOP3.LUT UR4, UR4, 0x1, URZ, 0xfc, !UPT ;  /* 0x0000000104047892 */ /* 0x000fcc000f8efc3f */
[----:B------:R-:W-:-:S05]  /*15f0*/  IMAD.U32 R0, RZ, RZ, UR4 ;  /* 0x00000004ff007e24 */ /* 0x000fca000f8e00ff */
[----:B------:R-:W-:-:S13]  /*1600*/  ISETP.NE.AND P0, PT, R0, 0x3, PT ;  /* 0x000000030000780c */ /* 0x000fda0003f05270 */
[----:B------:R-:W-:Y:S05]  /*1610*/  @!P0 BRA `(.L_x_18) ;  /* 0x0000000000048947 */ /* 0x000fea0003800000 */
[----:B------:R-:W-:Y:S01]  /*1620*/  BPT.TRAP 0x1 ;  /* 0x000000040000795c */ /* 0x000fe20000300000 */
.L_x_18:
[----:B------:R-:W2:Y:S04]  /*1630*/  LDL R3, [R1+0x490] ;  /* 0x0004900001037983 */ /* 0x000ea80000100800 */
[----:B------:R-:W3:Y:S01]  /*1640*/  LDL R0, [R1+0x494] ;  /* 0x0004940001007983 */ /* 0x000ee20000100800 */
[----:B------:R-:W-:Y:S02]  /*1650*/  R2UR UR4, R17 ;  /* 0x00000000110472ca */ /* 0x000fe400000e0000 */
[----:B--2---:R-:W-:Y:S02]  /*1660*/  R2UR UR6, R3 ;  /* 0x00000000030672ca */ /* 0x004fe400000e0000 */
[----:B---3--:R-:W-:-:S11]  /*1670*/  R2UR UR5, R0 ;  /* 0x00000000000572ca */ /* 0x008fd600000e0000 */
[----:B------:R-:W-:Y:S02]  /*1680*/  IMAD.U32 R3, RZ, RZ, UR6 ;  /* 0x00000006ff037e24 */ /* 0x000fe4000f8e00ff */
[----:B------:R-:W-:-:S03]  /*1690*/  IMAD.U32 R0, RZ, RZ, UR5 ;  /* 0x00000005ff007e24 */ /* 0x000fc6000f8e00ff */
[----:B------:R-:W-:Y:S02]  /*16a0*/  LEA R3, R3, UR4, 0x3 ;  /* 0x0000000403037c11 */ /* 0x000fe4000f8e18ff */
[----:B------:R-:W-:-:S04]  /*16b0*/  SHF.L.U32 R0, R0, 0x1f, RZ ;  /* 0x0000001f00007819 */ /* 0x000fc800000006ff */
[----:B------:R0:W1:Y:S01]  /*16c0*/  SYNCS.PHASECHK.TRANS64.TRYWAIT P1, [R3+URZ], R0 ;  /* 0x00000000030075a7 */ /* 0x000062000802017f */
[----:B------:R-:W-:Y:S05]  /*16d0*/  @!P0 BRA `(.L_x_19) ;  /* 0x0000000000048947 */ /* 0x000fea0003800000 */
[----:B------:R-:W-:Y:S01]  /*16e0*/  BPT.TRAP 0x1 ;  /* 0x000000040000795c */ /* 0x000fe20000300000 */
.L_x_19:
[----:B-1----:R-:W-:Y:S05]  /*16f0*/  @P1 BRA `(.L_x_20) ;  /* 0x0000000000081947 */ /* 0x002fea0003800000 */
[----:B------:R-:W1:Y:S02]  /*1700*/  SYNCS.PHASECHK.TRANS64.TRYWAIT P1, [R3+URZ], R0 ;  /* 0x00000000030075a7 */ /* 0x000e64000802017f */
[----:B-1----:R-:W-:Y:S05]  /*1710*/  @!P1 BRA `(.L_x_21) ;  /* 0x000003b8004c9947 */ /* 0x002fea0003800000 */
.L_x_20:
[----:B------:R-:W2:Y:S02]  /*1720*/  LDL R4, [R1+0x498] ;  /* 0x0004980001047983 */ /* 0x000ea40000100800 */
[----:B--2---:R-:W-:-:S13]  /*1730*/  R2UR UR5, R4 ;  /* 0x00000000040572ca */ /* 0x004fda00000e0000 */
[----:B------:R-:W-:-:S04]  /*1740*/  UISETP.LT.AND UP0, UPT, UR5, 0x1, UPT ;  /* 0x000000010500788c */ /* 0x000fc8000bf01270 */
[----:B------:R-:W-:-:S06]  /*1750*/  USEL UR4, UR5, 0x1, UP0 ;  /* 0x0000000105047887 */ /* 0x000fcc0008000000 */
[----:B------:R-:W-:-:S05]  /*1760*/  IMAD.U32 R10, RZ, RZ, UR4 ;  /* 0x00000004ff0a7e24 */ /* 0x000fca000f8e00ff */
[----:B------:R-:W-:Y:S01]  /*1770*/  IADD3 R10, -R10, UR5, RZ ;  /* 0x000000050a0a7c10 */ /* 0x000fe2000fffe1ff */
[----:B------:R-:W-:Y:S05]  /*1780*/  WARPSYNC.ALL ;  /* 0x0000000000007948 */ /* 0x000fea0003800000 */
[----:B------:R-:W-:Y:S01]  /*1790*/  ISETP.GE.AND P1, PT, R10, 0x1, PT ;  /* 0x000000010a00780c */ /* 0x000fe20003f26270 */
[----:B------:R-:W-:Y:S04]  /*17a0*/  STL [R1+0x5b0], R19 ;  /* 0x0005b01301007387 */ /* 0x000fe80000100800 */
[----:B------:R-:W-:Y:S04]  /*17b0*/  STL [R1+0x5ac], R18 ;  /* 0x0005ac1201007387 */ /* 0x000fe80000100800 */
[----:B-----5:R-:W-:Y:S04]  /*17c0*/  STL [R1+0x5a8], R16 ;  /* 0x0005a81001007387 */ /* 0x020fe80000100800 */
[----:B------:R2:W-:Y:S04]  /*17d0*/  STL [R1+0x5a4], R10 ;  /* 0x0005a40a01007387 */ /* 0x0005e80000100800 */
[----:B------:R3:W-:Y:S04]  /*17e0*/  STL [R1+0x5a0], R2 ;  /* 0x0005a00201007387 */ /* 0x0007e80000100800 */
[----:B------:R-:W4:Y:S01]  /*17f0*/  LDL R6, [R1+0x490] ;  /* 0x0004900001067983 */ /* 0x000f220000100800 */
[----:B------:R-:W-:Y:S01]  /*1800*/  R2UR UR4, R17 ;  /* 0x00000000110472ca */ /* 0x000fe200000e0000 */
[----:B------:R-:W-:Y:S01]  /*1810*/  ULOP3.LUT UR6, UR36, 0x10000, URZ, 0xfc, !UPT ;  /* 0x0001000024067892 */ /* 0x000fe2000f8efc3f */
[----:B------:R-:W-:Y:S01]  /*1820*/  WARPGROUP.ARRIVE ;  /* 0x00000000000079c5 */ /* 0x000fe20000000000 */
[----:B------:R-:W-:Y:S01]  /*1830*/  UMOV UR45, 0x80000020 ;  /* 0x80000020002d7882 */ /* 0x000fe20000000000 */
[----:B------:R-:W-:Y:S01]  /*1840*/  UMOV UR47, 0x80000020 ;  /* 0x80000020002f7882 */ /* 0x000fe20000000000 */
[----:B------:R-:W-:Y:S01]  /*1850*/  UMOV UR53, UR45 ;  /* 0x0000002d00357c82 */ /* 0x000fe20008000000 */
[----:B------:R-:W-:Y:S01]  /*1860*/  UMOV UR55, 0x80000020 ;  /* 0x8000002000377882 */ /* 0x000fe20000000000 */
[----:B------:R-:W-:Y:S01]  /*1870*/  IMAD.U32 R8, RZ, RZ, UR6 ;  /* 0x00000006ff087e24 */ /* 0x000fe2000f8e00ff */
[----:B------:R-:W-:Y:S01]  /*1880*/  UMOV UR13, UR45 ;  /* 0x0000002d000d7c82 */ /* 0x000fe20008000000 */
[----:B------:R-:W-:Y:S01]  /*1890*/  UMOV UR15, 0x80000020 ;  /* 0x80000020000f7882 */ /* 0x000fe20000000000 */
[----:B------:R-:W-:Y:S01]  /*18a0*/  UMOV UR9, UR45 ;  /* 0x0000002d00097c82 */ /* 0x000fe20008000000 */
[----:B------:R-:W-:Y:S01]  /*18b0*/  UMOV UR11, 0x80000020 ;  /* 0x80000020000b7882 */ /* 0x000fe20000000000 */
[----:B------:R3:W-:Y:S01]  /*18c0*/  STL [R1+0x5b4], R17 ;  /* 0x0005b41101007387 */ /* 0x0007e20000100800 */
[----:B------:R-:W-:Y:S01]  /*18d0*/  UIADD3 UR4, UR4, 0x20100, URZ ;  /* 0x0002010004047890 */ /* 0x000fe2000fffe03f */
[----:B01----:R-:W-:Y:S01]  /*18e0*/  MOV R3, UR47 ;  /* 0x0000002f00037c02 */ /* 0x003fe20008000f00 */
[----:B------:R-:W-:Y:S01]  /*18f0*/  UMOV UR57, UR45 ;  /* 0x0000002d00397c82 */ /* 0x000fe20008000000 */
[----:B------:R-:W-:Y:S01]  /*1900*/  UMOV UR59, 0x80000020 ;  /* 0x80000020003b7882 */ /* 0x000fe20000000000 */
[----:B------:R-:W-:Y:S01]  /*1910*/  USHF.R.U32.HI UR4, URZ, 0x4, UR4 ;  /* 0x000000043f047899 */ /* 0x000fe20008011604 */
[----:B------:R-:W-:Y:S01]  /*1920*/  UMOV UR37, UR45 ;  /* 0x0000002d00257c82 */ /* 0x000fe20008000000 */
[----:B------:R-:W-:-:S02]  /*1930*/  UMOV UR39, 0x80000020 ;  /* 0x8000002000277882 */ /* 0x000fc40000000000 */
[----:B------:R-:W-:Y:S01]  /*1940*/  ULOP3.LUT UR4, UR4, 0x3fff, URZ, 0xc0, !UPT ;  /* 0x00003fff04047892 */ /* 0x000fe2000f8ec03f */
[----:B------:R-:W-:Y:S01]  /*1950*/  UMOV UR33, UR45 ;  /* 0x0000002d00217c82 */ /* 0x000fe20008000000 */
[----:B------:R-:W-:Y:S01]  /*1960*/  UMOV UR35, 0x80000020 ;  /* 0x8000002000237882 */ /* 0x000fe20000000000 */
        /* <DEDUP_REMOVED lines=12> */
[----:B----4-:R-:W-:Y:S01]  /*1a30*/  R2UR UR5, R6 ;  /* 0x00000000060572ca */ /* 0x010fe200000e0000 */
[----:B------:R-:W-:Y:S04]  /*1a40*/  STL [R1+0x5b8], R6 ;  /* 0x0005b80601007387 */ /* 0x000fe80000100800 */
[----:B------:R-:W-:Y:S08]  /*1a50*/  STL [R1+0x5bc], R8 ;  /* 0x0005bc0801007387 */ /* 0x000ff00000100800 */
[----:B------:R-:W-:-:S02]  /*1a60*/  ULEA UR7, UR5, UR6, 0xb ;  /* 0x0000000605077291 */ /* 0x000fc4000f8e583f */
[----:B------:R-:W-:-:S04]  /*1a70*/  ULOP3.LUT UR6, UR4, 0x10000, URZ, 0xfc, !UPT ;  /* 0x0001000004067892 */ /* 0x000fc8000f8efc3f */
[----:B------:R-:W-:Y:S01]  /*1a80*/  UIMAD UR46, UR5, 0x3c0, UR6 ;  /* 0x000003c0052e78a4 */ /* 0x000fe2000f8e0206 */
[----:B------:R-:W-:Y:S01]  /*1a90*/  UMOV UR44, UR7 ;  /* 0x00000007002c7c82 */ /* 0x000fe20008000000 */
[----:B------:R-:W-:Y:S02]  /*1aa0*/  IMAD.U32 R9, RZ, RZ, UR6 ;  /* 0x00000006ff097e24 */ /* 0x000fe4000f8e00ff */
[----:B------:R-:W-:Y:S01]  /*1ab0*/  UIADD3 UR4, UR46, 0x40, URZ ;  /* 0x000000402e047890 */ /* 0x000fe2000fffe03f */
[----:B------:R-:W-:Y:S01]  /*1ac0*/  UMOV UR52, UR44 ;  /* 0x0000002c00347c82 */ /* 0x000fe20008000000 */
[----:B------:R-:W-:Y:S01]  /*1ad0*/  UIADD3 UR5, UR46, 0x80, URZ ;  /* 0x000000802e057890 */ /* 0x000fe2000fffe03f */
[----:B------:R0:W-:Y:S02]  /*1ae0*/  STL [R1+0x5c0], R9 ;  /* 0x0005c00901007387 */ /* 0x0001e40000100800 */
[----:B------:R-:W-:Y:S01]  /*1af0*/  HGMMA.64x16x16.F32.BF16 R24, gdesc[UR44], RZ, !UPT, gsb0 ;  /* 0x002000002c1879f0 */ /* 0x000fe2000c0018ff */
[----:B------:R-:W-:Y:S01]  /*1b00*/  UMOV UR12, UR44 ;  /* 0x0000002c000c7c82 */ /* 0x000fe20008000000 */
[----:B------:R-:W-:Y:S01]  /*1b10*/  UMOV UR54, UR4 ;  /* 0x0000000400367c82 */ /* 0x000fe20008000000 */
[----:B------:R-:W-:-:S02]  /*1b20*/  UIADD3 UR6, UR46, 0xc0, URZ ;  /* 0x000000c02e067890 */ /* 0x000fc4000fffe03f */
[----:B------:R-:W-:Y:S01]  /*1b30*/  MOV R0, UR46 ;  /* 0x0000002e00007c02 */ /* 0x000fe20008000f00 */
[----:B------:R-:W-:Y:S01]  /*1b40*/  UMOV UR14, UR5 ;  /* 0x00000005000e7c82 */ /* 0x000fe20008000000 */
[----:B------:R-:W-:Y:S01]  /*1b50*/  UMOV UR8, UR44 ;  /* 0x0000002c00087c82 */ /* 0x000fe20008000000 */
[----:B------:R-:W-:Y:S01]  /*1b60*/  UIADD3 UR58, UR46, 0x100, URZ ;  /* 0x000001002e3a7890 */ /* 0x000fe2000fffe03f */
[----:B------:R-:W-:Y:S01]  /*1b70*/  UMOV UR56, UR44 ;  /* 0x0000002c00387c82 */ /* 0x000fe20008000000 */
[----:B------:R-:W-:Y:S01]  /*1b80*/  UMOV UR10, UR6 ;  /* 0x00000006000a7c82 */ /* 0x000fe20008000000 */
[----:B------:R-:W-:Y:S01]  /*1b90*/  UIADD3 UR38, UR46, 0x140, URZ ;  /* 0x000001402e267890 */ /* 0x000fe2000fffe03f */
        /* <DEDUP_REMOVED lines=17> */
[----:B------:R-:W-:Y:S01]  /*1cb0*/  UMOV UR5, UR15 ;  /* 0x0000000f00057c82 */ /* 0x000fe20008000000 */
[----:B------:R-:W-:-:S02]  /*1cc0*/  WARPGROUP.DEPBAR.LE gsb0, 0x0 ;  /* 0x00008000000079c5 */ /* 0x000fc40000010000 */
[----:B------:R-:W-:Y:S02]  /*1cd0*/  IMAD.MOV.U32 R234, RZ, RZ, R26 ;  /* 0x000000ffffea7224 */ /* 0x000fe400078e001a */
[----:B------:R-:W-:Y:S02]  /*1ce0*/  IMAD.MOV.U32 R233, RZ, RZ, R27 ;  /* 0x000000ffffe97224 */ /* 0x000fe400078e001b */
[----:B------:R-:W-:Y:S02]  /*1cf0*/  IMAD.MOV.U32 R232, RZ, RZ, R28 ;  /* 0x000000ffffe87224 */ /* 0x000fe400078e001c */
[----:B------:R-:W-:Y:S02]  /*1d00*/  IMAD.MOV.U32 R23, RZ, RZ, R29 ;  /* 0x000000ffff177224 */ /* 0x000fe400078e001d */
[----:B------:R-:W-:Y:S02]  /*1d10*/  IMAD.MOV.U32 R22, RZ, RZ, R30 ;  /* 0x000000ffff167224 */ /* 0x000fe400078e001e */
[----:B--2---:R-:W-:-:S02]  /*1d20*/  IMAD.MOV.U32 R10, RZ, RZ, R31 ;  /* 0x000000ffff0a7224 */ /* 0x004fc400078e001f */
[----:B---3--:R-:W-:Y:S02]  /*1d30*/  IMAD.MOV.U32 R2, RZ, RZ, R24 ;  /* 0x000000ffff027224 */ /* 0x008fe400078e0018 */
[----:B------:R-:W-:Y:S02]  /*1d40*/  IMAD.MOV.U32 R19, RZ, RZ, R25 ;  /* 0x000000ffff137224 */ /* 0x000fe400078e0019 */
[----:B------:R-:W-:-:S06]  /*1d50*/  WARPGROUP.ARRIVE ;  /* 0x00000000000079c5 */ /* 0x000fcc0000000000 */
[----:B------:R-:W-:Y:S01]  /*1d60*/  HGMMA.64x16x16.F32.BF16 R24, gdesc[UR52], RZ, !UPT, gsb0 ;  /* 0x00200000341879f0 */ /* 0x000fe2000c0018ff */
[----:B------:R-:W-:Y:S01]  /*1d70*/  UMOV UR52, UR54 ;  /* 0x0000003600347c82 */ /* 0x000fe20008000000 */
[----:B------:R-:W-:Y:S01]  /*1d80*/  UMOV UR53, UR55 ;  /* 0x0000003700357c82 */ /* 0x000fe20008000000 */
[----:B------:R-:W-:Y:S01]  /*1d90*/  UMOV UR54, UR6 ;  /* 0x0000000600367c82 */ /* 0x000fe20008000000 */
[----:B------:R-:W-:Y:S02]  /*1da0*/  WARPGROUP.DEPBAR.LE gsb0, 0x0 ;  /* 0x00008000000079c5 */ /* 0x000fe40000010000 */
[----:B------:R-:W-:Y:S01]  /*1db0*/  WARPGROUP.ARRIVE ;  /* 0x00000000000079c5 */ /* 0x000fe20000000000 */
[----:B------:R-:W-:Y:S02]  /*1dc0*/  IMAD.MOV.U32 R15, RZ, RZ, R27 ;  /* 0x000000ffff0f7224 */ /* 0x000fe400078e001b */
[----:B------:R-:W-:Y:S02]  /*1dd0*/  IMAD.MOV.U32 R14, RZ, RZ, R28 ;  /* 0x000000ffff0e7224 */ /* 0x000fe400078e001c */
[----:B------:R-:W-:Y:S01]  /*1de0*/  IMAD.MOV.U32 R7, RZ, RZ, R24 ;  /* 0x000000ffff077224 */ /* 0x000fe200078e0018 */
[----:B------:R-:W-:Y:S01]  /*1df0*/  HGMMA.64x16x16.F32.BF16 R32, gdesc[UR12], RZ, !UPT, gsb0 ;  /* 0x002000000c2079f0 */ /* 0x000fe2000c0018ff */
[----:B------:R-:W-:Y:S01]  /*1e00*/  IMAD.MOV.U32 R5, RZ, RZ, R25 ;  /* 0x000000ffff057224 */ /* 0x000fe200078e0019 */
[----:B------:R-:W-:Y:S01]  /*1e10*/  UIADD3 UR14, UR46, 0x380, URZ ;  /* 0x000003802e0e7890 */ /* 0x000fe2000fffe03f */
[----:B------:R-:W-:Y:S01]  /*1e20*/  IMAD.MOV.U32 R4, RZ, RZ, R26 ;  /* 0x000000ffff047224 */ /* 0x000fe200078e001a */
[----:B------:R-:W-:Y:S01]  /*1e30*/  UMOV UR12, UR44 ;  /* 0x0000002c000c7c82 */ /* 0x000fe20008000000 */
[----:B------:R-:W-:Y:S01]  /*1e40*/  UMOV UR13, UR45 ;  /* 0x0000002d000d7c82 */ /* 0x000fe20008000000 */
[----:B------:R-:W-:Y:S01]  /*1e50*/  UMOV UR15, 0x80000020 ;  /* 0x80000020000f7882 */ /* 0x000fe20000000000 */
[----:B------:R-:W-:-:S02]  /*1e60*/  IMAD.MOV.U32 R13, RZ, RZ, R29 ;  /* 0x000000ffff0d7224 */ /* 0x000fc400078e001d */
[----:B------:R-:W-:Y:S02]  /*1e70*/  IMAD.MOV.U32 R12, RZ, RZ, R30 ;  /* 0x000000ffff0c7224 */ /* 0x000fe400078e001e */
[----:B------:R-:W-:Y:S01]  /*1e80*/  IMAD.MOV.U32 R11, RZ, RZ, R31 ;  /* 0x000000ffff0b7224 */ /* 0x000fe200078e001f */
[----:B------:R-:W-:Y:S02]  /*1e90*/  WARPGROUP.DEPBAR.LE gsb0, 0x0 ;  /* 0x00008000000079c5 */ /* 0x000fe40000010000 */
[----:B------:R-:W-:Y:S02]  /*1ea0*/  IMAD.MOV.U32 R28, RZ, RZ, R35 ;  /* 0x000000ffff1c7224 */ /* 0x000fe400078e0023 */
[----:B------:R-:W-:Y:S02]  /*1eb0*/  IMAD.MOV.U32 R27, RZ, RZ, R36 ;  /* 0x000000ffff1b7224 */ /* 0x000fe400078e0024 */
[----:B------:R-:W-:Y:S02]  /*1ec0*/  IMAD.MOV.U32 R26, RZ, RZ, R37 ;  /* 0x000000ffff1a7224 */ /* 0x000fe400078e0025 */
[----:B------:R-:W-:-:S02]  /*1ed0*/  IMAD.MOV.U32 R25, RZ, RZ, R38 ;  /* 0x000000ffff197224 */ /* 0x000fc400078e0026 */
[----:B------:R-:W-:Y:S02]  /*1ee0*/  IMAD.MOV.U32 R24, RZ, RZ, R39 ;  /* 0x000000ffff187224 */ /* 0x000fe400078e0027 */
[----:B------:R-:W-:Y:S02]  /*1ef0*/  IMAD.MOV.U32 R21, RZ, RZ, R32 ;  /* 0x000000ffff157224 */ /* 0x000fe400078e0020 */
[----:B------:R-:W-:Y:S02]  /*1f00*/  IMAD.MOV.U32 R20, RZ, RZ, R34 ;  /* 0x000000ffff147224 */ /* 0x000fe400078e0022 */
[----:B------:R-:W-:Y:S02]  /*1f10*/  IMAD.MOV.U32 R235, RZ, RZ, R33 ;  /* 0x000000ffffeb7224 */ /* 0x000fe400078e0021 */
[----:B------:R-:W-:-:S06]  /*1f20*/  WARPGROUP.ARRIVE ;  /* 0x00000000000079c5 */ /* 0x000fcc0000000000 */
[----:B------:R-:W-:Y:S01]  /*1f30*/  HGMMA.64x16x16.F32.BF16 R32, gdesc[UR8], RZ, !UPT, gsb0 ;  /* 0x00200000082079f0 */ /* 0x000fe2000c0018ff */
[----:B------:R-:W-:Y:S01]  /*1f40*/  UMOV UR8, UR10 ;  /* 0x0000000a00087c82 */ /* 0x000fe20008000000 */
[----:B------:R-:W-:Y:S01]  /*1f50*/  UMOV UR9, UR11 ;  /* 0x0000000b00097c82 */ /* 0x000fe20008000000 */
[----:B------:R-:W-:Y:S01]  /*1f60*/  UMOV UR10, UR14 ;  /* 0x0000000e000a7c82 */ /* 0x000fe20008000000 */
[----:B------:R-:W-:Y:S01]  /*1f70*/  UMOV UR11, UR15 ;  /* 0x0000000f000b7c82 */ /* 0x000fe20008000000 */
[----:B------:R-:W-:Y:S02]  /*1f80*/  WARPGROUP.DEPBAR.LE gsb0, 0x0 ;  /* 0x00008000000079c5 */ /* 0x000fe40000010000 */
[----:B------:R-:W-:Y:S01]  /*1f90*/  IMAD.MOV.U32 R18, RZ, RZ, R35 ;  /* 0x000000ffff127224 */ /* 0x000fe200078e0023 */
[----:B------:R1:W-:Y:S01]  /*1fa0*/  STL.64 [R1+0x2b8], R38 ;  /* 0x0002b82601007387 */ /* 0x0003e20000100a00 */
[----:B------:R-:W-:Y:S02]  /*1fb0*/  IMAD.MOV.U32 R17, RZ, RZ, R36 ;  /* 0x000000ffff117224 */ /* 0x000fe400078e0024 */
[----:B------:R-:W-:-:S02]  /*1fc0*/  IMAD.MOV.U32 R16, RZ, RZ, R37 ;  /* 0x000000ffff107224 */ /* 0x000fc400078e0025 */
[----:B0-----:R-:W-:Y:S02]  /*1fd0*/  IMAD.MOV.U32 R9, RZ, RZ, R32 ;  /* 0x000000ffff097224 */ /* 0x001fe400078e0020 */
[----:B------:R-:W-:Y:S02]  /*1fe0*/  IMAD.MOV.U32 R8, RZ, RZ, R33 ;  /* 0x000000ffff087224 */ /* 0x000fe400078e0021 */
[----:B------:R-:W-:Y:S02]  /*1ff0*/  IMAD.MOV.U32 R6, RZ, RZ, R34 ;  /* 0x000000ffff067224 */ /* 0x000fe400078e0022 */
[----:B-1----:R-:W-:-:S06]  /*2000*/  WARPGROUP.ARRIVE ;  /* 0x00000000000079c5 */ /* 0x002fcc0000000000 */
[----:B------:R-:W-:Y:S01]  /*2010*/  HGMMA.64x16x16.F32.BF16 R32, gdesc[UR56], RZ, !UPT, gsb0 ;  /* 0x00200000382079f0 */ /* 0x000fe2000c0018ff */
[----:B------:R-:W-:Y:S01]  /*2020*/  UMOV UR56, UR8 ;  /* 0x0000000800387c82 */ /* 0x000fe20008000000 */
[----:B------:R-:W-:Y:S01]  /*2030*/  UMOV UR57, UR9 ;  /* 0x0000000900397c82 */ /* 0x000fe20008000000 */
[----:B------:R-:W-:Y:S01]  /*2040*/  UMOV UR9, 0x80000020 ;  /* 0x8000002000097882 */ /* 0x000fe20000000000 */
[----:B------:R-:W-:Y:S02]  /*2050*/  WARPGROUP.DEPBAR.LE gsb0, 0x0 ;  /* 0x00008000000079c5 */ /* 0x000fe40000010000 */
[----:B------:R-:W-:Y:S04]  /*2060*/  STL.64 [R1+0x220], R32 ;  /* 0x0002202001007387 */ /* 0x000fe80000100a00 */
[----:B------:R-:W-:Y:S04]  /*2070*/  STL.64 [R1+0x228], R34 ;  /* 0x0002282201007387 */ /* 0x000fe80000100a00 */
[----:B------:R-:W-:Y:S04]  /*2080*/  STL.64 [R1+0x230], R36 ;  /* 0x0002302401007387 */ /* 0x000fe80000100a00 */
[----:B------:R0:W-:Y:S02]  /*2090*/  STL.64 [R1+0x238], R38 ;  /* 0x0002382601007387 */ /* 0x0001e40000100a00 */
[----:B0-----:R-:W-:-:S06]  /*20a0*/  WARPGROUP.ARRIVE ;  /* 0x00000000000079c5 */ /* 0x001fcc0000000000 */
[----:B------:R-:W-:Y:S01]  /*20b0*/  HGMMA.64x16x16.F32.BF16 R32, gdesc[UR36], RZ, !UPT, gsb0 ;  /* 0x00200000242079f0 */ /* 0x000fe2000c0018ff */
[----:B------:R-:W-:Y:S01]  /*20c0*/  UMOV UR37, UR7 ;  /* 0x0000000700257c82 */ /* 0x000fe20008000000 */
[----:B------:R-:W-:Y:S01]  /*20d0*/  UMOV UR7, 0x80000020 ;  /* 0x8000002000077882 */ /* 0x000fe20000000000 */
[----:B------:R-:W-:Y:S01]  /*20e0*/  UIADD3 UR8, UR37, 0x200, URZ ;  /* 0x0000020025087890 */ /* 0x000fe2000fffe03f */
[----:B------:R-:W-:Y:S01]  /*20f0*/  UMOV UR55, UR7 ;  /* 0x0000000700377c82 */ /* 0x000fe20008000000 */
        /* <DEDUP_REMOVED lines=8> */
[----:B------:R-:W-:Y:S01]  /*2180*/  UMOV UR33, UR5 ;  /* 0x0000000500217c82 */ /* 0x000fe20008000000 */
[----:B------:R-:W-:Y:S01]  /*2190*/  UMOV UR4, UR44 ;  /* 0x0000002c00047c82 */ /* 0x000fe20008000000 */
[----:B------:R-:W-:Y:S01]  /*21a0*/  UMOV UR5, UR45 ;  /* 0x0000002d00057c82 */ /* 0x000fe20008000000 */
[----:B------:R-:W-:Y:S02]  /*21b0*/  WARPGROUP.DEPBAR.LE gsb0, 0x0 ;  /* 0x00008000000079c5 */ /* 0x000fe40000010000 */
[----:B------:R-:W-:Y:S04]  /*21c0*/  STL.64 [R1+0x120], R32 ;  /* 0x0001202001007387 */ /* 0x000fe80000100a00 */
[----:B------:R-:W-:Y:S04]  /*21d0*/  STL.64 [R1+0x128], R34 ;  /* 0x0001282201007387 */ /* 0x000fe80000100a00 */
[----:B------:R-:W-:Y:S04]  /*21e0*/  STL.64 [R1+0x130], R36 ;  /* 0x0001302401007387 */ /* 0x000fe80000100a00 */
[----:B------:R0:W-:Y:S02]  /*21f0*/  STL.64 [R1+0x138], R38 ;  /* 0x0001382601007387 */ /* 0x0001e40000100a00 */
[----:B0-----:R-:W-:-:S06]  /*2200*/  WARPGROUP.ARRIVE ;  /* 0x00000000000079c5 */ /* 0x001fcc0000000000 */
[----:B------:R-:W-:Y:S03]  /*2210*/  HGMMA.64x16x16.F32.BF16 R32, gdesc[UR24], RZ, !UPT, gsb0 ;  /* 0x00200000182079f0 */ /* 0x000fe6000c0018ff */
        /* <DEDUP_REMOVED lines=8> */
[----:B------:R-:W-:Y:S01]  /*22a0*/  WARPGROUP.ARRIVE ;  /* 0x00000000000079c5 */ /* 0x000fe20000000000 */
[----:B------:R-:W-:Y:S04]  /*22b0*/  STL.64 [R1+0x20], R32 ;  /* 0x0000202001007387 */ /* 0x000fe80000100a00 */
[----:B------:R-:W-:Y:S01]  /*22c0*/  STL.64 [R1+0x28], R34 ;  /* 0x0000282201007387 */ /* 0x000fe20000100a00 */
[----:B------:R-:W-:Y:S03]  /*22d0*/  HGMMA.64x16x16.F32.BF16 R208, gdesc[UR20], RZ, !UPT, gsb0 ;  /* 0x0020000014d079f0 */ /* 0x000fe6000c0018ff */
[----:B------:R-:W-:Y:S04]  /*22e0*/  STL.64 [R1+0x30], R36 ;  /* 0x0000302401007387 */ /* 0x000fe80000100a00 */
[----:B------:R-:W-:Y:S01]  /*22f0*/  STL.64 [R1+0x38], R38 ;  /* 0x0000382601007387 */ /* 0x000fe20000100a00 */
[----:B------:R-:W-:-:S02]  /*2300*/  WARPGROUP.DEPBAR.LE gsb0, 0x0 ;  /* 0x00008000000079c5 */ /* 0x000fc40000010000 */
[----:B------:R-:W-:Y:S01]  /*2310*/  WARPGROUP.ARRIVE ;  /* 0x00000000000079c5 */ /* 0x000fe20000000000 */
[----:B------:R0:W-:Y:S04]  /*2320*/  STL.64 [R1+0x730], R214 ;  /* 0x000730d601007387 */ /* 0x0001e80000100a00 */
[----:B------:R1:W-:Y:S01]  /*2330*/  STL.64 [R1+0x728], R212 ;  /* 0x000728d401007387 */ /* 0x0003e20000100a00 */
[----:B------:R-:W-:Y:S03]  /*2340*/  HGMMA.64x16x16.F32.BF16 R176, gdesc[UR48], RZ, !UPT, gsb0 ;  /* 0x0020000030b079f0 */ /* 0x000fe6000c0018ff */
[----:B------:R2:W-:Y:S04]  /*2350*/  STL.64 [R1+0x720], R210 ;  /* 0x000720d201007387 */ /* 0x0005e80000100a00 */
[----:B------:R3:W-:Y:S01]  /*2360*/  STL.64 [R1+0x718], R208 ;  /* 0x000718d001007387 */ /* 0x0007e20000100a00 */
[----:B0-----:R-:W-:-:S02]  /*2370*/  IMAD.MOV.U32 R214, RZ, RZ, R24 ;  /* 0x000000ffffd67224 */ /* 0x001fc400078e0018 */
[----:B------:R-:W-:Y:S02]  /*2380*/  IMAD.MOV.U32 R215, RZ, RZ, R21 ;  /* 0x000000ffffd77224 */ /* 0x000fe400078e0015 */
[----:B-1----:R-:W-:Y:S02]  /*2390*/  IMAD.MOV.U32 R212, RZ, RZ, R26 ;  /* 0x000000ffffd47224 */ /* 0x002fe400078e001a */
[----:B------:R-:W-:Y:S02]  /*23a0*/  IMAD.MOV.U32 R213, RZ, RZ, R25 ;  /* 0x000000ffffd57224 */ /* 0x000fe400078e0019 */
[----:B--2---:R-:W-:Y:S02]  /*23b0*/  IMAD.MOV.U32 R210, RZ, RZ, R28 ;  /* 0x000000ffffd27224 */ /* 0x004fe400078e001c */
[----:B------:R-:W-:Y:S02]  /*23c0*/  IMAD.MOV.U32 R211, RZ, RZ, R27 ;  /* 0x000000ffffd37224 */ /* 0x000fe400078e001b */
[----:B---3--:R-:W-:-:S02]  /*23d0*/  IMAD.MOV.U32 R209, RZ, RZ, R20 ;  /* 0x000000ffffd17224 */ /* 0x008fc400078e0014 */
[----:B------:R-:W-:Y:S01]  /*23e0*/  IMAD.MOV.U32 R208, RZ, RZ, R5 ;  /* 0x000000ffffd07224 */ /* 0x000fe200078e0005 */
[----:B------:R-:W-:Y:S02]  /*23f0*/  WARPGROUP.DEPBAR.LE gsb0, 0x0 ;  /* 0x00008000000079c5 */ /* 0x000fe40000010000 */
[----:B------:R-:W-:Y:S01]  /*2400*/  WARPGROUP.ARRIVE ;  /* 0x00000000000079c5 */ /* 0x000fe20000000000 */
[----:B------:R-:W-:Y:S04]  /*2410*/  STL [R1+0x7c4], R176 ;  /* 0x0007c4b001007387 */ /* 0x000fe80000100800 */
[----:B------:R-:W-:Y:S01]  /*2420*/  STL [R1+0x7c0], R177 ;  /* 0x0007c0b101007387 */ /* 0x000fe20000100800 */
[----:B------:R-:W-:Y:S03]  /*2430*/  HGMMA.64x16x16.F32.BF16 R144, gdesc[UR40], RZ, !UPT, gsb0 ;  /* 0x00200000289079f0 */ /* 0x000fe6000c0018ff */
[----:B------:R-:W-:Y:S04]  /*2440*/  STL [R1+0x7bc], R178 ;  /* 0x0007bcb201007387 */ /* 0x000fe80000100800 */
[----:B------:R-:W-:Y:S04]  /*2450*/  STL [R1+0x7b8], R179 ;  /* 0x0007b8b301007387 */ /* 0x000fe80000100800 */
[----:B------:R-:W-:Y:S04]  /*2460*/  STL [R1+0x714], R180 ;  /* 0x000714b401007387 */ /* 0x000fe80000100800 */
[----:B------:R-:W-:Y:S04]  /*2470*/  STL [R1+0x710], R181 ;  /* 0x000710b501007387 */ /* 0x000fe80000100800 */
[----:B------:R-:W-:Y:S04]  /*2480*/  STL [R1+0x70c], R182 ;  /* 0x00070cb601007387 */ /* 0x000fe80000100800 */
[----:B------:R-:W-:Y:S01]  /*2490*/  STL [R1+0x708], R183 ;  /* 0x000708b701007387 */ /* 0x000fe20000100800 */
[----:B------:R-:W-:-:S02]  /*24a0*/  WARPGROUP.DEPBAR.LE gsb0, 0x0 ;  /* 0x00008000000079c5 */ /* 0x000fc40000010000 */
        /* <DEDUP_REMOVED lines=14> */
[----:B------:R-:W-:Y:S01]  /*2590*/  HGMMA.64x16x16.F32.BF16 R80, gdesc[UR4], RZ, !UPT, gsb0 ;  /* 0x00200000045079f0 */ /* 0x000fe2000c0018ff */
[----:B------:R-:W-:Y:S01]  /*25a0*/  UMOV UR4, UR8 ;  /* 0x0000000800047c82 */ /* 0x000fe20008000000 */
[----:B------:R-:W-:Y:S01]  /*25b0*/  UMOV UR5, UR9 ;  /* 0x0000000900057c82 */ /* 0x000fe20008000000 */
        /* <DEDUP_REMOVED lines=11> */
[----:B------:R-:W-:Y:S02]  /*2670*/  UIADD3 UR12, UR37, 0x600, URZ ;  /* 0x00000600250c7890 */ /* 0x000fe4000fffe03f */
[----:B------:R-:W-:Y:S01]  /*2680*/  STL [R1+0x6bc], R82 ;  /* 0x0006bc5201007387 */ /* 0x000fe20000100800 */
[----:B------:R-:W-:-:S02]  /*2690*/  UMOV UR13, 0x80000020 ;  /* 0x80000020000d7882 */ /* 0x000fc40000000000 */
[----:B------:R-:W-:Y:S01]  /*26a0*/  UMOV UR29, UR13 ;  /* 0x0000000d001d7c82 */ /* 0x000fe20008000000 */
[----:B------:R-:W-:Y:S01]  /*26b0*/  STL [R1+0x6b8], R83 ;  /* 0x0006b85301007387 */ /* 0x000fe20000100800 */
[----:B------:R-:W-:Y:S01]  /*26c0*/  UMOV UR28, UR12 ;  /* 0x0000000c001c7c82 */ /* 0x000fe20008000000 */
[----:B------:R-:W-:Y:S01]  /*26d0*/  UMOV UR40, UR12 ;  /* 0x0000000c00287c82 */ /* 0x000fe20008000000 */
        /* <DEDUP_REMOVED lines=32> */
[----:B------:R-:W-:-:S03]  /*28e0*/  UMOV UR5, 0x80000020 ;  /* 0x8000002000057882 */ /* 0x000fc60000000000 */
[----:B------:R-:W-:Y:S04]  /*28f0*/  STL [R1+0x7c8], R43 ;  /* 0x0007c82b01007387 */ /* 0x000fe80000100800 */
[----:B------:R0:W-:Y:S04]  /*2900*/  STL.64 [R1+0x750], R50 ;  /* 0x0007503201007387 */ /* 0x0001e80000100a00 */
[----:B------:R1:W-:Y:S04]  /*2910*/  STL.64 [R1+0x748], R48 ;  /* 0x0007483001007387 */ /* 0x0003e80000100a00 */
        /* <DEDUP_REMOVED lines=9> */
[----:B------:R-:W-:Y:S02]  /*29b0*/  IMAD.MOV.U32 R44, RZ, RZ, R49 ;  /* 0x000000ffff2c7224 */ /* 0x000fe400078e0031 */
[----:B------:R-:W-:Y:S02]  /*29c0*/  IMAD.MOV.U32 R49, RZ, RZ, R210 ;  /* 0x000000ffff317224 */ /* 0x000fe400078e00d2 */
[----:B------:R-:W-:Y:S01]  /*29d0*/  IMAD.MOV.U32 R210, RZ, RZ, R233 ;  /* 0x000000ffffd27224 */ /* 0x000fe200078e00e9 */
[----:B------:R-:W-:Y:S02]  /*29e0*/  WARPGROUP.DEPBAR.LE gsb0, 0x0 ;  /* 0x00008000000079c5 */ /* 0x000fe40000010000 */
[----:B------:R-:W-:Y:S01]  /*29f0*/  WARPGROUP.ARRIVE ;  /* 0x00000000000079c5 */ /* 0x000fe20000000000 */
[----:B------:R-:W-:Y:S04]  /*2a00*/  STL.64 [R1+0x770], R78 ;  /* 0x0007704e01007387 */ /* 0x000fe80000100a00 */
[----:B------:R-:W-:Y:S01]  /*2a10*/  STL.64 [R1+0x768], R76 ;  /* 0x0007684c01007387 */ /* 0x000fe20000100a00 */
[----:B------:R-:W-:Y:S01]  /*2a20*/  HGMMA.64x16x16.F32.BF16 R104, gdesc[UR8], RZ, !UPT, gsb0 ;  /* 0x00200000086879f0 */ /* 0x000fe2000c0018ff */
[----:B------:R-:W-:Y:S01]  /*2a30*/  UMOV UR10, UR42 ;  /* 0x0000002a000a7c82 */ /* 0x000fe20008000000 */
[----:B------:R-:W-:Y:S01]  /*2a40*/  UMOV UR11, UR43 ;  /* 0x0000002b000b7c82 */ /* 0x000fe20008000000 */
[----:B------:R-:W-:Y:S04]  /*2a50*/  STL.64 [R1+0x760], R74 ;  /* 0x0007604a01007387 */ /* 0x000fe80000100a00 */
[----:B------:R-:W-:Y:S01]  /*2a60*/  STL.64 [R1+0x758], R72 ;  /* 0x0007584801007387 */ /* 0x000fe20000100a00 */
[----:B------:R-:W-:-:S02]  /*2a70*/  WARPGROUP.DEPBAR.LE gsb0, 0x0 ;  /* 0x00008000000079c5 */ /* 0x000fc40000010000 */
[----:B------:R-:W-:Y:S01]  /*2a80*/  WARPGROUP.ARRIVE ;  /* 0x00000000000079c5 */ /* 0x000fe20000000000 */
[----:B------:R-:W-:Y:S04]  /*2a90*/  STL.64 [R1+0x790], R110 ;  /* 0x0007906e01007387 */ /* 0x000fe80000100a00 */
[----:B------:R0:W-:Y:S01]  /*2aa0*/  STL.64 [R1+0x788], R108 ;  /* 0x0007886c01007387 */ /* 0x0001e20000100a00 */
[----:B------:R-:W-:Y:S01]  /*2ab0*/  HGMMA.64x16x16.F32.BF16 R136, gdesc[UR8], RZ, !UPT, gsb0 ;  /* 0x00200000088879f0 */ /* 0x000fe2000c0018ff */
[----:B------:R-:W-:Y:S01]  /*2ac0*/  UMOV UR10, UR50 ;  /* 0x00000032000a7c82 */ /* 0x000fe20008000000 */
[----:B------:R-:W-:Y:S01]  /*2ad0*/  UMOV UR11, UR51 ;  /* 0x00000033000b7c82 */ /* 0x000fe20008000000 */
[----:B------:R1:W-:Y:S04]  /*2ae0*/  STL.64 [R1+0x780], R106 ;  /* 0x0007806a01007387 */ /* 0x0003e80000100a00 */
[----:B------:R-:W-:Y:S01]  /*2af0*/  STL.64 [R1+0x778], R104 ;  /* 0x0007786801007387 */ /* 0x000fe20000100a00 */
[----:B0-----:R-:W-:-:S02]  /*2b00*/  IMAD.MOV.U32 R109, RZ, RZ, R210 ;  /* 0x000000ffff6d7224 */ /* 0x001fc400078e00d2 */
[----:B------:R-:W-:Y:S02]  /*2b10*/  IMAD.MOV.U32 R210, RZ, RZ, R9 ;  /* 0x000000ffffd27224 */ /* 0x000fe400078e0009 */
[----:B-1----:R-:W-:Y:S01]  /*2b20*/  IMAD.MOV.U32 R107, RZ, RZ, R19 ;  /* 0x000000ffff6b7224 */ /* 0x002fe200078e0013 */
[----:B------:R-:W-:Y:S02]  /*2b30*/  WARPGROUP.DEPBAR.LE gsb0, 0x0 ;  /* 0x00008000000079c5 */ /* 0x000fe40000010000 */
[----:B------:R-:W-:Y:S01]  /*2b40*/  WARPGROUP.ARRIVE ;  /* 0x00000000000079c5 */ /* 0x000fe20000000000 */
[----:B------:R-:W-:Y:S04]  /*2b50*/  STL.64 [R1+0x7b0], R142 ;  /* 0x0007b08e01007387 */ /* 0x000fe80000100a00 */
[----:B------:R-:W-:Y:S01]  /*2b60*/  STL.64 [R1+0x7a8], R140 ;  /* 0x0007a88c01007387 */ /* 0x000fe20000100a00 */
[----:B------:R-:W-:Y:S01]  /*2b70*/  HGMMA.64x16x16.F32.BF16 R168, gdesc[UR8], RZ, !UPT, gsb0 ;  /* 0x0020000008a879f0 */ /* 0x000fe2000c0018ff */
[----:B------:R-:W-:Y:S01]  /*2b80*/  UMOV UR10, UR22 ;  /* 0x00000016000a7c82 */ /* 0x000fe20008000000 */
[----:B------:R-:W-:Y:S01]  /*2b90*/  UMOV UR11, UR23 ;  /* 0x00000017000b7c82 */ /* 0x000fe20008000000 */
[----:B------:R0:W-:Y:S04]  /*2ba0*/  STL.64 [R1+0x7a0], R138 ;  /* 0x0007a08a01007387 */ /* 0x0001e80000100a00 */
[----:B------:R1:W-:Y:S01]  /*2bb0*/  STL.64 [R1+0x798], R136 ;  /* 0x0007988801007387 */ /* 0x0003e20000100a00 */
[----:B0-----:R-:W-:-:S02]  /*2bc0*/  IMAD.MOV.U32 R139, RZ, RZ, R109 ;  /* 0x000000ffff8b7224 */ /* 0x001fc400078e006d */
[----:B-1----:R-:W-:Y:S01]  /*2bd0*/  IMAD.MOV.U32 R137, RZ, RZ, R107 ;  /* 0x000000ffff897224 */ /* 0x002fe200078e006b */
[----:B------:R-:W-:Y:S02]  /*2be0*/  WARPGROUP.DEPBAR.LE gsb0, 0x0 ;  /* 0x00008000000079c5 */ /* 0x000fe40000010000 */
        /* <DEDUP_REMOVED lines=13> */
[----:B------:R-:W-:-:S06]  /*2cc0*/  WARPGROUP.ARRIVE ;  /* 0x00000000000079c5 */ /* 0x000fcc0000000000 */
[----:B------:R-:W-:Y:S01]  /*2cd0*/  HGMMA.64x16x16.F32.BF16 R32, gdesc[UR8], RZ, !UPT, gsb0 ;  /* 0x00200000082079f0 */ /* 0x000fe2000c0018ff */
[----:B------:R-:W-:Y:S01]  /*2ce0*/  UMOV UR10, UR26 ;  /* 0x0000001a000a7c82 */ /* 0x000fe20008000000 */
[----:B------:R-:W-:Y:S01]  /*2cf0*/  UMOV UR11, UR27 ;  /* 0x0000001b000b7c82 */ /* 0x000fe20008000000 */
[----:B------:R-:W-:Y:S02]  /*2d00*/  WARPGROUP.DEPBAR.LE gsb0, 0x0 ;  /* 0x00008000000079c5 */ /* 0x000fe40000010000 */
[----:B------:R-:W-:Y:S04]  /*2d10*/  STL.64 [R1], R32 ;  /* 0x0000002001007387 */ /* 0x000fe80000100a00 */
[----:B------:R-:W-:Y:S04]  /*2d20*/  STL.64 [R1+0x8], R34 ;  /* 0x0000082201007387 */ /* 0x000fe80000100a00 */
[----:B------:R-:W-:Y:S04]  /*2d30*/  STL.64 [R1+0x10], R36 ;  /* 0x0000102401007387 */ /* 0x000fe80000100a00 */
[----:B------:R0:W-:Y:S02]  /*2d40*/  STL.64 [R1+0x18], R38 ;  /* 0x0000182601007387 */ /* 0x0001e40000100a00 */
[----:B0-----:R-:W-:-:S06]  /*2d50*/  WARPGROUP.ARRIVE ;  /* 0x00000000000079c5 */ /* 0x001fcc0000000000 */
[----:B------:R-:W-:Y:S01]  /*2d60*/  HGMMA.64x16x16.F32.BF16 R32, gdesc[UR8], RZ, !UPT, gsb0 ;  /* 0x00200000082079f0 */ /* 0x000fe2000c0018ff */
[----:B------:R-:W-:Y:S01]  /*2d70*/  UMOV UR10, UR34 ;  /* 0x00000022000a7c82 */ /* 0x000fe20008000000 */
[----:B------:R-:W-:Y:S01]  /*2d80*/  UMOV UR11, UR35 ;  /* 0x00000023000b7c82 */ /* 0x000fe20008000000 */
        /* <DEDUP_REMOVED lines=88> */
[----:B------:R-:W-:Y:S01]  /*3310*/  UMOV UR9, 0x80000020 ;  /* 0x8000002000097882 */ /* 0x000fe20000000000 */
[----:B------:R-:W-:Y:S01]  /*3320*/  UMOV UR46, UR52 ;  /* 0x00000034002e7c82 */ /* 0x000fe20008000000 */
[----:B------:R-:W-:Y:S01]  /*3330*/  UMOV UR47, UR53 ;  /* 0x00000035002f7c82 */ /* 0x000fe20008000000 */
[----:B------:R-:W-:Y:S01]  /*3340*/  UMOV UR52, UR8 ;  /* 0x0000000800347c82 */ /* 0x000fe20008000000 */
[----:B------:R-:W-:Y:S01]  /*3350*/  UMOV UR53, UR9 ;  /* 0x0000000900357c82 */ /* 0x000fe20008000000 */
[----:B------:R-:W-:Y:S01]  /*3360*/  UIADD3 UR4, UR37, 0x2, URZ ;  /* 0x0000000225047890 */ /* 0x000fe2000fffe03f */
[----:B------:R-:W-:-:S02]  /*3370*/  WARPGROUP.DEPBAR.LE gsb0, 0x0 ;  /* 0x00008000000079c5 */ /* 0x000fc40000010000 */
        /* <DEDUP_REMOVED lines=79> */
[----:B------:R0:W-:Y:S01]  /*3870*/  STL.64 [R1+0x78], R38 ;  /* 0x0000782601007387 */ /* 0x0001e20000100a00 */
        /* <DEDUP_REMOVED lines=59> */
[----:B------:R-:W-:Y:S01]  /*3c30*/  STL [R1+0x64c], R101 ;  /* 0x00064c6501007387 */ /* 0x000fe20000100800 */
[----:B------:R-:W-:Y:S01]  /*3c40*/  UMOV UR32, UR12 ;  /* 0x0000000c00207c82 */ /* 0x000fe20008000000 */
[----:B------:R-:W-:Y:S01]  /*3c50*/  UMOV UR33, UR13 ;  /* 0x0000000d00217c82 */ /* 0x000fe20008000000 */
[----:B------:R-:W-:Y:S01]  /*3c60*/  UMOV UR52, UR12 ;  /* 0x0000000c00347c82 */ /* 0x000fe20008000000 */
[----:B------:R-:W-:Y:S01]  /*3c70*/  STL [R1+0x648], R102 ;  /* 0x0006486601007387 */ /* 0x000fe20000100800 */
[----:B------:R-:W-:-:S03]  /*3c80*/  UMOV UR53, UR13 ;  /* 0x0000000d00357c82 */ /* 0x000fc60008000000 */
[----:B------:R-:W-:Y:S01]  /*3c90*/  STL [R1+0x644], R103 ;  /* 0x0006446701007387 */ /* 0x000fe20000100800 */
[----:B------:R-:W-:Y:S02]  /*3ca0*/  WARPGROUP.DEPBAR.LE gsb0, 0x0 ;  /* 0x00008000000079c5 */ /* 0x000fe40000010000 */
[----:B0-----:R-:W-:Y:S01]  /*3cb0*/  WARPGROUP.ARRIVE ;  /* 0x00000000000079c5 */ /* 0x001fe20000000000 */
[----:B------:R-:W-:Y:S04]  /*3cc0*/  STL.64 [R1+0x670], R70 ;  /* 0x0006704601007387 */ /* 0x000fe80000100a00 */
[----:B------:R-:W-:Y:S01]  /*3cd0*/  STL.64 [R1+0x668], R68 ;  /* 0x0006684401007387 */ /* 0x000fe20000100a00 */
[----:B------:R-:W-:Y:S01]  /*3ce0*/  HGMMA.64x16x16.F32.BF16 R32, gdesc[UR8], RZ, !UPT, gsb0 ;  /* 0x00200000082079f0 */ /* 0x000fe2000c0018ff */
[----:B------:R-:W-:Y:S01]  /*3cf0*/  UMOV UR10, UR56 ;  /* 0x00000038000a7c82 */ /* 0x000fe20008000000 */
[----:B------:R-:W-:Y:S01]  /*3d00*/  UMOV UR11, UR57 ;  /* 0x00000039000b7c82 */ /* 0x000fe20008000000 */
[----:B------:R-:W-:Y:S01]  /*3d10*/  STL.64 [R1+0x660], R66 ;  /* 0x0006604201007387 */ /* 0x000fe20000100a00 */
[----:B------:R-:W-:Y:S01]  /*3d20*/  UMOV UR56, UR12 ;  /* 0x0000000c00387c82 */ /* 0x000fe20008000000 */
[----:B------:R-:W-:Y:S01]  /*3d30*/  UMOV UR57, UR13 ;  /* 0x0000000d00397c82 */ /* 0x000fe20008000000 */
[----:B------:R-:W-:Y:S01]  /*3d40*/  UMOV UR8, UR4 ;  /* 0x0000000400087c82 */ /* 0x000fe20008000000 */
[----:B------:R0:W-:Y:S01]  /*3d50*/  STL.64 [R1+0x658], R64 ;  /* 0x0006584001007387 */ /* 0x0001e20000100a00 */
[----:B------:R-:W-:Y:S01]  /*3d60*/  UMOV UR9, UR5 ;  /* 0x0000000500097c82 */ /* 0x000fe20008000000 */
[----:B------:R-:W-:-:S02]  /*3d70*/  WARPGROUP.DEPBAR.LE gsb0, 0x0 ;  /* 0x00008000000079c5 */ /* 0x000fc40000010000 */
[----:B------:R-:W-:Y:S01]  /*3d80*/  WARPGROUP.ARRIVE ;  /* 0x00000000000079c5 */ /* 0x000fe20000000000 */
[----:B------:R-:W-:Y:S04]  /*3d90*/  STL.64 [R1+0x690], R38 ;  /* 0x0006902601007387 */ /* 0x000fe80000100a00 */
[----:B------:R-:W-:Y:S01]  /*3da0*/  STL.64 [R1+0x688], R36 ;  /* 0x0006882401007387 */ /* 0x000fe20000100a00 */
[----:B------:R-:W-:Y:S01]  /*3db0*/  HGMMA.64x16x16.F32.BF16 R24, gdesc[UR12], RZ, !UPT, gsb0 ;  /* 0x002000000c1879f0 */ /* 0x000fe2000c0018ff */
[----:B------:R-:W-:Y:S01]  /*3dc0*/  UMOV UR14, UR6 ;  /* 0x00000006000e7c82 */ /* 0x000fe20008000000 */
[----:B------:R-:W-:Y:S01]  /*3dd0*/  UMOV UR15, UR7 ;  /* 0x00000007000f7c82 */ /* 0x000fe20008000000 */
[----:B------:R-:W-:Y:S01]  /*3de0*/  STL.64 [R1+0x680], R34 ;  /* 0x0006802201007387 */ /* 0x000fe20000100a00 */
[----:B------:R-:W-:Y:S01]  /*3df0*/  UMOV UR6, UR12 ;  /* 0x0000000c00067c82 */ /* 0x000fe20008000000 */
[----:B------:R-:W-:-:S02]  /*3e00*/  UMOV UR7, UR13 ;  /* 0x0000000d00077c82 */ /* 0x000fc40008000000 */
[----:B------:R1:W-:Y:S01]  /*3e10*/  STL.64 [R1+0x678], R32 ;  /* 0x0006782001007387 */ /* 0x0003e20000100a00 */
[----:B------:R-:W-:Y:S02]  /*3e20*/  WARPGROUP.DEPBAR.LE gsb0, 0x0 ;  /* 0x00008000000079c5 */ /* 0x000fe40000010000 */
[----:B------:R-:W-:-:S06]  /*3e30*/  WARPGROUP.ARRIVE ;  /* 0x00000000000079c5 */ /* 0x000fcc0000000000 */
[----:B------:R-:W-:Y:S01]  /*3e40*/  HGMMA.64x16x16.F32.BF16 R56, gdesc[UR12], RZ, !UPT, gsb0 ;  /* 0x002000000c3879f0 */ /* 0x000fe2000c0018ff */
[----:B------:R-:W-:Y:S01]  /*3e50*/  UMOV UR15, UR37 ;  /* 0x00000025000f7c82 */ /* 0x000fe20008000000 */
[----:B------:R-:W-:Y:S01]  /*3e60*/  UMOV UR37, UR13 ;  /* 0x0000000d00257c82 */ /* 0x000fe20008000000 */
[----:B------:R-:W-:Y:S02]  /*3e70*/  WARPGROUP.DEPBAR.LE gsb0, 0x0 ;  /* 0x00008000000079c5 */ /* 0x000fe40000010000 */
[----:B------:R-:W-:-:S06]  /*3e80*/  WARPGROUP.ARRIVE ;  /* 0x00000000000079c5 */ /* 0x000fcc0000000000 */
[----:B------:R-:W-:Y:S01]  /*3e90*/  HGMMA.64x16x16.F32.BF16 R88, gdesc[UR28], RZ, !UPT, gsb0 ;  /* 0x002000001c5879f0 */ /* 0x000fe2000c0018ff */
[----:B------:R-:W-:Y:S01]  /*3ea0*/  UMOV UR30, UR54 ;  /* 0x00000036001e7c82 */ /* 0x000fe20008000000 */
        /* <DEDUP_REMOVED lines=9> */
[----:B------:R-:W-:-:S02]  /*3f40*/  WARPGROUP.DEPBAR.LE gsb0, 0x0 ;  /* 0x00008000000079c5 */ /* 0x000fc40000010000 */
[----:B------:R-:W-:-:S06]  /*3f50*/  WARPGROUP.ARRIVE ;  /* 0x00000000000079c5 */ /* 0x000fcc0000000000 */
[----:B------:R-:W-:Y:S01]  /*3f60*/  HGMMA.64x16x16.F32.BF16 R120, gdesc[UR40], RZ, !UPT, gsb0 ;  /* 0x00200000287879f0 */ /* 0x000fe2000c0018ff */
[----:B------:R-:W-:Y:S01]  /*3f70*/  UMOV UR31, 0x80000020 ;  /* 0x80000020001f7882 */ /* 0x000fe20000000000 */
[----:B0-----:R-:W-:Y:S01]  /*3f80*/  IMAD.MOV.U32 R64, RZ, RZ, R168 ;  /* 0x000000ffff407224 */ /* 0x001fe200078e00a8 */
[----:B------:R-:W-:Y:S01]  /*3f90*/  UMOV UR40, UR4 ;  /* 0x0000000400287c82 */ /* 0x000fe20008000000 */
[----:B------:R-:W-:Y:S01]  /*3fa0*/  IMAD.MOV.U32 R65, RZ, RZ, R169 ;  /* 0x000000ffff417224 */ /* 0x000fe200078e00a9 */
[----:B------:R-:W-:Y:S01]  /*3fb0*/  UMOV UR41, UR5 ;  /* 0x0000000500297c82 */ /* 0x000fe20008000000 */
[----:B------:R-:W-:Y:S02]  /*3fc0*/  WARPGROUP.DEPBAR.LE gsb0, 0x0 ;  /* 0x00008000000079c5 */ /* 0x000fe40000010000 */
[----:B------:R-:W-:-:S06]  /*3fd0*/  WARPGROUP.ARRIVE ;  /* 0x00000000000079c5 */ /* 0x000fcc0000000000 */
[----:B------:R-:W-:Y:S01]  /*3fe0*/  HGMMA.64x16x16.F32.BF16 R152, gdesc[UR48], RZ, !UPT, gsb0 ;  /* 0x00200000309879f0 */ /* 0x000fe2000c0018ff */
[----:B------:R-:W-:Y:S01]  /*3ff0*/  UMOV UR48, UR12 ;  /* 0x0000000c00307c82 */ /* 0x000fe20008000000 */
[----:B------:R-:W-:Y:S01]  /*4000*/  UMOV UR49, UR13 ;  /* 0x0000000d00317c82 */ /* 0x000fe20008000000 */
[----:B------:R-:W-:Y:S01]  /*4010*/  MOV R4, UR48 ;  /* 0x0000003000047c02 */ /* 0x000fe20008000f00 */
[----:B------:R-:W-:Y:S01]  /*4020*/  UMOV UR48, UR6 ;  /* 0x0000000600307c82 */ /* 0x000fe20008000000 */
[----:B------:R-:W-:Y:S01]  /*4030*/  MOV R5, UR49 ;  /* 0x0000003100057c02 */ /* 0x000fe20008000f00 */
[----:B------:R-:W-:Y:S01]  /*4040*/  UMOV UR49, UR7 ;  /* 0x0000000700317c82 */ /* 0x000fe20008000000 */
[----:B------:R-:W-:Y:S01]  /*4050*/  UMOV UR50, UR10 ;  /* 0x0000000a00327c82 */ /* 0x000fe20008000000 */
[----:B------:R-:W-:Y:S01]  /*4060*/  UMOV UR51, UR11 ;  /* 0x0000000b00337c82 */ /* 0x000fe20008000000 */
[----:B------:R-:W-:Y:S01]  /*4070*/  UMOV UR7, 0x80000020 ;  /* 0x8000002000077882 */ /* 0x000fe20000000000 */
[----:B------:R-:W-:Y:S01]  /*4080*/  UMOV UR12, UR4 ;  /* 0x00000004000c7c82 */ /* 0x000fe20008000000 */
[----:B------:R-:W-:Y:S01]  /*4090*/  UMOV UR13, UR5 ;  /* 0x00000005000d7c82 */ /* 0x000fe20008000000 */
[----:B------:R-:W-:-:S02]  /*40a0*/  WARPGROUP.DEPBAR.LE gsb0, 0x0 ;  /* 0x00008000000079c5 */ /* 0x000fc40000010000 */
        /* <DEDUP_REMOVED lines=12> */
[----:B------:R-:W-:Y:S01]  /*4170*/  UMOV UR19, 0x80000020 ;  /* 0x8000002000137882 */ /* 0x000fe20000000000 */
[----:B------:R-:W-:Y:S01]  /*4180*/  UMOV UR23, 0x80000020 ;  /* 0x8000002000177882 */ /* 0x000fe20000000000 */
[----:B------:R-:W-:Y:S01]  /*4190*/  UMOV UR24, UR4 ;  /* 0x0000000400187c82 */ /* 0x000fe20008000000 */
[----:B------:R-:W-:Y:S01]  /*41a0*/  UMOV UR25, UR5 ;  /* 0x0000000500197c82 */ /* 0x000fe20008000000 */
[----:B------:R-:W-:Y:S02]  /*41b0*/  WARPGROUP.DEPBAR.LE gsb0, 0x0 ;  /* 0x00008000000079c5 */ /* 0x000fe40000010000 */
[----:B-1----:R-:W-:Y:S01]  /*41c0*/  WARPGROUP.ARRIVE ;  /* 0x00000000000079c5 */ /* 0x002fe20000000000 */
[----:B------:R-:W-:Y:S02]  /*41d0*/  IMAD.MOV.U32 R13, RZ, RZ, R76 ;  /* 0x000000ffff0d7224 */ /* 0x000fe400078e004c */
[----:B------:R-:W-:-:S02]  /*41e0*/  IMAD.MOV.U32 R7, RZ, RZ, R79 ;  /* 0x000000ffff077224 */ /* 0x000fc400078e004f */
[----:B------:R-:W-:Y:S01]  /*41f0*/  IMAD.MOV.U32 R15, RZ, RZ, R74 ;  /* 0x000000ffff0f7224 */ /* 0x000fe200078e004a */
[----:B------:R-:W-:Y:S01]  /*4200*/  HGMMA.64x16x16.F32.BF16 R32, gdesc[UR32], RZ, !UPT, gsb0 ;  /* 0x00200000202079f0 */ /* 0x000fe2000c0018ff */
[----:B------:R-:W-:Y:S01]  /*4210*/  IMAD.MOV.U32 R14, RZ, RZ, R75 ;  /* 0x000000ffff0e7224 */ /* 0x000fe200078e004b */
[----:B------:R-:W-:Y:S01]  /*4220*/  UMOV UR27, 0x80000020 ;  /* 0x80000020001b7882 */ /* 0x000fe20000000000 */
[----:B------:R-:W-:Y:S01]  /*4230*/  IMAD.MOV.U32 R12, RZ, RZ, R77 ;  /* 0x000000ffff0c7224 */ /* 0x000fe200078e004d */
[----:B------:R-:W-:Y:S01]  /*4240*/  UMOV UR32, UR4 ;  /* 0x0000000400207c82 */ /* 0x000fe20008000000 */
[----:B------:R-:W-:Y:S01]  /*4250*/  IMAD.MOV.U32 R76, RZ, RZ, R45 ;  /* 0x000000ffff4c7224 */ /* 0x000fe200078e002d */
[----:B------:R-:W-:Y:S01]  /*4260*/  UMOV UR33, UR5 ;  /* 0x0000000500217c82 */ /* 0x000fe20008000000 */
[----:B------:R-:W-:Y:S02]  /*4270*/  IMAD.MOV.U32 R79, RZ, RZ, R48 ;  /* 0x000000ffff4f7224 */ /* 0x000fe400078e0030 */
[----:B------:R-:W-:-:S02]  /*4280*/  IMAD.MOV.U32 R11, RZ, RZ, R78 ;  /* 0x000000ffff0b7224 */ /* 0x000fc400078e004e */
[----:B------:R-:W-:Y:S02]  /*4290*/  IMAD.MOV.U32 R77, RZ, RZ, R46 ;  /* 0x000000ffff4d7224 */ /* 0x000fe400078e002e */
[----:B------:R-:W-:Y:S02]  /*42a0*/  IMAD.MOV.U32 R45, RZ, RZ, R50 ;  /* 0x000000ffff2d7224 */ /* 0x000fe400078e0032 */
        /* <DEDUP_REMOVED lines=18> */
[----:B------:R-:W-:Y:S01]  /*43d0*/  IMAD.MOV.U32 R108, RZ, RZ, R73 ;  /* 0x000000ffff6c7224 */ /* 0x000fe200078e0049 */
[----:B------:R-:W-:Y:S02]  /*43e0*/  WARPGROUP.DEPBAR.LE gsb0, 0x0 ;  /* 0x00008000000079c5 */ /* 0x000fe40000010000 */
        /* <DEDUP_REMOVED lines=8> */
[----:B------:R-:W-:Y:S01]  /*4470*/  WARPGROUP.ARRIVE ;  /* 0x00000000000079c5 */ /* 0x000fe20000000000 */
[----:B------:R-:W-:-:S02]  /*4480*/  IMAD.MOV.U32 R110, RZ, RZ, R211 ;  /* 0x000000ffff6e7224 */ /* 0x000fc400078e00d3 */
[----:B------:R-:W-:Y:S02]  /*4490*/  IMAD.MOV.U32 R111, RZ, RZ, R212 ;  /* 0x000000ffff6f7224 */ /* 0x000fe400078e00d4 */
[----:B------:R-:W-:Y:S01]  /*44a0*/  IMAD.MOV.U32 R72, RZ, RZ, R213 ;  /* 0x000000ffff487224 */ /* 0x000fe200078e00d5 */
[----:B------:R-:W-:Y:S01]  /*44b0*/  HGMMA.64x16x16.F32.BF16 R32, gdesc[UR36], RZ, !UPT, gsb0 ;  /* 0x00200000242079f0 */ /* 0x000fe2000c0018ff */
[----:B------:R-:W-:Y:S02]  /*44c0*/  IMAD.MOV.U32 R73, RZ, RZ, R214 ;  /* 0x000000ffff497224 */ /* 0x000fe400078e00d6 */
[----:B------:R-:W-:Y:S02]  /*44d0*/  IMAD.MOV.U32 R66, RZ, RZ, R170 ;  /* 0x000000ffff427224 */ /* 0x000fe400078e00aa */
[----:B------:R-:W-:Y:S02]  /*44e0*/  IMAD.MOV.U32 R67, RZ, RZ, R171 ;  /* 0x000000ffff437224 */ /* 0x000fe400078e00ab */
[----:B------:R-:W-:-:S02]  /*44f0*/  IMAD.MOV.U32 R68, RZ, RZ, R172 ;  /* 0x000000ffff447224 */ /* 0x000fc400078e00ac */
[----:B------:R-:W-:Y:S02]  /*4500*/  IMAD.MOV.U32 R69, RZ, RZ, R173 ;  /* 0x000000ffff457224 */ /* 0x000fe400078e00ad */
[----:B------:R-:W-:Y:S02]  /*4510*/  IMAD.MOV.U32 R70, RZ, RZ, R174 ;  /* 0x000000ffff467224 */ /* 0x000fe400078e00ae */
[----:B------:R-:W-:Y:S01]  /*4520*/  IMAD.MOV.U32 R71, RZ, RZ, R175 ;  /* 0x000000ffff477224 */ /* 0x000fe200078e00af */
[----:B------:R-:W-:Y:S01]  /*4530*/  UMOV UR35, 0x80000020 ;  /* 0x8000002000237882 */ /* 0x000fe20000000000 */
[----:B------:R-:W-:Y:S01]  /*4540*/  IMAD.MOV.U32 R106, RZ, RZ, R215 ;  /* 0x000000ffff6a7224 */ /* 0x000fe200078e00d7 */
[----:B------:R-:W-:Y:S01]  /*4550*/  UMOV UR36, UR4 ;  /* 0x0000000400247c82 */ /* 0x000fe20008000000 */
[----:B------:R-:W-:Y:S01]  /*4560*/  IMAD.MOV.U32 R213, RZ, RZ, R18 ;  /* 0x000000ffffd57224 */ /* 0x000fe200078e0012 */
[----:B------:R-:W-:Y:S01]  /*4570*/  UMOV UR37, UR5 ;  /* 0x0000000500257c82 */ /* 0x000fe20008000000 */
        /* <DEDUP_REMOVED lines=11> */
[----:B------:R-:W-:Y:S01]  /*4630*/  IMAD.MOV.U32 R138, RZ, RZ, R108 ;  /* 0x000000ffff8a7224 */ /* 0x000fe200078e006c */
[----:B------:R-:W2:Y:S01]  /*4640*/  LDL.LU R208, [R1+0x2b8] ;  /* 0x0002b80001d07983 */ /* 0x000ea20000300800 */
[----:B------:R-:W-:-:S02]  /*4650*/  IMAD.MOV.U32 R107, RZ, RZ, R75 ;  /* 0x000000ffff6b7224 */ /* 0x000fc400078e004b */
[----:B------:R-:W-:Y:S02]  /*4660*/  IMAD.MOV.U32 R74, RZ, RZ, R46 ;  /* 0x000000ffff4a7224 */ /* 0x000fe400078e002e */
[----:B------:R-:W-:Y:S02]  /*4670*/  IMAD.MOV.U32 R45, RZ, RZ, R209 ;  /* 0x000000ffff2d7224 */ /* 0x000fe400078e00d1 */
[----:B------:R-:W-:Y:S01]  /*4680*/  IMAD.MOV.U32 R108, RZ, RZ, R76 ;  /* 0x000000ffff6c7224 */ /* 0x000fe200078e004c */
[----:B------:R-:W3:Y:S01]  /*4690*/  LDL.LU R209, [R1+0x2bc] ;  /* 0x0002bc0001d17983 */ /* 0x000ee20000300800 */
[----:B------:R-:W-:Y:S01]  /*46a0*/  IMAD.MOV.U32 R75, RZ, RZ, R47 ;  /* 0x000000ffff4b7224 */ /* 0x000fe200078e002f */
[----:B------:R-:W-:Y:S02]  /*46b0*/  WARPGROUP.DEPBAR.LE gsb0, 0x0 ;  /* 0x00008000000079c5 */ /* 0x000fe40000010000 */
        /* <DEDUP_REMOVED lines=8> */
[----:B------:R-:W-:Y:S01]  /*4740*/  WARPGROUP.ARRIVE ;  /* 0x00000000000079c5 */ /* 0x000fe20000000000 */
[----:B------:R-:W-:Y:S02]  /*4750*/  IMAD.MOV.U32 R46, RZ, RZ, R210 ;  /* 0x000000ffff2e7224 */ /* 0x000fe400078e00d2 */
[----:B------:R-:W-:Y:S01]  /*4760*/  IMAD.MOV.U32 R140, RZ, RZ, R110 ;  /* 0x000000ffff8c7224 */ /* 0x000fe200078e006e */
[----:B------:R-:W4:Y:S01]  /*4770*/  LDL.LU R210, [R1+0xa0] ;  /* 0x0000a00001d27983 */ /* 0x000f220000300800 */
[----:B------:R-:W-:Y:S01]  /*4780*/  IMAD.MOV.U32 R109, RZ, RZ, R77 ;  /* 0x000000ffff6d7224 */ /* 0x000fe200078e004d */
[----:B------:R-:W-:Y:S01]  /*4790*/  HGMMA.64x16x16.F32.BF16 R32, gdesc[UR44], RZ, !UPT, gsb0 ;  /* 0x002000002c2079f0 */ /* 0x000fe2000c0018ff */
[----:B------:R-:W-:Y:S01]  /*47a0*/  IMAD.MOV.U32 R76, RZ, RZ, R48 ;  /* 0x000000ffff4c7224 */ /* 0x000fe200078e0030 */
[----:B------:R-:W-:Y:S01]  /*47b0*/  R2UR UR47, R3 ;  /* 0x00000000032f72ca */ /* 0x000fe200000e0000 */
[----:B------:R-:W-:Y:S01]  /*47c0*/  IMAD.MOV.U32 R47, RZ, RZ, R211 ;  /* 0x000000ffff2f7224 */ /* 0x000fe200078e00d3 */
[----:B------:R-:W-:Y:S01]  /*47d0*/  R2UR UR46, R0 ;  /* 0x00000000002e72ca */ /* 0x000fe200000e0000 */
[----:B------:R-:W-:Y:S01]  /*47e0*/  IMAD.MOV.U32 R141, RZ, RZ, R111 ;  /* 0x000000ffff8d7224 */ /* 0x000fe200078e006f */
[----:B------:R-:W4:Y:S01]  /*47f0*/  LDL.LU R211, [R1+0xa4] ;  /* 0x0000a40001d37983 */ /* 0x000f220000300800 */
[----:B------:R-:W-:Y:S01]  /*4800*/  IMAD.MOV.U32 R110, RZ, RZ, R78 ;  /* 0x000000ffff6e7224 */ /* 0x000fe200078e004e */
[----:B------:R-:W-:Y:S01]  /*4810*/  UMOV UR39, 0x80000020 ;  /* 0x8000002000277882 */ /* 0x000fe20000000000 */
[----:B------:R-:W-:Y:S01]  /*4820*/  IMAD.MOV.U32 R77, RZ, RZ, R49 ;  /* 0x000000ffff4d7224 */ /* 0x000fe200078e0031 */
[----:B------:R-:W-:Y:S01]  /*4830*/  UMOV UR43, 0x80000020 ;  /* 0x80000020002b7882 */ /* 0x000fe20000000000 */
[----:B------:R-:W-:Y:S01]  /*4840*/  IMAD.MOV.U32 R48, RZ, RZ, R212 ;  /* 0x000000ffff307224 */ /* 0x000fe200078e00d4 */
[----:B------:R-:W-:Y:S01]  /*4850*/  UMOV UR44, UR4 ;  /* 0x00000004002c7c82 */ /* 0x000fe20008000000 */
[----:B------:R-:W-:Y:S01]  /*4860*/  IMAD.MOV.U32 R111, RZ, RZ, R79 ;  /* 0x000000ffff6f7224 */ /* 0x000fe200078e004f */
[----:B------:R-:W4:Y:S01]  /*4870*/  LDL.LU R212, [R1+0xa8] ;  /* 0x0000a80001d47983 */ /* 0x000f220000300800 */
[----:B------:R-:W-:Y:S01]  /*4880*/  IMAD.MOV.U32 R78, RZ, RZ, R50 ;  /* 0x000000ffff4e7224 */ /* 0x000fe200078e0032 */
[----:B------:R-:W-:Y:S01]  /*4890*/  UMOV UR45, UR5 ;  /* 0x00000005002d7c82 */ /* 0x000fe20008000000 */
[----:B------:R-:W-:Y:S01]  /*48a0*/  IMAD.MOV.U32 R49, RZ, RZ, R213 ;  /* 0x000000ffff317224 */ /* 0x000fe200078e00d5 */
[----:B------:R-:W-:Y:S01]  /*48b0*/  UIADD3 UR6, UR46, 0x2, URZ ;  /* 0x000000022e067890 */ /* 0x000fe2000fffe03f */
[----:B------:R-:W-:Y:S01]  /*48c0*/  IMAD.MOV.U32 R79, RZ, RZ, R51 ;  /* 0x000000ffff4f7224 */ /* 0x000fe200078e0033 */
[----:B------:R-:W4:Y:S01]  /*48d0*/  LDL.LU R213, [R1+0xac] ;  /* 0x0000ac0001d57983 */ /* 0x000f220000300800 */
[----:B------:R-:W-:Y:S01]  /*48e0*/  IMAD.MOV.U32 R50, RZ, RZ, R214 ;  /* 0x000000ffff327224 */ /* 0x000fe200078e00d6 */
[----:B------:R-:W-:Y:S01]  /*48f0*/  UIADD3 UR10, UR46, 0x42, URZ ;  /* 0x000000422e0a7890 */ /* 0x000fe2000fffe03f */
[----:B------:R-:W-:Y:S01]  /*4900*/  IMAD.MOV.U32 R51, RZ, RZ, R215 ;  /* 0x000000ffff337224 */ /* 0x000fe200078e00d7 */
[----:B------:R-:W4:Y:S01]  /*4910*/  LDL.LU R214, [R1+0xb0] ;  /* 0x0000b00001d67983 */ /* 0x000f220000300800 */
[----:B------:R-:W-:-:S03]  /*4920*/  UIADD3 UR11, UR46, 0x82, URZ ;  /* 0x000000822e0b7890 */ /* 0x000fc6000fffe03f */
[----:B------:R-:W4:Y:S01]  /*4930*/  LDL.LU R215, [R1+0xb4] ;  /* 0x0000b40001d77983 */ /* 0x000f220000300800 */
[----:B------:R-:W-:Y:S02]  /*4940*/  WARPGROUP.DEPBAR.LE gsb0, 0x0 ;  /* 0x00008000000079c5 */ /* 0x000fe40000010000 */
        /* <DEDUP_REMOVED lines=8> */
[----:B------:R-:W-:-:S06]  /*49d0*/  WARPGROUP.ARRIVE ;  /* 0x00000000000079c5 */ /* 0x000fcc0000000000 */
[----:B------:R-:W-:Y:S01]  /*49e0*/  HGMMA.64x16x16.F32.BF16 R32, gdesc[UR48], RZ, !UPT, gsb0 ;  /* 0x00200000302079f0 */ /* 0x000fe2000c0018ff */
[----:B------:R-:W-:Y:S01]  /*49f0*/  R2UR UR49, R5 ;  /* 0x00000000053172ca */ /* 0x000fe200000e0000 */
[----:B------:R-:W-:Y:S01]  /*4a00*/  UMOV UR50, UR46 ;  /* 0x0000002e00327c82 */ /* 0x000fe20008000000 */
[----:B------:R-:W-:Y:S01]  /*4a10*/  R2UR UR48, R4 ;  /* 0x00000000043072ca */ /* 0x000fe200000e0000 */
[----:B------:R-:W-:Y:S01]  /*4a20*/  UMOV UR51, UR47 ;  /* 0x0000002f00337c82 */ /* 0x000fe20008000000 */
        /* <DEDUP_REMOVED lines=23> */
[----:B------:R-:W-:Y:S03]  /*4ba0*/  HGMMA.64x16x16.F32.BF16 R32, gdesc[UR52], RZ, !UPT, gsb0 ;  /* 0x00200000342079f0 */ /* 0x000fe6000c0018ff */
        /* <DEDUP_REMOVED lines=12> */
[----:B------:R-:W-:Y:S01]  /*4c70*/  WARPGROUP.ARRIVE ;  /* 0x00000000000079c5 */ /* 0x000fe20000000000 */
[----:B------:R-:W-:Y:S01]  /*4c80*/  UMOV UR58, UR10 ;  /* 0x0000000a003a7c82 */ /* 0x000fe20008000000 */
[----:B------:R-:W-:Y:S01]  /*4c90*/  UMOV UR59, 0x80000020 ;  /* 0x80000020003b7882 */ /* 0x000fe20000000000 */
[----:B------:R-:W-:Y:S01]  /*4ca0*/  UMOV UR52, UR4 ;  /* 0x0000000400347c82 */ /* 0x000fe20008000000 */
[----:B------:R-:W-:Y:S01]  /*4cb0*/  UMOV UR53, UR5 ;  /* 0x0000000500357c82 */ /* 0x000fe20008000000 */
[----:B------:R-:W-:Y:S01]  /*4cc0*/  UMOV UR54, UR11 ;  /* 0x0000000b00367c82 */ /* 0x000fe20008000000 */
[----:B------:R-:W-:Y:S01]  /*4cd0*/  HGMMA.64x16x16.F32.BF16 R136, gdesc[UR4], R136, gsb0 ;  /* 0x00200000048879f0 */ /* 0x000fe20008001888 */
[----:B------:R-:W-:Y:S01]  /*4ce0*/  UMOV UR55, 0x80000020 ;  /* 0x8000002000377882 */ /* 0x000fe20000000000 */
[----:B------:R-:W-:Y:S01]  /*4cf0*/  UIADD3 UR14, UR46, 0xc2, URZ ;  /* 0x000000c22e0e7890 */ /* 0x000fe2000fffe03f */
[----:B------:R-:W-:Y:S01]  /*4d00*/  IMAD.MOV.U32 R99, RZ, RZ, R32 ;  /* 0x000000ffff637224 */ /* 0x000fe200078e0020 */
[----:B------:R-:W-:Y:S01]  /*4d10*/  UIADD3 UR18, UR46, 0x102, URZ ;  /* 0x000001022e127890 */ /* 0x000fe2000fffe03f */
[----:B------:R-:W-:Y:S01]  /*4d20*/  IMAD.MOV.U32 R100, RZ, RZ, R33 ;  /* 0x000000ffff647224 */ /* 0x000fe200078e0021 */
[----:B------:R-:W-:Y:S01]  /*4d30*/  UIADD3 UR22, UR46, 0x142, URZ ;  /* 0x000001422e167890 */ /* 0x000fe2000fffe03f */
[----:B------:R-:W-:Y:S01]  /*4d40*/  IMAD.MOV.U32 R101, RZ, RZ, R34 ;  /* 0x000000ffff657224 */ /* 0x000fe200078e0022 */
[----:B------:R-:W-:Y:S01]  /*4d50*/  UIADD3 UR26, UR46, 0x1c2, URZ ;  /* 0x000001c22e1a7890 */ /* 0x000fe2000fffe03f */
[----:B------:R-:W-:Y:S01]  /*4d60*/  IMAD.MOV.U32 R102, RZ, RZ, R35 ;  /* 0x000000ffff667224 */ /* 0x000fe200078e0023 */
[----:B------:R-:W-:Y:S01]  /*4d70*/  UIADD3 UR30, UR46, 0x202, URZ ;  /* 0x000002022e1e7890 */ /* 0x000fe2000fffe03f */
[----:B------:R-:W-:-:S02]  /*4d80*/  IMAD.MOV.U32 R103, RZ, RZ, R36 ;  /* 0x000000ffff677224 */ /* 0x000fc400078e0024 */
[----:B------:R-:W-:Y:S02]  /*4d90*/  IMAD.MOV.U32 R128, RZ, RZ, R37 ;  /* 0x000000ffff807224 */ /* 0x000fe400078e0025 */
[----:B------:R-:W-:Y:S02]  /*4da0*/  IMAD.MOV.U32 R129, RZ, RZ, R38 ;  /* 0x000000ffff817224 */ /* 0x000fe400078e0026 */
[----:B------:R-:W-:Y:S01]  /*4db0*/  IMAD.MOV.U32 R130, RZ, RZ, R39 ;  /* 0x000000ffff827224 */ /* 0x000fe200078e0027 */
[----:B------:R-:W-:Y:S02]  /*4dc0*/  WARPGROUP.DEPBAR.LE gsb0, 0x0 ;  /* 0x00008000000079c5 */ /* 0x000fe40000010000 */
[----:B------:R0:W-:Y:S04]  /*4dd0*/  STL.64 [R1+0x420], R136 ;  /* 0x0004208801007387 */ /* 0x0001e80000100a00 */
[----:B------:R1:W-:Y:S04]  /*4de0*/  STL.64 [R1+0x428], R138 ;  /* 0x0004288a01007387 */ /* 0x0003e80000100a00 */
[----:B------:R-:W-:Y:S04]  /*4df0*/  STL.64 [R1+0x430], R140 ;  /* 0x0004308c01007387 */ /* 0x000fe80000100a00 */
[----:B------:R1:W-:Y:S01]  /*4e00*/  STL.64 [R1+0x438], R142 ;  /* 0x0004388e01007387 */ /* 0x0003e20000100a00 */
[----:B0-----:R-:W-:-:S02]  /*4e10*/  IMAD.MOV.U32 R136, RZ, RZ, R106 ;  /* 0x000000ffff887224 */ /* 0x001fc400078e006a */
[----:B------:R-:W-:Y:S02]  /*4e20*/  IMAD.MOV.U32 R137, RZ, RZ, R107 ;  /* 0x000000ffff897224 */ /* 0x000fe400078e006b */
[----:B------:R-:W-:Y:S02]  /*4e30*/  IMAD.MOV.U32 R106, RZ, RZ, R74 ;  /* 0x000000ffff6a7224 */ /* 0x000fe400078e004a */
[----:B-1----:R-:W-:Y:S02]  /*4e40*/  IMAD.MOV.U32 R138, RZ, RZ, R108 ;  /* 0x000000ffff8a7224 */ /* 0x002fe400078e006c */
[----:B------:R-:W-:Y:S02]  /*4e50*/  IMAD.MOV.U32 R107, RZ, RZ, R75 ;  /* 0x000000ffff6b7224 */ /* 0x000fe400078e004b */
[----:B------:R-:W-:Y:S02]  /*4e60*/  IMAD.MOV.U32 R142, RZ, RZ, R72 ;  /* 0x000000ffff8e7224 */ /* 0x000fe400078e0048 */
[----:B------:R-:W-:-:S02]  /*4e70*/  IMAD.MOV.U32 R143, RZ, RZ, R73 ;  /* 0x000000ffff8f7224 */ /* 0x000fc400078e0049 */
[----:B------:R-:W-:Y:S02]  /*4e80*/  IMAD.MOV.U32 R72, RZ, RZ, R44 ;  /* 0x000000ffff487224 */ /* 0x000fe400078e002c */
[----:B------:R-:W-:Y:S02]  /*4e90*/  IMAD.MOV.U32 R73, RZ, RZ, R45 ;  /* 0x000000ffff497224 */ /* 0x000fe400078e002d */
[----:B--2---:R-:W-:Y:S02]  /*4ea0*/  IMAD.MOV.U32 R44, RZ, RZ, R208 ;  /* 0x000000ffff2c7224 */ /* 0x004fe400078e00d0 */
[----:B------:R-:W-:Y:S01]  /*4eb0*/  IMAD.MOV.U32 R74, RZ, RZ, R46 ;  /* 0x000000ffff4a7224 */ /* 0x000fe200078e002e */
[----:B------:R-:W2:Y:S01]  /*4ec0*/  LDL.LU R208, [R1+0xb8] ;  /* 0x0000b80001d07983 */ /* 0x000ea20000300800 */
[----:B---3--:R-:W-:Y:S02]  /*4ed0*/  IMAD.MOV.U32 R45, RZ, RZ, R209 ;  /* 0x000000ffff2d7224 */ /* 0x008fe400078e00d1 */
[----:B------:R-:W-:Y:S01]  /*4ee0*/  IMAD.MOV.U32 R139, RZ, RZ, R109 ;  /* 0x000000ffff8b7224 */ /* 0x000fe200078e006d */
[----:B------:R-:W3:Y:S01]  /*4ef0*/  LDL.LU R209, [R1+0xbc] ;  /* 0x0000bc0001d17983 */ /* 0x000ee20000300800 */
[----:B------:R-:W-:-:S02]  /*4f00*/  IMAD.MOV.U32 R108, RZ, RZ, R76 ;  /* 0x000000ffff6c7224 */ /* 0x000fc400078e004c */
[----:B------:R-:W-:Y:S02]  /*4f10*/  IMAD.MOV.U32 R75, RZ, RZ, R47 ;  /* 0x000000ffff4b7224 */ /* 0x000fe400078e002f */
[----:B----4-:R-:W-:Y:S02]  /*4f20*/  IMAD.MOV.U32 R46, RZ, RZ, R210 ;  /* 0x000000ffff2e7224 */ /* 0x010fe400078e00d2 */
[----:B------:R-:W-:Y:S01]  /*4f30*/  IMAD.MOV.U32 R140, RZ, RZ, R110 ;  /* 0x000000ffff8c7224 */ /* 0x000fe200078e006e */
[----:B------:R-:W4:Y:S01]  /*4f40*/  LDL.LU R210, [R1+0x120] ;  /* 0x0001200001d27983 */ /* 0x000f220000300800 */
[----:B------:R-:W-:Y:S02]  /*4f50*/  IMAD.MOV.U32 R109, RZ, RZ, R77 ;  /* 0x000000ffff6d7224 */ /* 0x000fe400078e004d */
[----:B------:R-:W-:Y:S02]  /*4f60*/  IMAD.MOV.U32 R76, RZ, RZ, R48 ;  /* 0x000000ffff4c7224 */ /* 0x000fe400078e0030 */
[----:B------:R-:W-:-:S02]  /*4f70*/  IMAD.MOV.U32 R47, RZ, RZ, R211 ;  /* 0x000000ffff2f7224 */ /* 0x000fc400078e00d3 */
[----:B------:R-:W-:Y:S01]  /*4f80*/  IMAD.MOV.U32 R141, RZ, RZ, R111 ;  /* 0x000000ffff8d7224 */ /* 0x000fe200078e006f */
[----:B------:R-:W4:Y:S01]  /*4f90*/  LDL.LU R211, [R1+0x124] ;  /* 0x0001240001d37983 */ /* 0x000f220000300800 */
[----:B------:R-:W-:Y:S02]  /*4fa0*/  IMAD.MOV.U32 R110, RZ, RZ, R78 ;  /* 0x000000ffff6e7224 */ /* 0x000fe400078e004e */
[----:B------:R-:W-:Y:S02]  /*4fb0*/  IMAD.MOV.U32 R77, RZ, RZ, R49 ;  /* 0x000000ffff4d7224 */ /* 0x000fe400078e0031 */
[----:B------:R-:W-:Y:S02]  /*4fc0*/  IMAD.MOV.U32 R48, RZ, RZ, R212 ;  /* 0x000000ffff307224 */ /* 0x000fe400078e00d4 */
[----:B------:R-:W-:Y:S01]  /*4fd0*/  IMAD.MOV.U32 R111, RZ, RZ, R79 ;  /* 0x000000ffff6f7224 */ /* 0x000fe200078e004f */
[----:B------:R-:W4:Y:S01]  /*4fe0*/  LDL.LU R212, [R1+0x128] ;  /* 0x0001280001d47983 */ /* 0x000f220000300800 */
[----:B------:R-:W-:-:S02]  /*4ff0*/  IMAD.MOV.U32 R78, RZ, RZ, R50 ;  /* 0x000000ffff4e7224 */ /* 0x000fc400078e0032 */
[----:B------:R-:W-:Y:S02]  /*5000*/  IMAD.MOV.U32 R49, RZ, RZ, R213 ;  /* 0x000000ffff317224 */ /* 0x000fe400078e00d5 */
[----:B------:R-:W-:Y:S01]  /*5010*/  IMAD.MOV.U32 R79, RZ, RZ, R51 ;  /* 0x000000ffff4f7224 */ /* 0x000fe200078e0033 */
[----:B------:R-:W4:Y:S01]  /*5020*/  LDL.LU R213, [R1+0x12c] ;  /* 0x00012c0001d57983 */ /* 0x000f220000300800 */
[----:B------:R-:W-:Y:S02]  /*5030*/  IMAD.MOV.U32 R50, RZ, RZ, R214 ;  /* 0x000000ffff327224 */ /* 0x000fe400078e00d6 */
[----:B------:R-:W-:Y:S01]  /*5040*/  IMAD.MOV.U32 R51, RZ, RZ, R215 ;  /* 0x000000ffff337224 */ /* 0x000fe200078e00d7 */
[----:B------:R-:W4:Y:S04]  /*5050*/  LDL.LU R214, [R1+0x130] ;  /* 0x0001300001d67983 */ /* 0x000f280000300800 */
[----:B------:R-:W4:Y:S01]  /*5060*/  LDL.LU R215, [R1+0x134] ;  /* 0x0001340001d77983 */ /* 0x000f220000300800 */
[----:B------:R-:W-:-:S06]  /*5070*/  WARPGROUP.ARRIVE ;  /* 0x00000000000079c5 */ /* 0x000fcc0000000000 */
[----:B------:R-:W-:Y:S03]  /*5080*/  HGMMA.64x16x16.F32.BF16 R136, gdesc[UR56], R136, gsb0 ;  /* 0x00200000388879f0 */ /* 0x000fe60008001888 */
[----:B------:R-:W-:Y:S02]  /*5090*/  WARPGROUP.DEPBAR.LE gsb0, 0x0 ;  /* 0x00008000000079c5 */ /* 0x000fe40000010000 */
[----:B------:R0:W-:Y:S04]  /*50a0*/  STL.64 [R1+0x3a0], R136 ;  /* 0x0003a08801007387 */ /* 0x0001e80000100a00 */
[----:B------:R-:W-:Y:S04]  /*50b0*/  STL.64 [R1+0x3a8], R138 ;  /* 0x0003a88a01007387 */ /* 0x000fe80000100a00 */
        /* <DEDUP_REMOVED lines=24> */
[----:B--2---:R-:W-:Y:S02]  /*5240*/  IMAD.MOV.U32 R50, RZ, RZ, R208 ;  /* 0x000000ffff327224 */ /* 0x004fe400078e00d0 */
[----:B------:R-:W2:Y:S01]  /*5250*/  LDL.LU R208, [R1+0x138] ;  /* 0x0001380001d07983 */ /* 0x000ea20000300800 */
[----:B---3--:R-:W-:-:S03]  /*5260*/  IMAD.MOV.U32 R51, RZ, RZ, R209 ;  /* 0x000000ffff337224 */ /* 0x008fc600078e00d1 */
[----:B------:R-:W3:Y:S01]  /*5270*/  LDL.LU R209, [R1+0x13c] ;  /* 0x00013c0001d17983 */ /* 0x000ee20000300800 */
[----:B----4-:R-:W-:-:S03]  /*5280*/  IMAD.MOV.U32 R74, RZ, RZ, R210 ;  /* 0x000000ffff4a7224 */ /* 0x010fc600078e00d2 */
[----:B------:R-:W4:Y:S01]  /*5290*/  LDL.LU R210, [R1+0x220] ;  /* 0x0002200001d27983 */ /* 0x000f220000300800 */
[----:B------:R-:W-:-:S03]  /*52a0*/  IMAD.MOV.U32 R75, RZ, RZ, R211 ;  /* 0x000000ffff4b7224 */ /* 0x000fc600078e00d3 */
        /* <DEDUP_REMOVED lines=9> */
[----:B------:R-:W-:-:S06]  /*5340*/  WARPGROUP.ARRIVE ;  /* 0x00000000000079c5 */ /* 0x000fcc0000000000 */
[----:B------:R-:W-:Y:S03]  /*5350*/  HGMMA.64x16x16.F32.BF16 R136, gdesc[UR52], R136, gsb0 ;  /* 0x00200000348879f0 */ /* 0x000fe60008001888 */
[----:B------:R-:W-:Y:S02]  /*5360*/  WARPGROUP.DEPBAR.LE gsb0, 0x0 ;  /* 0x00008000000079c5 */ /* 0x000fe40000010000 */
[----:B------:R0:W-:Y:S04]  /*5370*/  STL.64 [R1+0x320], R136 ;  /* 0x0003208801007387 */ /* 0x0001e80000100a00 */
[----:B------:R1:W-:Y:S04]  /*5380*/  STL.64 [R1+0x328], R138 ;  /* 0x0003288a01007387 */ /* 0x0003e80000100a00 */
[----:B------:R-:W-:Y:S04]  /*5390*/  STL.64 [R1+0x330], R140 ;  /* 0x0003308c01007387 */ /* 0x000fe80000100a00 */
[----:B------:R1:W-:Y:S01]  /*53a0*/  STL.64 [R1+0x338], R142 ;  /* 0x0003388e01007387 */ /* 0x0003e20000100a00 */
[----:B0-----:R-:W-:-:S02]  /*53b0*/  IMAD.MOV.U32 R136, RZ, RZ, R106 ;  /* 0x000000ffff887224 */ /* 0x001fc400078e006a */
[----:B------:R-:W-:Y:S02]  /*53c0*/  IMAD.MOV.U32 R137, RZ, RZ, R107 ;  /* 0x000000ffff897224 */ /* 0x000fe400078e006b */
[----:B-1----:R-:W-:Y:S02]  /*53d0*/  IMAD.MOV.U32 R138, RZ, RZ, R108 ;  /* 0x000000ffff8a7224 */ /* 0x002fe400078e006c */
        /* <DEDUP_REMOVED lines=10> */
[----:B------:R-:W-:Y:S01]  /*5480*/  IMAD.MOV.U32 R141, RZ, RZ, R111 ;  /* 0x000000ffff8d7224 */ /* 0x000fe200078e006f */
[----:B------:R-:W-:Y:S01]  /*5490*/  UMOV UR10, UR14 ;  /* 0x0000000e000a7c82 */ /* 0x000fe20008000000 */
[----:B------:R-:W-:-:S04]  /*54a0*/  UMOV UR11, 0x80000020 ;  /* 0x80000020000b7882 */ /* 0x000fc80000000000 */
[----:B------:R-:W-:-:S06]  /*54b0*/  WARPGROUP.ARRIVE ;  /* 0x00000000000079c5 */ /* 0x000fcc0000000000 */
[----:B------:R-:W-:Y:S01]  /*54c0*/  HGMMA.64x16x16.F32.BF16 R136, gdesc[UR8], R136, gsb0 ;  /* 0x00200000088879f0 */ /* 0x000fe20008001888 */
        /* <DEDUP_REMOVED lines=16> */
[----:B------:R-:W-:-:S03]  /*55d0*/  WARPGROUP.DEPBAR.LE gsb0, 0x0 ;  /* 0x00008000000079c5 */ /* 0x000fc60000010000 */
[----:B------:R-:W-:Y:S04]  /*55e0*/  STL.64 [R1+0x2a0], R136 ;  /* 0x0002a08801007387 */ /* 0x000fe80000100a00 */
[----:B------:R-:W-:Y:S04]  /*55f0*/  STL.64 [R1+0x2a8], R138 ;  /* 0x0002a88a01007387 */ /* 0x000fe80000100a00 */
[----:B------:R0:W-:Y:S04]  /*5600*/  STL.64 [R1+0x2b0], R140 ;  /* 0x0002b08c01007387 */ /* 0x0001e80000100a00 */
[----:B------:R2:W-:Y:S01]  /*5610*/  STL.64 [R1+0x2b8], R142 ;  /* 0x0002b88e01007387 */ /* 0x0005e20000100a00 */
[----:B0-----:R-:W-:-:S02]  /*5620*/  IMAD.MOV.U32 R140, RZ, RZ, R110 ;  /* 0x000000ffff8c7224 */ /* 0x001fc400078e006e */
[----:B------:R-:W-:Y:S01]  /*5630*/  IMAD.MOV.U32 R141, RZ, RZ, R111 ;  /* 0x000000ffff8d7224 */ /* 0x000fe200078e006f */
[----:B------:R-:W4:Y:S04]  /*5640*/  LDL.LU R110, [R1+0x1b8] ;  /* 0x0001b800016e7983 */ /* 0x000f280000300800 */
[----:B------:R-:W4:Y:S01]  /*5650*/  LDL.LU R111, [R1+0x1bc] ;  /* 0x0001bc00016f7983 */ /* 0x000f220000300800 */
[----:B------:R-:W-:Y:S02]  /*5660*/  IMAD.MOV.U32 R136, RZ, RZ, R106 ;  /* 0x000000ffff887224 */ /* 0x000fe400078e006a */
[----:B------:R-:W-:Y:S02]  /*5670*/  IMAD.MOV.U32 R137, RZ, RZ, R107 ;  /* 0x000000ffff897224 */ /* 0x000fe400078e006b */
[----:B------:R-:W-:-:S02]  /*5680*/  IMAD.MOV.U32 R138, RZ, RZ, R108 ;  /* 0x000000ffff8a7224 */ /* 0x000fc400078e006c */
[----:B------:R-:W-:Y:S01]  /*5690*/  IMAD.MOV.U32 R139, RZ, RZ, R109 ;  /* 0x000000ffff8b7224 */ /* 0x000fe200078e006d */
[----:B------:R-:W-:Y:S01]  /*56a0*/  UMOV UR9, UR15 ;  /* 0x0000000f00097c82 */ /* 0x000fe20008000000 */
[----:B------:R-:W-:Y:S01]  /*56b0*/  UMOV UR14, UR18 ;  /* 0x00000012000e7c82 */ /* 0x000fe20008000000 */
[----:B------:R-:W-:Y:S01]  /*56c0*/  UMOV UR15, 0x80000020 ;  /* 0x80000020000f7882 */ /* 0x000fe20000000000 */
[----:B------:R-:W-:Y:S01]  /*56d0*/  UMOV UR18, UR22 ;  /* 0x0000001600127c82 */ /* 0x000fe20008000000 */
[----:B------:R-:W-:-:S07]  /*56e0*/  UIADD3 UR8, UR46, 0x182, URZ ;  /* 0x000001822e087890 */ /* 0x000fce000fffe03f */
[----:B------:R-:W-:Y:S01]  /*56f0*/  UMOV UR22, UR8 ;  /* 0x0000000800167c82 */ /* 0x000fe20008000000 */
[----:B--2---:R-:W-:Y:S02]  /*5700*/  IMAD.MOV.U32 R142, RZ, RZ, R208 ;  /* 0x000000ffff8e7224 */ /* 0x004fe400078e00d0 */
[----:B------:R-:W2:Y:S01]  /*5710*/  LDL.LU R208, [R1+0x20] ;  /* 0x0000200001d07983 */ /* 0x000ea20000300800 */
[----:B---3--:R-:W-:-:S03]  /*5720*/  IMAD.MOV.U32 R143, RZ, RZ, R209 ;  /* 0x000000ffff8f7224 */ /* 0x008fc600078e00d1 */
[----:B------:R-:W2:Y:S01]  /*5730*/  LDL.LU R209, [R1+0x24] ;  /* 0x0000240001d17983 */ /* 0x000ea20000300800 */
[----:B----4-:R-:W-:-:S03]  /*5740*/  IMAD.MOV.U32 R104, RZ, RZ, R210 ;  /* 0x000000ffff687224 */ /* 0x010fc600078e00d2 */
[----:B------:R-:W2:Y:S01]  /*5750*/  LDL.LU R210, [R1+0x28] ;  /* 0x0000280001d27983 */ /* 0x000ea20000300800 */
[----:B------:R-:W-:-:S03]  /*5760*/  IMAD.MOV.U32 R105, RZ, RZ, R211 ;  /* 0x000000ffff697224 */ /* 0x000fc600078e00d3 */
        /* <DEDUP_REMOVED lines=9> */
[----:B------:R-:W-:-:S03]  /*5800*/  WARPGROUP.ARRIVE ;  /* 0x00000000000079c5 */ /* 0x000fc60000000000 */
[----:B------:R-:W3:Y:S03]  /*5810*/  LDL.LU R168, [R1+0x7f4] ;  /* 0x0007f40001a87983 */ /* 0x000ee60000300800 */
[----:B------:R-:W-:Y:S01]  /*5820*/  HGMMA.64x16x16.F32.BF16 R136, gdesc[UR12], R136, gsb0 ;  /* 0x002000000c8879f0 */ /* 0x000fe20008001888 */
[----:B------:R-:W3:Y:S04]  /*5830*/  LDL.LU R169, [R1+0x7f0] ;  /* 0x0007f00001a97983 */ /* 0x000ee80000300800 */
[----:B------:R-:W3:Y:S04]  /*5840*/  LDL.LU R170, [R1+0x7ec] ;  /* 0x0007ec0001aa7983 */ /* 0x000ee80000300800 */
[----:B------:R-:W3:Y:S01]  /*5850*/  LDL.LU R171, [R1+0x7e8] ;  /* 0x0007e80001ab7983 */ /* 0x000ee20000300800 */
[----:B------:R-:W-:-:S03]  /*5860*/  IMAD.MOV.U32 R32, RZ, RZ, R40 ;  /* 0x000000ffff207224 */ /* 0x000fc600078e0028 */
        /* <DEDUP_REMOVED lines=8> */
[----:B------:R-:W4:Y:S01]  /*58f0*/  LDL.LU R40, [R1+0x7d4] ;  /* 0x0007d40001287983 */ /* 0x000f220000300800 */
[----:B------:R-:W-:-:S03]  /*5900*/  IMAD.MOV.U32 R37, RZ, RZ, R177 ;  /* 0x000000ffff257224 */ /* 0x000fc600078e00b1 */
[----:B------:R-:W4:Y:S01]  /*5910*/  LDL.LU R41, [R1+0x7d0] ;  /* 0x0007d00001297983 */ /* 0x000f220000300800 */
[----:B------:R-:W-:-:S03]  /*5920*/  IMAD.MOV.U32 R38, RZ, RZ, R178 ;  /* 0x000000ffff267224 */ /* 0x000fc600078e00b2 */
[----:B------:R-:W4:Y:S01]  /*5930*/  LDL.LU R42, [R1+0x7cc] ;  /* 0x0007cc00012a7983 */ /* 0x000f220000300800 */
[----:B------:R-:W-:-:S03]  /*5940*/  IMAD.MOV.U32 R39, RZ, RZ, R179 ;  /* 0x000000ffff277224 */ /* 0x000fc600078e00b3 */
[----:B------:R-:W4:Y:S04]  /*5950*/  LDL.LU R43, [R1+0x7c8] ;  /* 0x0007c800012b7983 */ /* 0x000f280000300800 */
[----:B------:R-:W3:Y:S04]  /*5960*/  LDL.LU R176, [R1+0x7c4] ;  /* 0x0007c40001b07983 */ /* 0x000ee80000300800 */
[----:B------:R-:W3:Y:S01]  /*5970*/  LDL.LU R177, [R1+0x7c0] ;  /* 0x0007c00001b17983 */ /* 0x000ee20000300800 */
[----:B------:R-:W-:Y:S02]  /*5980*/  WARPGROUP.DEPBAR.LE gsb0, 0x0 ;  /* 0x00008000000079c5 */ /* 0x000fe40000010000 */
[----:B------:R-:W-:Y:S01]  /*5990*/  WARPGROUP.ARRIVE ;  /* 0x00000000000079c5 */ /* 0x000fe20000000000 */
[----:B------:R-:W3:Y:S04]  /*59a0*/  LDL.LU R178, [R1+0x7bc] ;  /* 0x0007bc0001b27983 */ /* 0x000ee80000300800 */
[----:B------:R-:W3:Y:S01]  /*59b0*/  LDL.LU R179, [R1+0x7b8] ;  /* 0x0007b80001b37983 */ /* 0x000ee20000300800 */
[----:B------:R-:W-:Y:S03]  /*59c0*/  HGMMA.64x16x16.F32.BF16 R104, gdesc[UR16], R104, gsb0 ;  /* 0x00200000106879f0 */ /* 0x000fe60008001868 */
[----:B------:R-:W-:-:S02]  /*59d0*/  WARPGROUP.DEPBAR.LE gsb0, 0x0 ;  /* 0x00008000000079c5 */ /* 0x000fc40000010000 */
[----:B------:R-:W-:-:S06]  /*59e0*/  WARPGROUP.ARRIVE ;  /* 0x00000000000079c5 */ /* 0x000fcc0000000000 */
[----:B------:R-:W-:Y:S03]  /*59f0*/  HGMMA.64x16x16.F32.BF16 R72, gdesc[UR20], R72, gsb0 ;  /* 0x00200000144879f0 */ /* 0x000fe60008001848 */
[----:B------:R-:W-:Y:S02]  /*5a00*/  WARPGROUP.DEPBAR.LE gsb0, 0x0 ;  /* 0x00008000000079c5 */ /* 0x000fe40000010000 */
[----:B------:R-:W-:-:S06]  /*5a10*/  WARPGROUP.ARRIVE ;  /* 0x00000000000079c5 */ /* 0x000fcc0000000000 */
[----:B------:R-:W-:Y:S01]  /*5a20*/  HGMMA.64x16x16.F32.BF16 R44, gdesc[UR24], R44, gsb0 ;  /* 0x00200000182c79f0 */ /* 0x000fe2000800182c */
[----:B------:R-:W-:Y:S04]  /*5a30*/  STL.64 [R1+0x220], R136 ;  /* 0x0002208801007387 */ /* 0x000fe80000100a00 */
[----:B------:R-:W-:Y:S04]  /*5a40*/  STL.64 [R1+0x228], R138 ;  /* 0x0002288a01007387 */ /* 0x000fe80000100a00 */
[----:B------:R-:W-:Y:S04]  /*5a50*/  STL.64 [R1+0x230], R140 ;  /* 0x0002308c01007387 */ /* 0x000fe80000100a00 */
[----:B------:R0:W-:Y:S04]  /*5a60*/  STL.64 [R1+0x238], R142 ;  /* 0x0002388e01007387 */ /* 0x0001e80000100a00 */
[----:B0-----:R-:W4:Y:S04]  /*5a70*/  LDL.LU.64 R142, [R1+0x7b0] ;  /* 0x0007b000018e7983 */ /* 0x001f280000300a00 */
[----:B------:R-:W4:Y:S04]  /*5a80*/  LDL.LU.64 R140, [R1+0x7a8] ;  /* 0x0007a800018c7983 */ /* 0x000f280000300a00 */
[----:B------:R-:W4:Y:S04]  /*5a90*/  LDL.LU.64 R138, [R1+0x7a0] ;  /* 0x0007a000018a7983 */ /* 0x000f280000300a00 */
[----:B------:R-:W4:Y:S01]  /*5aa0*/  LDL.LU.64 R136, [R1+0x798] ;  /* 0x0007980001887983 */ /* 0x000f220000300a00 */
[----:B------:R-:W-:-:S03]  /*5ab0*/  WARPGROUP.DEPBAR.LE gsb0, 0x0 ;  /* 0x00008000000079c5 */ /* 0x000fc60000010000 */
        /* <DEDUP_REMOVED lines=8> */
[----:B--2---:R-:W-:-:S06]  /*5b40*/  WARPGROUP.ARRIVE ;  /* 0x00000000000079c5 */ /* 0x004fcc0000000000 */
[----:B------:R-:W-:Y:S01]  /*5b50*/  HGMMA.64x16x16.F32.BF16 R208, gdesc[UR28], R208, gsb0 ;  /* 0x002000001cd079f0 */ /* 0x000fe200080018d0 */
[----:B------:R-:W-:Y:S04]  /*5b60*/  STL.64 [R1+0x120], R72 ;  /* 0x0001204801007387 */ /* 0x000fe80000100a00 */
[----:B------:R-:W-:Y:S04]  /*5b70*/  STL.64 [R1+0x128], R74 ;  /* 0x0001284a01007387 */ /* 0x000fe80000100a00 */
[----:B------:R-:W-:Y:S04]  /*5b80*/  STL.64 [R1+0x130], R76 ;  /* 0x0001304c01007387 */ /* 0x000fe80000100a00 */
[----:B------:R0:W-:Y:S04]  /*5b90*/  STL.64 [R1+0x138], R78 ;  /* 0x0001384e01007387 */ /* 0x0001e80000100a00 */
[----:B0-----:R-:W2:Y:S04]  /*5ba0*/  LDL.LU.64 R78, [R1+0x770] ;  /* 0x00077000014e7983 */ /* 0x001ea80000300a00 */
[----:B------:R-:W2:Y:S04]  /*5bb0*/  LDL.LU.64 R76, [R1+0x768] ;  /* 0x00076800014c7983 */ /* 0x000ea80000300a00 */
[----:B------:R-:W2:Y:S04]  /*5bc0*/  LDL.LU.64 R74, [R1+0x760] ;  /* 0x00076000014a7983 */ /* 0x000ea80000300a00 */
[----:B------:R-:W2:Y:S04]  /*5bd0*/  LDL.LU.64 R72, [R1+0x758] ;  /* 0x0007580001487983 */ /* 0x000ea80000300a00 */
[----:B------:R-:W-:Y:S04]  /*5be0*/  STL.64 [R1+0xa0], R44 ;  /* 0x0000a02c01007387 */ /* 0x000fe80000100a00 */
[----:B------:R-:W-:Y:S04]  /*5bf0*/  STL.64 [R1+0xa8], R46 ;  /* 0x0000a82e01007387 */ /* 0x000fe80000100a00 */
[----:B------:R-:W-:Y:S04]  /*5c00*/  STL.64 [R1+0xb0], R48 ;  /* 0x0000b03001007387 */ /* 0x000fe80000100a00 */
[----:B------:R0:W-:Y:S01]  /*5c10*/  STL.64 [R1+0xb8], R50 ;  /* 0x0000b83201007387 */ /* 0x0001e20000100a00 */
[----:B------:R-:W-:-:S03]  /*5c20*/  WARPGROUP.DEPBAR.LE gsb0, 0x0 ;  /* 0x00008000000079c5 */ /* 0x000fc60000010000 */
[----:B0-----:R-:W4:Y:S04]  /*5c30*/  LDL.LU.64 R50, [R1+0x750] ;  /* 0x0007500001327983 */ /* 0x001f280000300a00 */
[----:B------:R-:W4:Y:S04]  /*5c40*/  LDL.LU.64 R48, [R1+0x748] ;  /* 0x0007480001307983 */ /* 0x000f280000300a00 */
[----:B------:R-:W2:Y:S04]  /*5c50*/  LDL.LU.64 R46, [R1+0x740] ;  /* 0x00074000012e7983 */ /* 0x000ea80000300a00 */
[----:B------:R-:W2:Y:S04]  /*5c60*/  LDL.LU.64 R44, [R1+0x738] ;  /* 0x00073800012c7983 */ /* 0x000ea80000300a00 */
[----:B------:R-:W-:Y:S04]  /*5c70*/  STL.64 [R1+0x20], R208 ;  /* 0x000020d001007387 */ /* 0x000fe80000100a00 */
[----:B------:R-:W-:Y:S04]  /*5c80*/  STL.64 [R1+0x28], R210 ;  /* 0x000028d201007387 */ /* 0x000fe80000100a00 */
[----:B------:R-:W-:Y:S04]  /*5c90*/  STL.64 [R1+0x30], R212 ;  /* 0x000030d401007387 */ /* 0x000fe80000100a00 */
[----:B------:R0:W-:Y:S04]  /*5ca0*/  STL.64 [R1+0x38], R214 ;  /* 0x000038d601007387 */ /* 0x0001e80000100a00 */
[----:B0-----:R-:W3:Y:S04]  /*5cb0*/  LDL.LU.64 R214, [R1+0x730] ;  /* 0x0007300001d67983 */ /* 0x001ee80000300a00 */
[----:B------:R-:W3:Y:S04]  /*5cc0*/  LDL.LU.64 R212, [R1+0x728] ;  /* 0x0007280001d47983 */ /* 0x000ee80000300a00 */
[----:B------:R-:W3:Y:S04]  /*5cd0*/  LDL.LU.64 R210, [R1+0x720] ;  /* 0x0007200001d27983 */ /* 0x000ee80000300a00 */
[----:B------:R-:W3:Y:S01]  /*5ce0*/  LDL.LU.64 R208, [R1+0x718] ;  /* 0x0007180001d07983 */ /* 0x000ee20000300a00 */
[----:B------:R-:W-:Y:S01]  /*5cf0*/  UIADD3 UR34, UR46, 0x242, URZ ;  /* 0x000002422e227890 */ /* 0x000fe2000fffe03f */
[----:B---3--:R-:W-:-:S08]  /*5d00*/  WARPGROUP.ARRIVE ;  /* 0x00000000000079c5 */ /* 0x008fd00000000000 */
[----:B------:R-:W-:Y:S03]  /*5d10*/  HGMMA.64x16x16.F32.BF16 R208, gdesc[UR32], R208, gsb0 ;  /* 0x0020000020d079f0 */ /* 0x000fe600080018d0 */
[----:B------:R-:W-:Y:S02]  /*5d20*/  WARPGROUP.DEPBAR.LE gsb0, 0x0 ;  /* 0x00008000000079c5 */ /* 0x000fe40000010000 */
[----:B------:R-:W-:Y:S04]  /*5d30*/  STL.64 [R1+0x4b8], R214 ;  /* 0x0004b8d601007387 */ /* 0x000fe80000100a00 */
[----:B------:R-:W-:Y:S04]  /*5d40*/  STL.64 [R1+0x4b0], R212 ;  /* 0x0004b0d401007387 */ /* 0x000fe80000100a00 */
[----:B------:R0:W-:Y:S04]  /*5d50*/  STL.64 [R1+0x4a8], R210 ;  /* 0x0004a8d201007387 */ /* 0x0001e80000100a00 */
[----:B------:R1:W-:Y:S01]  /*5d60*/  STL.64 [R1+0x4a0], R208 ;  /* 0x0004a0d001007387 */ /* 0x0003e20000100a00 */
[----:B0-----:R-:W-:-:S02]  /*5d70*/  IMAD.MOV.U32 R210, RZ, RZ, R182 ;  /* 0x000000ffffd27224 */ /* 0x001fc400078e00b6 */
[----:B-1----:R-:W-:Y:S02]  /*5d80*/  IMAD.MOV.U32 R208, RZ, RZ, R180 ;  /* 0x000000ffffd07224 */ /* 0x002fe400078e00b4 */
[----:B------:R-:W3:Y:S01]  /*5d90*/  LDL.LU R180, [R1+0x714] ;  /* 0x0007140001b47983 */ /* 0x000ee20000300800 */
[----:B------:R-:W-:Y:S02]  /*5da0*/  IMAD.MOV.U32 R209, RZ, RZ, R181 ;  /* 0x000000ffffd17224 */ /* 0x000fe400078e00b5 */
[----:B------:R-:W-:Y:S01]  /*5db0*/  IMAD.MOV.U32 R211, RZ, RZ, R183 ;  /* 0x000000ffffd37224 */ /* 0x000fe200078e00b7 */
[----:B------:R-:W3:Y:S04]  /*5dc0*/  LDL.LU R181, [R1+0x710] ;  /* 0x0007100001b57983 */ /* 0x000ee80000300800 */
[----:B------:R-:W3:Y:S04]  /*5dd0*/  LDL.LU R182, [R1+0x70c] ;  /* 0x00070c0001b67983 */ /* 0x000ee80000300800 */
[----:B------:R-:W3:Y:S01]  /*5de0*/  LDL.LU R183, [R1+0x708] ;  /* 0x0007080001b77983 */ /* 0x000ee20000300800 */
[----:B------:R-:W-:Y:S01]  /*5df0*/  UIADD3 UR38, UR46, 0x282, URZ ;  /* 0x000002822e267890 */ /* 0x000fe2000fffe03f */
[----:B------:R-:W-:-:S02]  /*5e00*/  IMAD.MOV.U32 R212, RZ, RZ, R144 ;  /* 0x000000ffffd47224 */ /* 0x000fc400078e0090 */
[----:B------:R-:W4:Y:S01]  /*5e10*/  LDL.LU R144, [R1+0x704] ;  /* 0x0007040001907983 */ /* 0x000f220000300800 */
[----:B------:R-:W-:Y:S02]  /*5e20*/  IMAD.MOV.U32 R213, RZ, RZ, R145 ;  /* 0x000000ffffd57224 */ /* 0x000fe400078e0091 */
[----:B------:R-:W-:Y:S01]  /*5e30*/  IMAD.MOV.U32 R214, RZ, RZ, R146 ;  /* 0x000000ffffd67224 */ /* 0x000fe200078e0092 */
[----:B------:R-:W4:Y:S01]  /*5e40*/  LDL.LU R145, [R1+0x700] ;  /* 0x0007000001917983 */ /* 0x000f220000300800 */
[----:B------:R-:W-:-:S03]  /*5e50*/  IMAD.MOV.U32 R215, RZ, RZ, R147 ;  /* 0x000000ffffd77224 */ /* 0x000fc600078e0093 */
[----:B------:R-:W4:Y:S04]  /*5e60*/  LDL.LU R146, [R1+0x6fc] ;  /* 0x0006fc0001927983 */ /* 0x000f280000300800 */
[----:B------:R-:W4:Y:S01]  /*5e70*/  LDL.LU R147, [R1+0x6f8] ;  /* 0x0006f80001937983 */ /* 0x000f220000300800 */
[----:B---3--:R-:W-:-:S06]  /*5e80*/  WARPGROUP.ARRIVE ;  /* 0x00000000000079c5 */ /* 0x008fcc0000000000 */
        /* <DEDUP_REMOVED lines=8> */
[----:B------:R-:W4:Y:S01]  /*5f10*/  LDL.LU R148, [R1+0x6f4] ;  /* 0x0006f40001947983 */ /* 0x000f220000300800 */
[----:B------:R-:W-:Y:S02]  /*5f20*/  IMAD.MOV.U32 R177, RZ, RZ, R149 ;  /* 0x000000ffffb17224 */ /* 0x000fe400078e0095 */
[----:B------:R-:W-:Y:S01]  /*5f30*/  IMAD.MOV.U32 R179, RZ, RZ, R151 ;  /* 0x000000ffffb37224 */ /* 0x000fe200078e0097 */
[----:B------:R-:W4:Y:S04]  /*5f40*/  LDL.LU R149, [R1+0x6f0] ;  /* 0x0006f00001957983 */ /* 0x000f280000300800 */
[----:B------:R-:W4:Y:S04]  /*5f50*/  LDL.LU R150, [R1+0x6ec] ;  /* 0x0006ec0001967983 */ /* 0x000f280000300800 */
[----:B------:R-:W4:Y:S01]  /*5f60*/  LDL.LU R151, [R1+0x6e8] ;  /* 0x0006e80001977983 */ /* 0x000f220000300800 */
[----:B------:R-:W-:Y:S01]  /*5f70*/  UIADD3 UR42, UR46, 0x2c2, URZ ;  /* 0x000002c22e2a7890 */ /* 0x000fe2000fffe03f */
[----:B------:R-:W-:-:S02]  /*5f80*/  IMAD.MOV.U32 R180, RZ, RZ, R112 ;  /* 0x000000ffffb47224 */ /* 0x000fc400078e0070 */
[----:B------:R-:W3:Y:S01]  /*5f90*/  LDL.LU R112, [R1+0x6e4] ;  /* 0x0006e40001707983 */ /* 0x000ee20000300800 */
[----:B------:R-:W-:Y:S02]  /*5fa0*/  IMAD.MOV.U32 R181, RZ, RZ, R113 ;  /* 0x000000ffffb57224 */ /* 0x000fe400078e0071 */
[----:B------:R-:W-:Y:S01]  /*5fb0*/  IMAD.MOV.U32 R182, RZ, RZ, R114 ;  /* 0x000000ffffb67224 */ /* 0x000fe200078e0072 */
[----:B------:R-:W3:Y:S01]  /*5fc0*/  LDL.LU R113, [R1+0x6e0] ;  /* 0x0006e00001717983 */ /* 0x000ee20000300800 */
[----:B------:R-:W-:-:S03]  /*5fd0*/  IMAD.MOV.U32 R183, RZ, RZ, R115 ;  /* 0x000000ffffb77224 */ /* 0x000fc600078e0073 */
[----:B------:R-:W3:Y:S04]  /*5fe0*/  LDL.LU R114, [R1+0x6dc] ;  /* 0x0006dc0001727983 */ /* 0x000ee80000300800 */
[----:B------:R-:W3:Y:S01]  /*5ff0*/  LDL.LU R115, [R1+0x6d8] ;  /* 0x0006d80001737983 */ /* 0x000ee20000300800 */
[----:B----4-:R-:W-:-:S06]  /*6000*/  WARPGROUP.ARRIVE ;  /* 0x00000000000079c5 */ /* 0x010fcc0000000000 */
        /* <DEDUP_REMOVED lines=15> */
[----:B------:R-:W-:Y:S01]  /*6100*/  UMOV UR56, UR54 ;  /* 0x0000003600387c82 */ /* 0x000fe20008000000 */
[----:B------:R-:W-:-:S02]  /*6110*/  UIADD3 UR50, UR46, 0x342, URZ ;  /* 0x000003422e327890 */ /* 0x000fc4000fffe03f */
[----:B------:R-:W-:Y:S01]  /*6120*/  UIADD3 UR54, UR46, 0x382, URZ ;  /* 0x000003822e367890 */ /* 0x000fe2000fffe03f */
[----:B------:R-:W-:Y:S02]  /*6130*/  UMOV UR47, 0x80000020 ;  /* 0x80000020002f7882 */ /* 0x000fe40000000000 */
[----:B------:R-:W-:Y:S01]  /*6140*/  UMOV UR46, UR8 ;  /* 0x00000008002e7c82 */ /* 0x000fe20008000000 */
[----:B------:R-:W-:Y:S02]  /*6150*/  IMAD.MOV.U32 R148, RZ, RZ, R80 ;  /* 0x000000ffff947224 */ /* 0x000fe400078e0050 */
        /* <DEDUP_REMOVED lines=22> */
[----:B------:R-:W-:-:S02]  /*62c0*/  IMAD.MOV.U32 R116, RZ, RZ, R52 ;  /* 0x000000ffff747224 */ /* 0x000fc400078e0034 */
[----:B------:R-:W-:Y:S01]  /*62d0*/  IMAD.MOV.U32 R117, RZ, RZ, R53 ;  /* 0x000000ffff757224 */ /* 0x000fe200078e0035 */
[----:B------:R-:W3:Y:S01]  /*62e0*/  LDL.LU R52, [R1+0x6a4] ;  /* 0x0006a40001347983 */ /* 0x000ee20000300800 */
[----:B------:R-:W-:Y:S02]  /*62f0*/  IMAD.MOV.U32 R118, RZ, RZ, R54 ;  /* 0x000000ffff767224 */ /* 0x000fe400078e0036 */
[----:B------:R-:W-:Y:S01]  /*6300*/  IMAD.MOV.U32 R119, RZ, RZ, R55 ;  /* 0x000000ffff777224 */ /* 0x000fe200078e0037 */
[----:B------:R-:W3:Y:S04]  /*6310*/  LDL.LU R53, [R1+0x6a0] ;  /* 0x0006a00001357983 */ /* 0x000ee80000300800 */
[----:B------:R-:W3:Y:S04]  /*6320*/  LDL.LU R54, [R1+0x69c] ;  /* 0x00069c0001367983 */ /* 0x000ee80000300800 */
[----:B------:R-:W3:Y:S01]  /*6330*/  LDL.LU R55, [R1+0x698] ;  /* 0x0006980001377983 */ /* 0x000ee20000300800 */
[----:B------:R-:W-:Y:S01]  /*6340*/  UMOV UR48, UR4 ;  /* 0x0000000400307c82 */ /* 0x000fe20008000000 */
[----:B------:R-:W-:Y:S01]  /*6350*/  UMOV UR49, UR5 ;  /* 0x0000000500317c82 */ /* 0x000fe20008000000 */
[----:B------:R-:W-:Y:S01]  /*6360*/  UMOV UR51, 0x80000020 ;  /* 0x8000002000337882 */ /* 0x000fe20000000000 */
[----:B------:R-:W-:Y:S01]  /*6370*/  UMOV UR57, UR55 ;  /* 0x0000003700397c82 */ /* 0x000fe20008000000 */
[----:B------:R-:W-:Y:S01]  /*6380*/  UMOV UR52, UR4 ;  /* 0x0000000400347c82 */ /* 0x000fe20008000000 */
[----:B------:R-:W-:Y:S01]  /*6390*/  UMOV UR53, UR5 ;  /* 0x0000000500357c82 */ /* 0x000fe20008000000 */
[----:B------:R-:W-:Y:S01]  /*63a0*/  UMOV UR55, 0x80000020 ;  /* 0x8000002000377882 */ /* 0x000fe20000000000 */
[----:B------:R-:W-:Y:S01]  /*63b0*/  UIADD3 UR8, UR9, 0x202, URZ ;  /* 0x0000020209087890 */ /* 0x000fe2000fffe03f */
[----:B----4-:R-:W-:-:S06]  /*63c0*/  WARPGROUP.ARRIVE ;  /* 0x00000000000079c5 */ /* 0x010fcc0000000000 */
[----:B------:R-:W-:Y:S03]  /*63d0*/  HGMMA.64x16x16.F32.BF16 R80, gdesc[UR48], R80, gsb0 ;  /* 0x00200000305079f0 */ /* 0x000fe60008001850 */
[----:B------:R-:W-:Y:S02]  /*63e0*/  WARPGROUP.DEPBAR.LE gsb0, 0x0 ;  /* 0x00008000000079c5 */ /* 0x000fe40000010000 */
[----:B---3--:R-:W-:-:S06]  /*63f0*/  WARPGROUP.ARRIVE ;  /* 0x00000000000079c5 */ /* 0x008fcc0000000000 */
[----:B------:R-:W-:Y:S01]  /*6400*/  HGMMA.64x16x16.F32.BF16 R48, gdesc[UR52], R48, gsb0 ;  /* 0x00200000343079f0 */ /* 0x000fe20008001830 */
[----:B------:R-:W-:Y:S01]  /*6410*/  UMOV UR52, UR8 ;  /* 0x0000000800347c82 */ /* 0x000fe20008000000 */
[----:B------:R-:W-:Y:S01]  /*6420*/  UMOV UR53, 0x80000020 ;  /* 0x8000002000357882 */ /* 0x000fe20000000000 */
[----:B------:R-:W-:Y:S04]  /*6430*/  STL.64 [R1+0x538], R86 ;  /* 0x0005385601007387 */ /* 0x000fe80000100a00 */
[----:B------:R-:W-:Y:S01]  /*6440*/  STL.64 [R1+0x530], R84 ;  /* 0x0005305401007387 */ /* 0x000fe20000100a00 */
[----:B------:R-:W-:Y:S02]  /*6450*/  WARPGROUP.DEPBAR.LE gsb0, 0x0 ;  /* 0x00008000000079c5 */ /* 0x000fe40000010000 */
[----:B--2---:R-:W-:-:S06]  /*6460*/  WARPGROUP.ARRIVE ;  /* 0x00000000000079c5 */ /* 0x004fcc0000000000 */
[----:B------:R-:W-:Y:S01]  /*6470*/  HGMMA.64x16x16.F32.BF16 R40, gdesc[UR52], R40, gsb0 ;  /* 0x00200000342879f0 */ /* 0x000fe20008001828 */
[----:B------:R-:W-:Y:S04]  /*6480*/  STL.64 [R1+0x528], R82 ;  /* 0x0005285201007387 */ /* 0x000fe80000100a00 */
[----:B------:R0:W-:Y:S04]  /*6490*/  STL.64 [R1+0x520], R80 ;  /* 0x0005205001007387 */ /* 0x0001e80000100a00 */
[----:B0-----:R-:W2:Y:S04]  /*64a0*/  LDL.LU R80, [R1] ;  /* 0x0000000001507983 */ /* 0x001ea80000300800 */
[----:B------:R-:W2:Y:S04]  /*64b0*/  LDL.LU R81, [R1+0x4] ;  /* 0x0000040001517983 */ /* 0x000ea80000300800 */
[----:B------:R-:W2:Y:S04]  /*64c0*/  LDL.LU R82, [R1+0x8] ;  /* 0x0000080001527983 */ /* 0x000ea80000300800 */
[----:B------:R-:W2:Y:S04]  /*64d0*/  LDL.LU R83, [R1+0xc] ;  /* 0x00000c0001537983 */ /* 0x000ea80000300800 */
[----:B------:R-:W2:Y:S04]  /*64e0*/  LDL.LU R84, [R1+0x10] ;  /* 0x0000100001547983 */ /* 0x000ea80000300800 */
[----:B------:R-:W2:Y:S04]  /*64f0*/  LDL.LU R85, [R1+0x14] ;  /* 0x0000140001557983 */ /* 0x000ea80000300800 */
[----:B------:R-:W2:Y:S04]  /*6500*/  LDL.LU R86, [R1+0x18] ;  /* 0x0000180001567983 */ /* 0x000ea80000300800 */
[----:B------:R-:W2:Y:S01]  /*6510*/  LDL.LU R87, [R1+0x1c] ;  /* 0x00001c0001577983 */ /* 0x000ea20000300800 */
[----:B------:R-:W-:Y:S01]  /*6520*/  UMOV UR48, UR52 ;  /* 0x0000003400307c82 */ /* 0x000fe20008000000 */
[----:B------:R-:W-:Y:S01]  /*6530*/  UMOV UR49, UR53 ;  /* 0x0000003500317c82 */ /* 0x000fe20008000000 */
[----:B------:R-:W-:-:S02]  /*6540*/  WARPGROUP.DEPBAR.LE gsb0, 0x0 ;  /* 0x00008000000079c5 */ /* 0x000fc40000010000 */
[----:B------:R-:W-:-:S06]  /*6550*/  WARPGROUP.ARRIVE ;  /* 0x00000000000079c5 */ /* 0x000fcc0000000000 */
[----:B------:R-:W-:Y:S01]  /*6560*/  HGMMA.64x16x16.F32.BF16 R72, gdesc[UR48], R72, gsb0 ;  /* 0x00200000304879f0 */ /* 0x000fe20008001848 */
[----:B------:R-:W-:Y:S01]  /*6570*/  UMOV UR44, UR52 ;  /* 0x00000034002c7c82 */ /* 0x000fe20008000000 */
[----:B------:R-:W-:Y:S01]  /*6580*/  UMOV UR45, UR53 ;  /* 0x00000035002d7c82 */ /* 0x000fe20008000000 */
[----:B------:R-:W-:Y:S02]  /*6590*/  WARPGROUP.DEPBAR.LE gsb0, 0x0 ;  /* 0x00008000000079c5 */ /* 0x000fe40000010000 */
        /* <DEDUP_REMOVED lines=20> */
[----:B--2---:R-:W-:-:S06]  /*66e0*/  WARPGROUP.ARRIVE ;  /* 0x00000000000079c5 */ /* 0x004fcc0000000000 */
        /* <DEDUP_REMOVED lines=35> */
[----:B------:R-:W-:Y:S04]  /*6920*/  STL.64 [R1+0x558], R54 ;  /* 0x0005583601007387 */ /* 0x000fe80000100a00 */
[----:B------:R-:W-:Y:S04]  /*6930*/  STL.64 [R1+0x550], R52 ;  /* 0x0005503401007387 */ /* 0x000fe80000100a00 */
[----:B------:R-:W-:Y:S04]  /*6940*/  STL.64 [R1+0x548], R50 ;  /* 0x0005483201007387 */ /* 0x000fe80000100a00 */
[----:B------:R-:W-:Y:S04]  /*6950*/  STL.64 [R1+0x540], R48 ;  /* 0x0005403001007387 */ /* 0x000fe80000100a00 */
[----:B------:R-:W-:Y:S01]  /*6960*/  STL.64 [R1+0x578], R46 ;  /* 0x0005782e01007387 */ /* 0x000fe20000100a00 */
[----:B------:R-:W-:-:S02]  /*6970*/  WARPGROUP.DEPBAR.LE gsb0, 0x0 ;  /* 0x00008000000079c5 */ /* 0x000fc40000010000 */
[----:B------:R-:W-:-:S06]  /*6980*/  WARPGROUP.ARRIVE ;  /* 0x00000000000079c5 */ /* 0x000fcc0000000000 */
[----:B------:R-:W-:Y:S01]  /*6990*/  HGMMA.64x16x16.F32.BF16 R64, gdesc[UR56], R64, gsb0 ;  /* 0x00200000384079f0 */ /* 0x000fe20008001840 */
[----:B------:R-:W-:Y:S04]  /*69a0*/  STL.64 [R1+0x570], R44 ;  /* 0x0005702c01007387 */ /* 0x000fe80000100a00 */
[----:B------:R-:W-:Y:S04]  /*69b0*/  STL.64 [R1+0x568], R42 ;  /* 0x0005682a01007387 */ /* 0x000fe80000100a00 */
[----:B------:R-:W-:Y:S04]  /*69c0*/  STL.64 [R1+0x560], R40 ;  /* 0x0005602801007387 */ /* 0x000fe80000100a00 */
[----:B------:R-:W-:Y:S04]  /*69d0*/  STL.64 [R1+0x598], R78 ;  /* 0x0005984e01007387 */ /* 0x000fe80000100a00 */
[----:B------:R-:W-:Y:S04]  /*69e0*/  STL.64 [R1+0x590], R76 ;  /* 0x0005904c01007387 */ /* 0x000fe80000100a00 */
[----:B------:R-:W-:Y:S04]  /*69f0*/  STL.64 [R1+0x588], R74 ;  /* 0x0005884a01007387 */ /* 0x000fe80000100a00 */
[----:B------:R-:W-:Y:S04]  /*6a00*/  STL.64 [R1+0x580], R72 ;  /* 0x0005804801007387 */ /* 0x000fe80000100a00 */
[----:B------:R-:W-:Y:S04]  /*6a10*/  STL.64 [R1], R80 ;  /* 0x0000005001007387 */ /* 0x000fe80000100a00 */
[----:B------:R-:W-:Y:S04]  /*6a20*/  STL.64 [R1+0x8], R82 ;  /* 0x0000085201007387 */ /* 0x000fe80000100a00 */
        /* <DEDUP_REMOVED lines=14> */
[----:B------:R0:W-:Y:S04]  /*6b10*/  STL.64 [R1+0x200], R208 ;  /* 0x000200d001007387 */ /* 0x0001e80000100a00 */
[----:B------:R1:W-:Y:S04]  /*6b20*/  STL.64 [R1+0x208], R210 ;  /* 0x000208d201007387 */ /* 0x0003e80000100a00 */
[----:B------:R2:W-:Y:S04]  /*6b30*/  STL.64 [R1+0x210], R212 ;  /* 0x000210d401007387 */ /* 0x0005e80000100a00 */
[----:B------:R3:W-:Y:S04]  /*6b40*/  STL.64 [R1+0x218], R214 ;  /* 0x000218d601007387 */ /* 0x0007e80000100a00 */
[----:B------:R4:W-:Y:S04]  /*6b50*/  STL.64 [R1+0x280], R32 ;  /* 0x0002802001007387 */ /* 0x0009e80000100a00 */
[----:B------:R4:W-:Y:S04]  /*6b60*/  STL.64 [R1+0x288], R34 ;  /* 0x0002882201007387 */ /* 0x0009e80000100a00 */
[----:B------:R4:W-:Y:S01]  /*6b70*/  STL.64 [R1+0x290], R36 ;  /* 0x0002902401007387 */ /* 0x0009e20000100a00 */
[----:B------:R-:W-:-:S03]  /*6b80*/  WARPGROUP.DEPBAR.LE gsb0, 0x0 ;  /* 0x00008000000079c5 */ /* 0x000fc60000010000 */
[----:B------:R4:W-:Y:S04]  /*6b90*/  STL.64 [R1+0x298], R38 ;  /* 0x0002982601007387 */ /* 0x0009e80000100a00 */
[----:B0-----:R-:W4:Y:S04]  /*6ba0*/  LDL.LU R208, [R1+0x60] ;  /* 0x0000600001d07983 */ /* 0x001f280000300800 */
[----:B------:R-:W4:Y:S04]  /*6bb0*/  LDL.LU R209, [R1+0x64] ;  /* 0x0000640001d17983 */ /* 0x000f280000300800 */
[----:B------:R0:W-:Y:S04]  /*6bc0*/  STL.64 [R1+0x300], R64 ;  /* 0x0003004001007387 */ /* 0x0001e80000100a00 */
[----:B------:R0:W-:Y:S04]  /*6bd0*/  STL.64 [R1+0x308], R66 ;  /* 0x0003084201007387 */ /* 0x0001e80000100a00 */
[----:B------:R0:W-:Y:S04]  /*6be0*/  STL.64 [R1+0x310], R68 ;  /* 0x0003104401007387 */ /* 0x0001e80000100a00 */
[----:B------:R0:W-:Y:S04]  /*6bf0*/  STL.64 [R1+0x318], R70 ;  /* 0x0003184601007387 */ /* 0x0001e80000100a00 */
[----:B-1----:R-:W4:Y:S04]  /*6c00*/  LDL.LU R210, [R1+0x68] ;  /* 0x0000680001d27983 */ /* 0x002f280000300800 */
[----:B------:R-:W4:Y:S04]  /*6c10*/  LDL.LU R211, [R1+0x6c] ;  /* 0x00006c0001d37983 */ /* 0x000f280000300800 */
[----:B--2---:R-:W2:Y:S04]  /*6c20*/  LDL.LU R212, [R1+0x70] ;  /* 0x0000700001d47983 */ /* 0x004ea80000300800 */
[----:B------:R-:W2:Y:S04]  /*6c30*/  LDL.LU R213, [R1+0x74] ;  /* 0x0000740001d57983 */ /* 0x000ea80000300800 */
[----:B---3--:R-:W2:Y:S04]  /*6c40*/  LDL.LU R214, [R1+0x78] ;  /* 0x0000780001d67983 */ /* 0x008ea80000300800 */
[----:B------:R-:W2:Y:S04]  /*6c50*/  LDL.LU R215, [R1+0x7c] ;  /* 0x00007c0001d77983 */ /* 0x000ea80000300800 */
[----:B------:R-:W3:Y:S04]  /*6c60*/  LDL.LU R144, [R1+0x160] ;  /* 0x0001600001907983 */ /* 0x000ee80000300800 */
[----:B------:R-:W3:Y:S04]  /*6c70*/  LDL.LU R145, [R1+0x164] ;  /* 0x0001640001917983 */ /* 0x000ee80000300800 */
[----:B------:R-:W3:Y:S04]  /*6c80*/  LDL.LU R146, [R1+0x168] ;  /* 0x0001680001927983 */ /* 0x000ee80000300800 */
[----:B------:R-:W3:Y:S04]  /*6c90*/  LDL.LU R147, [R1+0x16c] ;  /* 0x00016c0001937983 */ /* 0x000ee80000300800 */
[----:B------:R-:W3:Y:S04]  /*6ca0*/  LDL.LU R148, [R1+0x170] ;  /* 0x0001700001947983 */ /* 0x000ee80000300800 */
[----:B------:R-:W3:Y:S04]  /*6cb0*/  LDL.LU R149, [R1+0x174] ;  /* 0x0001740001957983 */ /* 0x000ee80000300800 */
[----:B------:R-:W3:Y:S04]  /*6cc0*/  LDL.LU R150, [R1+0x178] ;  /* 0x0001780001967983 */ /* 0x000ee80000300800 */
[----:B------:R-:W3:Y:S04]  /*6cd0*/  LDL.LU R151, [R1+0x17c] ;  /* 0x00017c0001977983 */ /* 0x000ee80000300800 */
[----:B------:R-:W2:Y:S04]  /*6ce0*/  LDL.LU R80, [R1+0x260] ;  /* 0x0002600001507983 */ /* 0x000ea80000300800 */
[----:B------:R-:W2:Y:S04]  /*6cf0*/  LDL.LU R81, [R1+0x264] ;  /* 0x0002640001517983 */ /* 0x000ea80000300800 */
[----:B------:R-:W2:Y:S04]  /*6d00*/  LDL.LU R82, [R1+0x268] ;  /* 0x0002680001527983 */ /* 0x000ea80000300800 */
[----:B------:R-:W2:Y:S04]  /*6d10*/  LDL.LU R83, [R1+0x26c] ;  /* 0x00026c0001537983 */ /* 0x000ea80000300800 */
[----:B------:R-:W2:Y:S04]  /*6d20*/  LDL.LU R84, [R1+0x270] ;  /* 0x0002700001547983 */ /* 0x000ea80000300800 */
[----:B------:R-:W2:Y:S04]  /*6d30*/  LDL.LU R85, [R1+0x274] ;  /* 0x0002740001557983 */ /* 0x000ea80000300800 */
[----:B------:R-:W2:Y:S04]  /*6d40*/  LDL.LU R86, [R1+0x278] ;  /* 0x0002780001567983 */ /* 0x000ea80000300800 */
        /* <DEDUP_REMOVED lines=17> */
[----:B----4-:R-:W4:Y:S04]  /*6e60*/  LDL.LU R32, [R1+0x380] ;  /* 0x0003800001207983 */ /* 0x010f280000300800 */
[----:B------:R-:W4:Y:S04]  /*6e70*/  LDL.LU R33, [R1+0x384] ;  /* 0x0003840001217983 */ /* 0x000f280000300800 */
[----:B------:R-:W4:Y:S04]  /*6e80*/  LDL.LU R34, [R1+0x388] ;  /* 0x0003880001227983 */ /* 0x000f280000300800 */
[----:B------:R-:W4:Y:S04]  /*6e90*/  LDL.LU R35, [R1+0x38c] ;  /* 0x00038c0001237983 */ /* 0x000f280000300800 */
[----:B------:R-:W4:Y:S04]  /*6ea0*/  LDL.LU R36, [R1+0x390] ;  /* 0x0003900001247983 */ /* 0x000f280000300800 */
[----:B------:R-:W4:Y:S04]  /*6eb0*/  LDL.LU R37, [R1+0x394] ;  /* 0x0003940001257983 */ /* 0x000f280000300800 */
[----:B------:R-:W4:Y:S04]  /*6ec0*/  LDL.LU R38, [R1+0x398] ;  /* 0x0003980001267983 */ /* 0x000f280000300800 */
[----:B------:R-:W4:Y:S04]  /*6ed0*/  LDL.LU R39, [R1+0x39c] ;  /* 0x00039c0001277983 */ /* 0x000f280000300800 */
[----:B0-----:R-:W3:Y:S04]  /*6ee0*/  LDL.LU R64, [R1+0x400] ;  /* 0x0004000001407983 */ /* 0x001ee80000300800 */
        /* <DEDUP_REMOVED lines=17> */
[----:B------:R-:W-:Y:S01]  /*7000*/  UMOV UR58, UR44 ;  /* 0x0000002c003a7c82 */ /* 0x000fe20008000000 */
[----:B------:R-:W-:Y:S01]  /*7010*/  UMOV UR59, UR45 ;  /* 0x0000002d003b7c82 */ /* 0x000fe20008000000 */
        /* <DEDUP_REMOVED lines=10> */
[----:B------:R-:W-:Y:S01]  /*70c0*/  UIADD3 UR8, UR49, 0x402, URZ ;  /* 0x0000040231087890 */ /* 0x000fe2000fffe03f */
        /* <DEDUP_REMOVED lines=8> */
[----:B----4-:R-:W-:-:S06]  /*7150*/  WARPGROUP.ARRIVE ;  /* 0x00000000000079c5 */ /* 0x010fcc0000000000 */
[----:B------:R-:W-:Y:S03]  /*7160*/  HGMMA.64x16x16.F32.BF16 R32, gdesc[UR56], R32, gsb0 ;  /* 0x00200000382079f0 */ /* 0x000fe60008001820 */
[----:B------:R-:W-:Y:S02]  /*7170*/  WARPGROUP.DEPBAR.LE gsb0, 0x0 ;  /* 0x00008000000079c5 */ /* 0x000fe40000010000 */
[----:B---3--:R-:W-:-:S06]  /*7180*/  WARPGROUP.ARRIVE ;  /* 0x00000000000079c5 */ /* 0x008fcc0000000000 */
[----:B------:R-:W-:Y:S01]  /*7190*/  HGMMA.64x16x16.F32.BF16 R64, gdesc[UR4], R64, gsb0 ;  /* 0x00200000044079f0 */ /* 0x000fe20008001840 */
[----:B------:R-:W-:Y:S01]  /*71a0*/  UMOV UR4, UR8 ;  /* 0x0000000800047c82 */ /* 0x000fe20008000000 */
[----:B------:R-:W-:Y:S01]  /*71b0*/  UMOV UR5, 0x80000020 ;  /* 0x8000002000057882 */ /* 0x000fe20000000000 */
[----:B------:R-:W-:Y:S02]  /*71c0*/  WARPGROUP.DEPBAR.LE gsb0, 0x0 ;  /* 0x00008000000079c5 */ /* 0x000fe40000010000 */
[----:B--2---:R-:W-:-:S06]  /*71d0*/  WARPGROUP.ARRIVE ;  /* 0x00000000000079c5 */ /* 0x004fcc0000000000 */
[----:B------:R-:W-:Y:S01]  /*71e0*/  HGMMA.64x16x16.F32.BF16 R72, gdesc[UR4], R72, gsb0 ;  /* 0x00200000044879f0 */ /* 0x000fe20008001848 */
[----:B------:R-:W-:Y:S01]  /*71f0*/  UMOV UR56, UR4 ;  /* 0x0000000400387c82 */ /* 0x000fe20008000000 */
        /* <DEDUP_REMOVED lines=37> */
[----:B------:R-:W-:Y:S04]  /*7450*/  STL.64 [R1+0x380], R32 ;  /* 0x0003802001007387 */ /* 0x000fe80000100a00 */
[----:B------:R-:W-:Y:S04]  /*7460*/  STL.64 [R1+0x388], R34 ;  /* 0x0003882201007387 */ /* 0x000fe80000100a00 */
[----:B------:R-:W-:Y:S04]  /*7470*/  STL.64 [R1+0x390], R36 ;  /* 0x0003902401007387 */ /* 0x000fe80000100a00 */
[----:B------:R0:W-:Y:S04]  /*7480*/  STL.64 [R1+0x398], R38 ;  /* 0x0003982601007387 */ /* 0x0001e80000100a00 */
[----:B0-----:R-:W2:Y:S04]  /*7490*/  LDL.LU.64 R38, [R1+0x690] ;  /* 0x0006900001267983 */ /* 0x001ea80000300a00 */
[----:B------:R-:W2:Y:S04]  /*74a0*/  LDL.LU.64 R36, [R1+0x688] ;  /* 0x0006880001247983 */ /* 0x000ea80000300a00 */
[----:B------:R-:W2:Y:S04]  /*74b0*/  LDL.LU.64 R34, [R1+0x680] ;  /* 0x0006800001227983 */ /* 0x000ea80000300a00 */
[----:B------:R-:W2:Y:S01]  /*74c0*/  LDL.LU.64 R32, [R1+0x678] ;  /* 0x0006780001207983 */ /* 0x000ea20000300a00 */
[----:B------:R-:W-:-:S02]  /*74d0*/  WARPGROUP.DEPBAR.LE gsb0, 0x0 ;  /* 0x00008000000079c5 */ /* 0x000fc40000010000 */
[----:B------:R-:W-:-:S06]  /*74e0*/  WARPGROUP.ARRIVE ;  /* 0x00000000000079c5 */ /* 0x000fcc0000000000 */
[----:B------:R-:W-:Y:S01]  /*74f0*/  HGMMA.64x16x16.F32.BF16 R208, gdesc[UR24], R208, gsb0 ;  /* 0x0020000018d079f0 */ /* 0x000fe200080018d0 */
[----:B------:R-:W-:Y:S04]  /*7500*/  STL.64 [R1+0x400], R64 ;  /* 0x0004004001007387 */ /* 0x000fe80000100a00 */
[----:B------:R-:W-:Y:S04]  /*7510*/  STL.64 [R1+0x408], R66 ;  /* 0x0004084201007387 */ /* 0x000fe80000100a00 */
[----:B------:R-:W-:Y:S04]  /*7520*/  STL.64 [R1+0x410], R68 ;  /* 0x0004104401007387 */ /* 0x000fe80000100a00 */
[----:B------:R0:W-:Y:S04]  /*7530*/  STL.64 [R1+0x418], R70 ;  /* 0x0004184601007387 */ /* 0x0001e80000100a00 */
[----:B0-----:R-:W3:Y:S04]  /*7540*/  LDL.LU.64 R70, [R1+0x670] ;  /* 0x0006700001467983 */ /* 0x001ee80000300a00 */
[----:B------:R-:W3:Y:S04]  /*7550*/  LDL.LU.64 R68, [R1+0x668] ;  /* 0x0006680001447983 */ /* 0x000ee80000300a00 */
[----:B------:R-:W3:Y:S04]  /*7560*/  LDL.LU.64 R66, [R1+0x660] ;  /* 0x0006600001427983 */ /* 0x000ee80000300a00 */
[----:B------:R-:W3:Y:S04]  /*7570*/  LDL.LU.64 R64, [R1+0x658] ;  /* 0x0006580001407983 */ /* 0x000ee80000300a00 */
        /* <DEDUP_REMOVED lines=24> */
[----:B------:R-:W-:Y:S01]  /*7700*/  STL.64 [R1+0xe0], R176 ;  /* 0x0000e0b001007387 */ /* 0x000fe20000100a00 */
[----:B------:R-:W-:-:S03]  /*7710*/  WARPGROUP.DEPBAR.LE gsb0, 0x0 ;  /* 0x00008000000079c5 */ /* 0x000fc60000010000 */
[----:B------:R-:W-:Y:S04]  /*7720*/  STL.64 [R1+0xe8], R178 ;  /* 0x0000e8b201007387 */ /* 0x000fe80000100a00 */
[----:B------:R-:W-:Y:S04]  /*7730*/  STL.64 [R1+0xf0], R180 ;  /* 0x0000f0b401007387 */ /* 0x000fe80000100a00 */
[----:B------:R-:W-:Y:S04]  /*7740*/  STL.64 [R1+0xf8], R182 ;  /* 0x0000f8b601007387 */ /* 0x000fe80000100a00 */
[----:B------:R0:W-:Y:S04]  /*7750*/  STL.64 [R1+0x60], R208 ;  /* 0x000060d001007387 */ /* 0x0001e80000100a00 */
[----:B------:R1:W-:Y:S04]  /*7760*/  STL.64 [R1+0x68], R210 ;  /* 0x000068d201007387 */ /* 0x0003e80000100a00 */
[----:B------:R4:W-:Y:S04]  /*7770*/  STL.64 [R1+0x70], R212 ;  /* 0x000070d401007387 */ /* 0x0009e80000100a00 */
[----:B------:R4:W-:Y:S01]  /*7780*/  STL.64 [R1+0x78], R214 ;  /* 0x000078d601007387 */ /* 0x0009e20000100a00 */
[----:B0-----:R-:W-:-:S02]  /*7790*/  IMAD.MOV.U32 R208, RZ, RZ, R99 ;  /* 0x000000ffffd07224 */ /* 0x001fc400078e0063 */
[----:B------:R-:W-:Y:S01]  /*77a0*/  IMAD.MOV.U32 R209, RZ, RZ, R100 ;  /* 0x000000ffffd17224 */ /* 0x000fe200078e0064 */
[----:B------:R-:W2:Y:S01]  /*77b0*/  LDL.LU R99, [R1+0x654] ;  /* 0x0006540001637983 */ /* 0x000ea20000300800 */
[----:B-1----:R-:W-:Y:S02]  /*77c0*/  IMAD.MOV.U32 R210, RZ, RZ, R101 ;  /* 0x000000ffffd27224 */ /* 0x002fe400078e0065 */
[----:B------:R-:W-:Y:S01]  /*77d0*/  IMAD.MOV.U32 R211, RZ, RZ, R102 ;  /* 0x000000ffffd37224 */ /* 0x000fe200078e0066 */
        /* <DEDUP_REMOVED lines=67> */
[----:B------:R-:W4:Y:S04]  /*7c10*/  LDL.LU R230, [R1+0x5c8] ;  /* 0x0005c80001e67983 */ /* 0x000f280000300800 */
[----:B------:R-:W4:Y:S01]  /*7c20*/  LDL.LU R231, [R1+0x5c4] ;  /* 0x0005c40001e77983 */ /* 0x000f220000300800 */
        /* <DEDUP_REMOVED lines=12> */
[----:B----4-:R-:W-:-:S06]  /*7cf0*/  WARPGROUP.ARRIVE ;  /* 0x00000000000079c5 */ /* 0x010fcc0000000000 */
[----:B------:R-:W-:Y:S03]  /*7d00*/  HGMMA.64x16x16.F32.BF16 R224, gdesc[UR28], R224, gsb0 ;  /* 0x002000001ce079f0 */ /* 0x000fe600080018e0 */
[----:B------:R-:W-:Y:S02]  /*7d10*/  WARPGROUP.DEPBAR.LE gsb0, 0x0 ;  /* 0x00008000000079c5 */ /* 0x000fe40000010000 */
[----:B--2---:R-:W-:-:S06]  /*7d20*/  WARPGROUP.ARRIVE ;  /* 0x00000000000079c5 */ /* 0x004fcc0000000000 */
[----:B------:R-:W-:Y:S03]  /*7d30*/  HGMMA.64x16x16.F32.BF16 R192, gdesc[UR32], R192, gsb0 ;  /* 0x0020000020c079f0 */ /* 0x000fe600080018c0 */
[----:B------:R-:W-:Y:S02]  /*7d40*/  WARPGROUP.DEPBAR.LE gsb0, 0x0 ;  /* 0x00008000000079c5 */ /* 0x000fe40000010000 */
[----:B---3--:R-:W-:-:S06]  /*7d50*/  WARPGROUP.ARRIVE ;  /* 0x00000000000079c5 */ /* 0x008fcc0000000000 */
[----:B------:R-:W-:Y:S03]  /*7d60*/  HGMMA.64x16x16.F32.BF16 R160, gdesc[UR36], R160, gsb0 ;  /* 0x0020000024a079f0 */ /* 0x000fe600080018a0 */
[----:B------:R-:W-:Y:S02]  /*7d70*/  WARPGROUP.DEPBAR.LE gsb0, 0x0 ;  /* 0x00008000000079c5 */ /* 0x000fe40000010000 */
[----:B------:R-:W-:-:S06]  /*7d80*/  WARPGROUP.ARRIVE ;  /* 0x00000000000079c5 */ /* 0x000fcc0000000000 */
[----:B------:R-:W-:Y:S03]  /*7d90*/  HGMMA.64x16x16.F32.BF16 R128, gdesc[UR40], R128, gsb0 ;  /* 0x00200000288079f0 */ /* 0x000fe60008001880 */
        /* <DEDUP_REMOVED lines=9> */
[----:B------:R-:W-:Y:S01]  /*7e30*/  UIADD3 UR8, UR57, 0x602, URZ ;  /* 0x0000060239087890 */ /* 0x000fe2000fffe03f */
[----:B------:R-:W-:Y:S02]  /*7e40*/  UMOV UR56, UR52 ;  /* 0x0000003400387c82 */ /* 0x000fe40008000000 */
[----:B------:R-:W-:Y:S01]  /*7e50*/  UMOV UR57, UR53 ;  /* 0x0000003500397c82 */ /* 0x000fe20008000000 */
[----:B------:R-:W-:Y:S01]  /*7e60*/  UMOV UR52, UR4 ;  /* 0x0000000400347c82 */ /* 0x000fe20008000000 */
[----:B------:R-:W-:Y:S01]  /*7e70*/  UMOV UR53, UR5 ;  /* 0x0000000500357c82 */ /* 0x000fe20008000000 */
[----:B------:R-:W-:Y:S02]  /*7e80*/  WARPGROUP.DEPBAR.LE gsb0, 0x0 ;  /* 0x00008000000079c5 */ /* 0x000fe40000010000 */
[----:B------:R-:W-:-:S06]  /*7e90*/  WARPGROUP.ARRIVE ;  /* 0x00000000000079c5 */ /* 0x000fcc0000000000 */
[----:B------:R-:W-:Y:S01]  /*7ea0*/  HGMMA.64x16x16.F32.BF16 R32, gdesc[UR52], R32, gsb0 ;  /* 0x00200000342079f0 */ /* 0x000fe20008001820 */
[----:B------:R-:W-:Y:S01]  /*7eb0*/  UMOV UR52, UR8 ;  /* 0x0000000800347c82 */ /* 0x000fe20008000000 */
[----:B------:R-:W-:Y:S01]  /*7ec0*/  UMOV UR53, 0x80000020 ;  /* 0x8000002000357882 */ /* 0x000fe20000000000 */
        /* <DEDUP_REMOVED lines=33> */
[----:B------:R-:W-:Y:S02]  /*80e0*/  IMAD.MOV.U32 R72, RZ, RZ, R21 ;  /* 0x000000ffff487224 */ /* 0x000fe400078e0015 */
[----:B------:R-:W-:Y:S02]  /*80f0*/  IMAD.MOV.U32 R73, RZ, RZ, R20 ;  /* 0x000000ffff497224 */ /* 0x000fe400078e0014 */
[----:B------:R-:W-:Y:S02]  /*8100*/  IMAD.MOV.U32 R74, RZ, RZ, R15 ;  /* 0x000000ffff4a7224 */ /* 0x000fe400078e000f */
[----:B------:R-:W-:Y:S02]  /*8110*/  IMAD.MOV.U32 R75, RZ, RZ, R14 ;  /* 0x000000ffff4b7224 */ /* 0x000fe400078e000e */
[----:B------:R-:W-:Y:S02]  /*8120*/  IMAD.MOV.U32 R76, RZ, RZ, R13 ;  /* 0x000000ffff4c7224 */ /* 0x000fe400078e000d */
[----:B------:R-:W-:-:S02]  /*8130*/  IMAD.MOV.U32 R77, RZ, RZ, R12 ;  /* 0x000000ffff4d7224 */ /* 0x000fc400078e000c */
[----:B------:R-:W-:Y:S02]  /*8140*/  IMAD.MOV.U32 R78, RZ, RZ, R11 ;  /* 0x000000ffff4e7224 */ /* 0x000fe400078e000b */
[----:B------:R-:W-:Y:S01]  /*8150*/  IMAD.MOV.U32 R79, RZ, RZ, R7 ;  /* 0x000000ffff4f7224 */ /* 0x000fe200078e0007 */
[----:B------:R-:W-:Y:S01]  /*8160*/  UMOV UR24, UR52 ;  /* 0x0000003400187c82 */ /* 0x000fe20008000000 */
[----:B------:R-:W-:Y:S01]  /*8170*/  UMOV UR25, UR53 ;  /* 0x0000003500197c82 */ /* 0x000fe20008000000 */
[----:B------:R-:W-:-:S03]  /*8180*/  WARPGROUP.DEPBAR.LE gsb0, 0x0 ;  /* 0x00008000000079c5 */ /* 0x000fc60000010000 */
        /* <DEDUP_REMOVED lines=23> */
[----:B------:R-:W-:Y:S01]  /*8300*/  UMOV UR17, UR53 ;  /* 0x0000003500117c82 */ /* 0x000fe20008000000 */
[----:B------:R-:W-:Y:S01]  /*8310*/  UMOV UR12, UR52 ;  /* 0x00000034000c7c82 */ /* 0x000fe20008000000 */
[----:B------:R-:W-:Y:S01]  /*8320*/  UMOV UR13, UR53 ;  /* 0x00000035000d7c82 */ /* 0x000fe20008000000 */
[----:B------:R-:W-:Y:S02]  /*8330*/  IMAD.MOV.U32 R118, RZ, RZ, R3 ;  /* 0x000000ffff767224 */ /* 0x000fe400078e0003 */
[----:B------:R-:W-:Y:S01]  /*8340*/  IMAD.MOV.U32 R119, RZ, RZ, R0 ;  /* 0x000000ffff777224 */ /* 0x000fe200078e0000 */
[----:B------:R-:W-:Y:S01]  /*8350*/  UMOV UR8, UR52 ;  /* 0x0000003400087c82 */ /* 0x000fe20008000000 */
[----:B------:R-:W-:Y:S01]  /*8360*/  UMOV UR9, UR53 ;  /* 0x0000003500097c82 */ /* 0x000fe20008000000 */
[----:B------:R-:W-:-:S02]  /*8370*/  IMAD.MOV.U32 R150, RZ, RZ, R5 ;  /* 0x000000ffff967224 */ /* 0x000fc400078e0005 */
[----:B------:R-:W-:Y:S01]  /*8380*/  IMAD.MOV.U32 R151, RZ, RZ, R4 ;  /* 0x000000ffff977224 */ /* 0x000fe200078e0004 */
[----:B------:R-:W-:Y:S01]  /*8390*/  UMOV UR54, UR56 ;  /* 0x0000003800367c82 */ /* 0x000fe20008000000 */
[----:B------:R-:W-:Y:S01]  /*83a0*/  UMOV UR55, UR57 ;  /* 0x0000003900377c82 */ /* 0x000fe20008000000 */
[----:B------:R0:W5:Y:S04]  /*83b0*/  LDL.LU R9, [R1+0x5c0] ;  /* 0x0005c00001097983 */ /* 0x0001680000300800 */
[----:B------:R0:W5:Y:S04]  /*83c0*/  LDL.LU R8, [R1+0x5bc] ;  /* 0x0005bc0001087983 */ /* 0x0001680000300800 */
[----:B------:R0:W5:Y:S04]  /*83d0*/  LDL.LU R6, [R1+0x5b8] ;  /* 0x0005b80001067983 */ /* 0x0001680000300800 */
[----:B------:R0:W5:Y:S04]  /*83e0*/  LDL.LU R17, [R1+0x5b4] ;  /* 0x0005b40001117983 */ /* 0x0001680000300800 */
[----:B------:R0:W5:Y:S04]  /*83f0*/  LDL.LU R19, [R1+0x5b0] ;  /* 0x0005b00001137983 */ /* 0x0001680000300800 */
[----:B------:R0:W5:Y:S01]  /*8400*/  LDL.LU R18, [R1+0x5ac] ;  /* 0x0005ac0001127983 */ /* 0x0001620000300800 */
[----:B------:R-:W-:-:S02]  /*8410*/  WARPGROUP.DEPBAR.LE gsb0, 0x0 ;  /* 0x00008000000079c5 */ /* 0x000fc40000010000 */
[----:B------:R-:W-:Y:S01]  /*8420*/  WARPGROUP.ARRIVE ;  /* 0x00000000000079c5 */ /* 0x000fe20000000000 */
[----:B------:R0:W5:Y:S04]  /*8430*/  LDL.LU R16, [R1+0x5a8] ;  /* 0x0005a80001107983 */ /* 0x0001680000300800 */
[----:B------:R0:W5:Y:S01]  /*8440*/  LDL.LU R10, [R1+0x5a4] ;  /* 0x0005a400010a7983 */ /* 0x0001620000300800 */
[----:B------:R-:W-:Y:S03]  /*8450*/  HGMMA.64x16x16.F32.BF16 R48, gdesc[UR16], R48, gsb0 ;  /* 0x00200000103079f0 */ /* 0x000fe60008001830 */
[----:B------:R0:W5:Y:S01]  /*8460*/  LDL.LU R2, [R1+0x5a0] ;  /* 0x0005a00001027983 */ /* 0x0001620000300800 */
[----:B------:R-:W-:-:S02]  /*8470*/  WARPGROUP.DEPBAR.LE gsb0, 0x0 ;  /* 0x00008000000079c5 */ /* 0x000fc40000010000 */
[----:B------:R-:W-:-:S06]  /*8480*/  WARPGROUP.ARRIVE ;  /* 0x00000000000079c5 */ /* 0x000fcc0000000000 */
        /* <DEDUP_REMOVED lines=12> */
[----:B------:R-:W-:Y:S01]  /*8550*/  STL.64 [R1+0x40], R72 ;  /* 0x0000404801007387 */ /* 0x000fe20000100a00 */
[----:B------:R-:W-:Y:S01]  /*8560*/  UMOV UR4, UR52 ;  /* 0x0000003400047c82 */ /* 0x000fe20008000000 */
[----:B------:R-:W-:Y:S02]  /*8570*/  UMOV UR5, UR53 ;  /* 0x0000003500057c82 */ /* 0x000fe40008000000 */
[----:B------:R-:W-:Y:S04]  /*8580*/  STL.64 [R1+0x48], R74 ;  /* 0x0000484a01007387 */ /* 0x000fe80000100a00 */
[----:B------:R-:W-:Y:S04]  /*8590*/  STL.64 [R1+0x50], R76 ;  /* 0x0000504c01007387 */ /* 0x000fe80000100a00 */
[----:B------:R1:W-:Y:S04]  /*85a0*/  STL.64 [R1+0x58], R78 ;  /* 0x0000584e01007387 */ /* 0x0003e80000100a00 */
[----:B-1----:R0:W5:Y:S04]  /*85b0*/  LDL.LU.64 R78, [R1+0x598] ;  /* 0x00059800014e7983 */ /* 0x0021680000300a00 */
[----:B------:R0:W5:Y:S04]  /*85c0*/  LDL.LU.64 R76, [R1+0x590] ;  /* 0x00059000014c7983 */ /* 0x0001680000300a00 */
[----:B------:R0:W5:Y:S04]  /*85d0*/  LDL.LU.64 R74, [R1+0x588] ;  /* 0x00058800014a7983 */ /* 0x0001680000300a00 */
[----:B------:R0:W5:Y:S04]  /*85e0*/  LDL.LU.64 R72, [R1+0x580] ;  /* 0x0005800001487983 */ /* 0x0001680000300a00 */
[----:B------:R-:W-:Y:S01]  /*85f0*/  STL.64 [R1+0xc0], R40 ;  /* 0x0000c02801007387 */ /* 0x000fe20000100a00 */
[----:B------:R-:W-:-:S02]  /*8600*/  WARPGROUP.DEPBAR.LE gsb0, 0x0 ;  /* 0x00008000000079c5 */ /* 0x000fc40000010000 */
[----:B------:R-:W-:Y:S01]  /*8610*/  WARPGROUP.ARRIVE ;  /* 0x00000000000079c5 */ /* 0x000fe20000000000 */
[----:B------:R-:W-:Y:S05]  /*8620*/  STL.64 [R1+0xc8], R42 ;  /* 0x0000c82a01007387 */ /* 0x000fea0000100a00 */
[----:B------:R-:W-:Y:S01]  /*8630*/  HGMMA.64x16x16.F32.BF16 R208, gdesc[UR4], R208, gsb0 ;  /* 0x0020000004d079f0 */ /* 0x000fe200080018d0 */
[----:B------:R-:W-:Y:S04]  /*8640*/  STL.64 [R1+0xd0], R44 ;  /* 0x0000d02c01007387 */ /* 0x000fe80000100a00 */
[----:B------:R1:W-:Y:S04]  /*8650*/  STL.64 [R1+0xd8], R46 ;  /* 0x0000d82e01007387 */ /* 0x0003e80000100a00 */
[----:B-1----:R0:W5:Y:S04]  /*8660*/  LDL.LU.64 R46, [R1+0x578] ;  /* 0x00057800012e7983 */ /* 0x0021680000300a00 */
[----:B------:R0:W5:Y:S04]  /*8670*/  LDL.LU.64 R44, [R1+0x570] ;  /* 0x00057000012c7983 */ /* 0x0001680000300a00 */
[----:B------:R0:W5:Y:S04]  /*8680*/  LDL.LU.64 R42, [R1+0x568] ;  /* 0x00056800012a7983 */ /* 0x0001680000300a00 */
[----:B------:R0:W5:Y:S04]  /*8690*/  LDL.LU.64 R40, [R1+0x560] ;  /* 0x0005600001287983 */ /* 0x0001680000300a00 */
[----:B------:R-:W-:Y:S04]  /*86a0*/  STL.64 [R1+0x140], R48 ;  /* 0x0001403001007387 */ /* 0x000fe80000100a00 */
[----:B------:R-:W-:Y:S04]  /*86b0*/  STL.64 [R1+0x148], R50 ;  /* 0x0001483201007387 */ /* 0x000fe80000100a00 */
        /* <DEDUP_REMOVED lines=33> */
[----:B------:R1:W-:Y:S01]  /*88d0*/  STL.64 [R1+0x358], R182 ;  /* 0x000358b601007387 */ /* 0x0003e20000100a00 */
[----:B------:R-:W-:-:S03]  /*88e0*/  WARPGROUP.DEPBAR.LE gsb0, 0x0 ;  /* 0x00008000000079c5 */ /* 0x000fc60000010000 */
        /* <DEDUP_REMOVED lines=11> */
[----:B------:R0:W5:Y:S01]  /*89a0*/  LDL.LU.64 R208, [R1+0x4a0] ;  /* 0x0004a00001d07983 */ /* 0x0001620000300a00 */
[----:B------:R-:W-:Y:S05]  /*89b0*/  @!P1 BRA `(.L_x_22) ;  /* 0x0000007400a49947 */ /* 0x000fea0003800000 */
[----:B------:R-:W2:Y:S01]  /*89c0*/  LDL R0, [R1+0x494] ;  /* 0x0004940001007983 */ /* 0x000ea20000100800 */
[----:B-----5:R-:W-:Y:S01]  /*89d0*/  R2UR UR6, R6 ;  /* 0x00000000060672ca */ /* 0x020fe200000e0000 */
[----:B------:R-:W-:-:S12]  /*89e0*/  IMAD.MOV.U32 R3, RZ, RZ, R10 ;  /* 0x000000ffff037224 */ /* 0x000fd800078e000a */
[----:B------:R-:W-:-:S04]  /*89f0*/  UIADD3 UR4, UR6, 0x1, URZ ;  /* 0x0000000106047890 */ /* 0x000fc8000fffe03f */
[----:B------:R-:W-:-:S04]  /*8a00*/  UISETP.NE.AND UP0, UPT, UR4, 0x4, UPT ;  /* 0x000000040400788c */ /* 0x000fc8000bf05270 */
[----:B------:R-:W-:Y:S02]  /*8a10*/  USEL UR5, URZ, 0x1, UP0 ;  /* 0x000000013f057887 */ /* 0x000fe40008000000 */
[----:B------:R-:W-:Y:S01]  /*8a20*/  USEL UR4, UR4, URZ, UP0 ;  /* 0x0000003f04047287 */ /* 0x000fe20008000000 */
[----:B--2---:R-:W-:-:S05]  /*8a30*/  R2UR UR7, R0 ;  /* 0x00000000000772ca */ /* 0x004fca00000e0000 */
[----:B------:R-:W-:Y:S01]  /*8a40*/  IMAD.U32 R0, RZ, RZ, UR4 ;  /* 0x00000004ff007e24 */ /* 0x000fe2000f8e00ff */
[----:B------:R-:W-:Y:S02]  /*8a50*/  UMOV UR4, UR6 ;  /* 0x0000000600047c82 */ /* 0x000fe40008000000 */
[----:B------:R-:W-:-:S05]  /*8a60*/  IMAD.U32 R5, RZ, RZ, UR4 ;  /* 0x00000004ff057e24 */ /* 0x000fca000f8e00ff */
[----:B------:R-:W-:-:S06]  /*8a70*/  ULOP3.LUT UR5, UR7, UR5, URZ, 0x3c, !UPT ;  /* 0x0000000507057292 */ /* 0x000fcc000f8e3c3f */
[----:B------:R-:W-:-:S07]  /*8a80*/  IMAD.U32 R4, RZ, RZ, UR5 ;  /* 0x00000005ff047e24 */ /* 0x000fce000f8e00ff */
.L_x_29:
[----:B------:R-:W-:Y:S05]  /*8a90*/  @!P0 BRA `(.L_x_23) ;  /* 0x0000000000048947 */ /* 0x000fea0003800000 */
[----:B------:R-:W-:Y:S01]  /*8aa0*/  BPT.TRAP 0x1 ;  /* 0x000000040000795c */ /* 0x000fe20000300000 */
.L_x_23:
[----:B------:R-:W-:Y:S02]  /*8ab0*/  R2UR UR5, R17 ;  /* 0x00000000110572ca */ /* 0x000fe400000e0000 */
[----:B------:R-:W-:Y:S02]  /*8ac0*/  R2UR UR4, R0 ;  /* 0x00000000000472ca */ /* 0x000fe400000e0000 */
[----:B------:R-:W-:-:S11]  /*8ad0*/  SHF.L.U32 R6, R4, 0x1f, RZ ;  /* 0x0000001f04067819 */ /* 0x000fd600000006ff */
[----:B------:R-:W-:-:S09]  /*8ae0*/  ULEA UR4, UR4, UR5, 0x3 ;  /* 0x0000000504047291 */ /* 0x000fd2000f8e183f */
[----:B------:R1:W2:Y:S01]  /*8af0*/  SYNCS.PHASECHK.TRANS64.TRYWAIT P1, [UR4], R6 ;  /* 0x00000006ff0075a7 */ /* 0x0002a20008020144 */
[----:B------:R-:W-:Y:S05]  /*8b00*/  @!P0 BRA `(.L_x_24) ;  /* 0x0000000000048947 */ /* 0x000fea0003800000 */
[----:B------:R-:W-:Y:S01]  /*8b10*/  BPT.TRAP 0x1 ;  /* 0x000000040000795c */ /* 0x000fe20000300000 */
.L_x_24:
[----:B--2---:R-:W-:Y:S05]  /*8b20*/  @P1 BRA `(.L_x_25) ;  /* 0x0000000000081947 */ /* 0x004fea0003800000 */
[----:B------:R-:W2:Y:S02]  /*8b30*/  SYNCS.PHASECHK.TRANS64.TRYWAIT P1, [UR4], R6 ;  /* 0x00000006ff0075a7 */ /* 0x000ea40008020144 */
[----:B--2---:R-:W-:Y:S05]  /*8b40*/  @!P1 BRA `(.L_x_26) ;  /* 0x0000034400549947 */ /* 0x004fea0003800000 */
.L_x_25:
[----:B------:R-:W-:Y:S04]  /*8b50*/  STL.64 [R1+0x8a8], R126 ;  /* 0x0008a87e01007387 */ /* 0x000fe80000100a00 */
[----:B------:R-:W-:Y:S04]  /*8b60*/  STL.64 [R1+0x8a0], R124 ;  /* 0x0008a07c01007387 */ /* 0x000fe80000100a00 */
[----:B------:R-:W-:Y:S04]  /*8b70*/  STL.64 [R1+0x898], R122 ;  /* 0x0008987a01007387 */ /* 0x000fe80000100a00 */
[----:B------:R3:W-:Y:S04]  /*8b80*/  STL.64 [R1+0x890], R120 ;  /* 0x0008907801007387 */ /* 0x0007e80000100a00 */
[----:B---3--:R-:W3:Y:S04]  /*8b90*/  LDL.LU.64 R120, [R1+0x420] ;  /* 0x0004200001787983 */ /* 0x008ee80000300a00 */
[----:B------:R-:W3:Y:S04]  /*8ba0*/  LDL.LU.64 R122, [R1+0x428] ;  /* 0x00042800017a7983 */ /* 0x000ee80000300a00 */
[----:B------:R-:W3:Y:S04]  /*8bb0*/  LDL.LU.64 R124, [R1+0x430] ;  /* 0x00043000017c7983 */ /* 0x000ee80000300a00 */
[----:B------:R-:W3:Y:S01]  /*8bc0*/  LDL.LU.64 R126, [R1+0x438] ;  /* 0x00043800017e7983 */ /* 0x000ee20000300a00 */
[----:B------:R-:W-:-:S02]  /*8bd0*/  R2UR UR6, R8 ;  /* 0x00000000080672ca */ /* 0x000fc400000e0000 */
[----:B------:R-:W-:Y:S01]  /*8be0*/  R2UR UR5, R9 ;  /* 0x00000000090572ca */ /* 0x000fe200000e0000 */
[----:B------:R-:W-:Y:S01]  /*8bf0*/  STL.64 [R1+0x888], R158 ;  /* 0x0008889e01007387 */ /* 0x000fe20000100a00 */
[----:B------:R-:W-:-:S03]  /*8c00*/  R2UR UR4, R0 ;  /* 0x00000000000472ca */ /* 0x000fc600000e0000 */
[----:B------:R-:W-:Y:S04]  /*8c10*/  STL.64 [R1+0x880], R156 ;  /* 0x0008809c01007387 */ /* 0x000fe80000100a00 */
[----:B------:R-:W-:Y:S04]  /*8c20*/  STL.64 [R1+0x878], R154 ;  /* 0x0008789a01007387 */ /* 0x000fe80000100a00 */
[----:B------:R-:W-:Y:S04]  /*8c30*/  STL.64 [R1+0x870], R152 ;  /* 0x0008709801007387 */ /* 0x000fe80000100a00 */
[----:B------:R-:W-:Y:S04]  /*8c40*/  STL.64 [R1+0x868], R190 ;  /* 0x000868be01007387 */ /* 0x000fe80000100a00 */
[----:B------:R-:W-:Y:S01]  /*8c50*/  STL.64 [R1+0x860], R188 ;  /* 0x000860bc01007387 */ /* 0x000fe20000100a00 */
[----:B------:R-:W-:-:S03]  /*8c60*/  ULEA UR49, UR4, UR6, 0xb ;  /* 0x0000000604317291 */ /* 0x000fc6000f8e583f */
[----:B------:R-:W-:Y:S01]  /*8c70*/  STL.64 [R1+0x858], R186 ;  /* 0x000858ba01007387 */ /* 0x000fe20000100a00 */
[----:B------:R-:W-:-:S03]  /*8c80*/  UIMAD UR48, UR4, 0x3c0, UR5 ;  /* 0x000003c0043078a4 */ /* 0x000fc6000f8e0205 */
[----:B------:R-:W-:Y:S04]  /*8c90*/  STL.64 [R1+0x850], R184 ;  /* 0x000850b801007387 */ /* 0x000fe80000100a00 */
[----:B------:R-:W-:Y:S04]  /*8ca0*/  STL.64 [R1+0x848], R222 ;  /* 0x000848de01007387 */ /* 0x000fe80000100a00 */
[----:B------:R-:W-:Y:S04]  /*8cb0*/  STL.64 [R1+0x840], R220 ;  /* 0x000840dc01007387 */ /* 0x000fe80000100a00 */
[----:B------:R-:W-:Y:S04]  /*8cc0*/  STL.64 [R1+0x838], R218 ;  /* 0x000838da01007387 */ /* 0x000fe80000100a00 */
[----:B------:R4:W-:Y:S01]  /*8cd0*/  STL.64 [R1+0x830], R216 ;  /* 0x000830d801007387 */ /* 0x0009e20000100a00 */
[----:B------:R-:W-:Y:S01]  /*8ce0*/  UMOV UR4, UR49 ;  /* 0x0000003100047c82 */ /* 0x000fe20008000000 */
[----:B------:R-:W-:Y:S01]  /*8cf0*/  UMOV UR5, 0x80000020 ;  /* 0x8000002000057882 */ /* 0x000fe20000000000 */
[----:B------:R-:W-:Y:S01]  /*8d00*/  UMOV UR6, UR48 ;  /* 0x0000003000067c82 */ /* 0x000fe20008000000 */
[----:B------:R-:W-:Y:S01]  /*8d10*/  UMOV UR7, 0x80000020 ;  /* 0x8000002000077882 */ /* 0x000fe20000000000 */
[----:B----4-:R-:W4:Y:S04]  /*8d20*/  LDL.LU.64 R216, [R1+0x3a0] ;  /* 0x0003a00001d87983 */ /* 0x010f280000300a00 */
[----:B------:R-:W4:Y:S04]  /*8d30*/  LDL.LU.64 R218, [R1+0x3a8] ;  /* 0x0003a80001da7983 */ /* 0x000f280000300a00 */
[----:B------:R-:W4:Y:S04]  /*8d40*/  LDL.LU.64 R220, [R1+0x3b0] ;  /* 0x0003b00001dc7983 */ /* 0x000f280000300a00 */
[----:B------:R-:W4:Y:S01]  /*8d50*/  LDL.LU.64 R222, [R1+0x3b8] ;  /* 0x0003b80001de7983 */ /* 0x000f220000300a00 */
[----:B------:R-:W-:Y:S01]  /*8d60*/  UIADD3 UR8, UR48, 0x40, URZ ;  /* 0x0000004030087890 */ /* 0x000fe2000fffe03f */
[----:B------:R-:W-:-:S02]  /*8d70*/  UMOV UR15, 0x80000020 ;  /* 0x80000020000f7882 */ /* 0x000fc40000000000 */
[----:B------:R-:W-:Y:S01]  /*8d80*/  STL [R1+0x5c0], R19 ;  /* 0x0005c01301007387 */ /* 0x000fe20000100800 */
[----:B------:R-:W-:-:S03]  /*8d90*/  UIADD3 UR9, UR48, 0x80, URZ ;  /* 0x0000008030097890 */ /* 0x000fc6000fffe03f */
[----:B------:R-:W-:Y:S04]  /*8da0*/  STL [R1+0x5bc], R18 ;  /* 0x0005bc1201007387 */ /* 0x000fe80000100800 */
        /* <DEDUP_REMOVED lines=10> */
[----:B------:R-:W2:Y:S04]  /*8e50*/  LDL.LU.64 R184, [R1+0x320] ;  /* 0x0003200001b87983 */ /* 0x000ea80000300a00 */
[----:B------:R-:W2:Y:S04]  /*8e60*/  LDL.LU.64 R186, [R1+0x328] ;  /* 0x0003280001ba7983 */ /* 0x000ea80000300a00 */
[----:B------:R-:W2:Y:S01]  /*8e70*/  LDL.LU.64 R188, [R1+0x330] ;  /* 0x0003300001bc7983 */ /* 0x000ea20000300a00 */
[----:B---3--:R-:W-:-:S06]  /*8e80*/  WARPGROUP.ARRIVE ;  /* 0x00000000000079c5 */ /* 0x008fcc0000000000 */
[----:B------:R-:W-:Y:S03]  /*8e90*/  HGMMA.64x16x16.F32.BF16 R120, gdesc[UR4], R120, gsb0 ;  /* 0x00200000047879f0 */ /* 0x000fe60008001878 */
[----:B------:R-:W-:Y:S02]  /*8ea0*/  WARPGROUP.DEPBAR.LE gsb0, 0x0 ;  /* 0x00008000000079c5 */ /* 0x000fe40000010000 */
[----:B------:R3:W-:Y:S04]  /*8eb0*/  STL.64 [R1+0x420], R120 ;  /* 0x0004207801007387 */ /* 0x0007e80000100a00 */
[----:B------:R0:W-:Y:S04]  /*8ec0*/  STL.64 [R1+0x428], R122 ;  /* 0x0004287a01007387 */ /* 0x0001e80000100a00 */
[----:B------:R1:W-:Y:S04]  /*8ed0*/  STL.64 [R1+0x430], R124 ;  /* 0x0004307c01007387 */ /* 0x0003e80000100a00 */
[----:B------:R1:W-:Y:S04]  /*8ee0*/  STL.64 [R1+0x438], R126 ;  /* 0x0004387e01007387 */ /* 0x0003e80000100a00 */
[----:B------:R-:W2:Y:S04]  /*8ef0*/  LDL.LU.64 R190, [R1+0x338] ;  /* 0x0003380001be7983 */ /* 0x000ea80000300a00 */
[----:B------:R-:W2:Y:S04]  /*8f00*/  LDL.LU.64 R152, [R1+0x2a0] ;  /* 0x0002a00001987983 */ /* 0x000ea80000300a00 */
[----:B------:R-:W2:Y:S04]  /*8f10*/  LDL.LU.64 R154, [R1+0x2a8] ;  /* 0x0002a800019a7983 */ /* 0x000ea80000300a00 */
[----:B------:R-:W2:Y:S04]  /*8f20*/  LDL.LU.64 R156, [R1+0x2b0] ;  /* 0x0002b000019c7983 */ /* 0x000ea80000300a00 */
[----:B------:R-:W2:Y:S04]  /*8f30*/  LDL.LU.64 R158, [R1+0x2b8] ;  /* 0x0002b800019e7983 */ /* 0x000ea80000300a00 */
[----:B---3--:R-:W3:Y:S04]  /*8f40*/  LDL.LU.64 R120, [R1+0x220] ;  /* 0x0002200001787983 */ /* 0x008ee80000300a00 */
[----:B0-----:R-:W3:Y:S04]  /*8f50*/  LDL.LU.64 R122, [R1+0x228] ;  /* 0x00022800017a7983 */ /* 0x001ee80000300a00 */
[----:B-1----:R-:W3:Y:S04]  /*8f60*/  LDL.LU.64 R124, [R1+0x230] ;  /* 0x00023000017c7983 */ /* 0x002ee80000300a00 */
[----:B------:R-:W3:Y:S01]  /*8f70*/  LDL.LU.64 R126, [R1+0x238] ;  /* 0x00023800017e7983 */ /* 0x000ee20000300a00 */
[----:B----4-:R-:W-:Y:S01]  /*8f80*/  WARPGROUP.ARRIVE ;  /* 0x00000000000079c5 */ /* 0x010fe20000000000 */
[----:B------:R-:W-:Y:S01]  /*8f90*/  UMOV UR12, UR4 ;  /* 0x00000004000c7c82 */ /* 0x000fe20008000000 */
[----:B------:R-:W-:Y:S01]  /*8fa0*/  UMOV UR13, UR5 ;  /* 0x00000005000d7c82 */ /* 0x000fe20008000000 */
[----:B------:R-:W-:-:S03]  /*8fb0*/  UMOV UR14, UR8 ;  /* 0x00000008000e7c82 */ /* 0x000fc60008000000 */
[----:B------:R-:W-:Y:S01]  /*8fc0*/  HGMMA.64x16x16.F32.BF16 R216, gdesc[UR12], R216, gsb0 ;  /* 0x002000000cd879f0 */ /* 0x000fe200080018d8 */
[----:B------:R-:W-:Y:S01]  /*8fd0*/  UMOV UR16, UR4 ;  /* 0x0000000400107c82 */ /* 0x000fe20008000000 */
[----:B------:R-:W-:Y:S01]  /*8fe0*/  UMOV UR17, UR5 ;  /* 0x0000000500117c82 */ /* 0x000fe20008000000 */
[----:B------:R-:W-:Y:S01]  /*8ff0*/  UMOV UR18, UR9 ;  /* 0x0000000900127c82 */ /* 0x000fe20008000000 */
[----:B------:R-:W-:Y:S01]  /*9000*/  UMOV UR19, 0x80000020 ;  /* 0x8000002000137882 */ /* 0x000fe20000000000 */
[----:B------:R-:W-:Y:S02]  /*9010*/  WARPGROUP.DEPBAR.LE gsb0, 0x0 ;  /* 0x00008000000079c5 */ /* 0x000fe40000010000 */
[----:B------:R-:W-:Y:S01]  /*9020*/  UIADD3 UR10, UR48, 0xc0, URZ ;  /* 0x000000c0300a7890 */ /* 0x000fe2000fffe03f */
[----:B------:R-:W-:Y:S01]  /*9030*/  UMOV UR8, UR4 ;  /* 0x0000000400087c82 */ /* 0x000fe20008000000 */
[----:B------:R-:W-:Y:S01]  /*9040*/  UMOV UR9, UR5 ;  /* 0x0000000500097c82 */ /* 0x000fe20008000000 */
[----:B------:R-:W-:Y:S01]  /*9050*/  UMOV UR11, 0x80000020 ;  /* 0x80000020000b7882 */ /* 0x000fe20000000000 */
[----:B------:R-:W-:Y:S01]  /*9060*/  UMOV UR50, UR14 ;  /* 0x0000000e00327c82 */ /* 0x000fe20008000000 */
[----:B------:R-:W-:Y:S01]  /*9070*/  UIADD3 UR14, UR48, 0x100, URZ ;  /* 0x00000100300e7890 */ /* 0x000fe2000fffe03f */
[----:B------:R-:W-:Y:S01]  /*9080*/  UMOV UR51, UR15 ;  /* 0x0000000f00337c82 */ /* 0x000fe20008000000 */
[----:B------:R-:W-:Y:S01]  /*9090*/  UMOV UR12, UR4 ;  /* 0x00000004000c7c82 */ /* 0x000fe20008000000 */
[----:B------:R-:W-:Y:S01]  /*90a0*/  UMOV UR13, UR5 ;  /* 0x00000005000d7c82 */ /* 0x000fe20008000000 */
[----:B------:R-:W-:Y:S01]  /*90b0*/  UMOV UR15, 0x80000020 ;  /* 0x80000020000f7882 */ /* 0x000fe20000000000 */
[----:B------:R-:W-:Y:S04]  /*90c0*/  STL.64 [R1+0x3a0], R216 ;  /* 0x0003a0d801007387 */ /* 0x000fe80000100a00 */
[----:B------:R-:W-:Y:S04]  /*90d0*/  STL.64 [R1+0x3a8], R218 ;  /* 0x0003a8da01007387 */ /* 0x000fe80000100a00 */
[----:B------:R-:W-:Y:S04]  /*90e0*/  STL.64 [R1+0x3b0], R220 ;  /* 0x0003b0dc01007387 */ /* 0x000fe80000100a00 */
[----:B------:R-:W-:Y:S01]  /*90f0*/  STL.64 [R1+0x3b8], R222 ;  /* 0x0003b8de01007387 */ /* 0x000fe20000100a00 */
[----:B--2---:R-:W-:-:S06]  /*9100*/  WARPGROUP.ARRIVE ;  /* 0x00000000000079c5 */ /* 0x004fcc0000000000 */
[----:B------:R-:W-:Y:S03]  /*9110*/  HGMMA.64x16x16.F32.BF16 R184, gdesc[UR16], R184, gsb0 ;  /* 0x0020000010b879f0 */ /* 0x000fe600080018b8 */
[----:B------:R-:W-:Y:S02]  /*9120*/  WARPGROUP.DEPBAR.LE gsb0, 0x0 ;  /* 0x00008000000079c5 */ /* 0x000fe40000010000 */
[----:B------:R-:W-:-:S06]  /*9130*/  WARPGROUP.ARRIVE ;  /* 0x00000000000079c5 */ /* 0x000fcc0000000000 */
[----:B------:R-:W-:Y:S01]  /*9140*/  HGMMA.64x16x16.F32.BF16 R152, gdesc[UR8], R152, gsb0 ;  /* 0x00200000089879f0 */ /* 0x000fe20008001898 */
[----:B------:R-:W-:Y:S02]  /*9150*/  STL.64 [R1+0x320], R184 ;  /* 0x000320b801007387 */ /* 0x000fe40000100a00 */
[----:B------:R-:W-:Y:S02]  /*9160*/  WARPGROUP.DEPBAR.LE gsb0, 0x0 ;  /* 0x00008000000079c5 */ /* 0x000fe40000010000 */
[----:B---3--:R-:W-:-:S06]  /*9170*/  WARPGROUP.ARRIVE ;  /* 0x00000000000079c5 */ /* 0x008fcc0000000000 */
[----:B------:R-:W-:Y:S01]  /*9180*/  HGMMA.64x16x16.F32.BF16 R120, gdesc[UR12], R120, gsb0 ;  /* 0x002000000c7879f0 */ /* 0x000fe20008001878 */
        /* <DEDUP_REMOVED lines=8> */
[----:B------:R0:W-:Y:S04]  /*9210*/  STL.64 [R1+0x220], R120 ;  /* 0x0002207801007387 */ /* 0x0001e80000100a00 */
[----:B------:R1:W-:Y:S04]  /*9220*/  STL.64 [R1+0x228], R122 ;  /* 0x0002287a01007387 */ /* 0x0003e80000100a00 */
[----:B------:R2:W-:Y:S04]  /*9230*/  STL.64 [R1+0x230], R124 ;  /* 0x0002307c01007387 */ /* 0x0005e80000100a00 */
[----:B------:R3:W-:Y:S04]  /*9240*/  STL.64 [R1+0x238], R126 ;  /* 0x0002387e01007387 */ /* 0x0007e80000100a00 */
[----:B0-----:R-:W4:Y:S04]  /*9250*/  LDL.LU.64 R120, [R1+0x1a0] ;  /* 0x0001a00001787983 */ /* 0x001f280000300a00 */
[----:B-1----:R-:W4:Y:S04]  /*9260*/  LDL.LU.64 R122, [R1+0x1a8] ;  /* 0x0001a800017a7983 */ /* 0x002f280000300a00 */
[----:B--2---:R-:W4:Y:S04]  /*9270*/  LDL.LU.64 R124, [R1+0x1b0] ;  /* 0x0001b000017c7983 */ /* 0x004f280000300a00 */
[----:B---3--:R-:W4:Y:S04]  /*9280*/  LDL.LU.64 R126, [R1+0x1b8] ;  /* 0x0001b800017e7983 */ /* 0x008f280000300a00 */
[----:B------:R-:W2:Y:S04]  /*9290*/  LDL.LU.64 R152, [R1+0x120] ;  /* 0x0001200001987983 */ /* 0x000ea80000300a00 */
[----:B------:R-:W2:Y:S04]  /*92a0*/  LDL.LU.64 R154, [R1+0x128] ;  /* 0x00012800019a7983 */ /* 0x000ea80000300a00 */
[----:B------:R-:W2:Y:S04]  /*92b0*/  LDL.LU.64 R156, [R1+0x130] ;  /* 0x00013000019c7983 */ /* 0x000ea80000300a00 */
[----:B------:R-:W2:Y:S04]  /*92c0*/  LDL.LU.64 R158, [R1+0x138] ;  /* 0x00013800019e7983 */ /* 0x000ea80000300a00 */
[----:B------:R-:W3:Y:S04]  /*92d0*/  LDL.LU.64 R184, [R1+0xa0] ;  /* 0x0000a00001b87983 */ /* 0x000ee80000300a00 */
[----:B------:R-:W3:Y:S04]  /*92e0*/  LDL.LU.64 R186, [R1+0xa8] ;  /* 0x0000a80001ba7983 */ /* 0x000ee80000300a00 */
[----:B------:R-:W3:Y:S04]  /*92f0*/  LDL.LU.64 R188, [R1+0xb0] ;  /* 0x0000b00001bc7983 */ /* 0x000ee80000300a00 */
[----:B------:R-:W3:Y:S04]  /*9300*/  LDL.LU.64 R190, [R1+0xb8] ;  /* 0x0000b80001be7983 */ /* 0x000ee80000300a00 */
[----:B------:R-:W3:Y:S04]  /*9310*/  LDL.LU.64 R216, [R1+0x20] ;  /* 0x0000200001d87983 */ /* 0x000ee80000300a00 */
[----:B------:R-:W3:Y:S04]  /*9320*/  LDL.LU.64 R218, [R1+0x28] ;  /* 0x0000280001da7983 */ /* 0x000ee80000300a00 */
[----:B------:R-:W3:Y:S04]  /*9330*/  LDL.LU.64 R220, [R1+0x30] ;  /* 0x0000300001dc7983 */ /* 0x000ee80000300a00 */
[----:B------:R-:W3:Y:S01]  /*9340*/  LDL.LU.64 R222, [R1+0x38] ;  /* 0x0000380001de7983 */ /* 0x000ee20000300a00 */
[----:B------:R-:W-:Y:S01]  /*9350*/  UMOV UR16, UR18 ;  /* 0x0000001200107c82 */ /* 0x000fe20008000000 */
[----:B------:R-:W-:Y:S01]  /*9360*/  UIADD3 UR18, UR48, 0x140, URZ ;  /* 0x0000014030127890 */ /* 0x000fe2000fffe03f */
[----:B------:R-:W-:Y:S01]  /*9370*/  UMOV UR17, UR19 ;  /* 0x0000001300117c82 */ /* 0x000fe20008000000 */
[----:B------:R-:W-:Y:S01]  /*9380*/  UMOV UR12, UR16 ;  /* 0x00000010000c7c82 */ /* 0x000fe20008000000 */
[----:B------:R-:W-:Y:S01]  /*9390*/  UMOV UR13, UR17 ;  /* 0x00000011000d7c82 */ /* 0x000fe20008000000 */
[----:B------:R-:W-:Y:S01]  /*93a0*/  UMOV UR16, UR4 ;  /* 0x0000000400107c82 */ /* 0x000fe20008000000 */
[----:B------:R-:W-:Y:S01]  /*93b0*/  UMOV UR17, UR5 ;  /* 0x0000000500117c82 */ /* 0x000fe20008000000 */
[----:B------:R-:W-:Y:S01]  /*93c0*/  UMOV UR19, 0x80000020 ;  /* 0x8000002000137882 */ /* 0x000fe20000000000 */
[----:B------:R-:W-:Y:S01]  /*93d0*/  UIADD3 UR22, UR48, 0x180, URZ ;  /* 0x0000018030167890 */ /* 0x000fe2000fffe03f */
        /* <DEDUP_REMOVED lines=21> */
[----:B------:R-:W-:Y:S01]  /*9530*/  HGMMA.64x16x16.F32.BF16 R216, gdesc[UR28], R216, gsb0 ;  /* 0x002000001cd879f0 */ /* 0x000fe200080018d8 */
[----:B------:R-:W-:Y:S01]  /*9540*/  UIADD3 UR34, UR48, 0x240, URZ ;  /* 0x0000024030227890 */ /* 0x000fe2000fffe03f */
[----:B------:R-:W-:Y:S01]  /*9550*/  UMOV UR32, UR4 ;  /* 0x0000000400207c82 */ /* 0x000fe20008000000 */
[----:B------:R-:W-:Y:S01]  /*9560*/  UMOV UR33, UR5 ;  /* 0x0000000500217c82 */ /* 0x000fe20008000000 */
[----:B------:R-:W-:Y:S01]  /*9570*/  UMOV UR35, 0x80000020 ;  /* 0x8000002000237882 */ /* 0x000fe20000000000 */
        /* <DEDUP_REMOVED lines=39> */
[----:B------:R-:W-:-:S06]  /*97f0*/  UMOV UR57, 0x80000020 ;  /* 0x8000002000397882 */ /* 0x000fcc0000000000 */
        /* <DEDUP_REMOVED lines=23> */
[----:B------:R0:W-:Y:S04]  /*9970*/  STL.64 [R1+0xb8], R190 ;  /* 0x0000b8be01007387 */ /* 0x0001e80000100a00 */
[----:B0-----:R-:W4:Y:S04]  /*9980*/  LDL.LU.64 R190, [R1+0x868] ;  /* 0x0008680001be7983 */ /* 0x001f280000300a00 */
[----:B------:R-:W4:Y:S04]  /*9990*/  LDL.LU.64 R188, [R1+0x860] ;  /* 0x0008600001bc7983 */ /* 0x000f280000300a00 */
[----:B------:R-:W4:Y:S04]  /*99a0*/  LDL.LU.64 R186, [R1+0x858] ;  /* 0x0008580001ba7983 */ /* 0x000f280000300a00 */
[----:B------:R-:W4:Y:S04]  /*99b0*/  LDL.LU.64 R184, [R1+0x850] ;  /* 0x0008500001b87983 */ /* 0x000f280000300a00 */
        /* <DEDUP_REMOVED lines=8> */
[----:B------:R-:W2:Y:S04]  /*9a40*/  LDL.LU.64 R8, [R1+0x80] ;  /* 0x0000800001087983 */ /* 0x000ea80000300a00 */
[----:B------:R-:W2:Y:S04]  /*9a50*/  LDL.LU.64 R10, [R1+0x88] ;  /* 0x00008800010a7983 */ /* 0x000ea80000300a00 */
[----:B------:R-:W2:Y:S04]  /*9a60*/  LDL.LU.64 R12, [R1+0x90] ;  /* 0x00009000010c7983 */ /* 0x000ea80000300a00 */
[----:B------:R-:W2:Y:S04]  /*9a70*/  LDL.LU.64 R14, [R1+0x98] ;  /* 0x00009800010e7983 */ /* 0x000ea80000300a00 */
[----:B------:R-:W-:Y:S04]  /*9a80*/  STL.64 [R1+0x768], R214 ;  /* 0x000768d601007387 */ /* 0x000fe80000100a00 */
[----:B------:R-:W-:Y:S04]  /*9a90*/  STL.64 [R1+0x760], R212 ;  /* 0x000760d401007387 */ /* 0x000fe80000100a00 */
[----:B------:R-:W-:Y:S04]  /*9aa0*/  STL.64 [R1+0x758], R210 ;  /* 0x000758d201007387 */ /* 0x000fe80000100a00 */
[----:B------:R0:W-:Y:S01]  /*9ab0*/  STL.64 [R1+0x750], R208 ;  /* 0x000750d001007387 */ /* 0x0001e20000100a00 */
[----:B------:R-:W-:-:S02]  /*9ac0*/  WARPGROUP.DEPBAR.LE gsb0, 0x0 ;  /* 0x00008000000079c5 */ /* 0x000fc40000010000 */
[----:B------:R-:W-:Y:S01]  /*9ad0*/  WARPGROUP.ARRIVE ;  /* 0x00000000000079c5 */ /* 0x000fe20000000000 */
[----:B0-----:R-:W3:Y:S04]  /*9ae0*/  LDL.LU.64 R208, [R1] ;  /* 0x0000000001d07983 */ /* 0x001ee80000300a00 */
[----:B------:R-:W3:Y:S04]  /*9af0*/  LDL.LU.64 R210, [R1+0x8] ;  /* 0x0000080001d27983 */ /* 0x000ee80000300a00 */
[----:B------:R-:W3:Y:S04]  /*9b00*/  LDL.LU.64 R212, [R1+0x10] ;  /* 0x0000100001d47983 */ /* 0x000ee80000300a00 */
[----:B------:R-:W3:Y:S01]  /*9b10*/  LDL.LU.64 R214, [R1+0x18] ;  /* 0x0000180001d67983 */ /* 0x000ee20000300a00 */
[----:B------:R-:W-:Y:S01]  /*9b20*/  UMOV UR52, UR56 ;  /* 0x0000003800347c82 */ /* 0x000fe20008000000 */
[----:B------:R-:W-:-:S02]  /*9b30*/  UMOV UR53, UR57 ;  /* 0x0000003900357c82 */ /* 0x000fc40008000000 */
        /* <DEDUP_REMOVED lines=18> */
[----:B------:R-:W-:Y:S01]  /*9c60*/  STL [R1+0x74c], R180 ;  /* 0x00074cb401007387 */ /* 0x000fe20000100800 */
[----:B------:R-:W-:Y:S02]  /*9c70*/  WARPGROUP.DEPBAR.LE gsb0, 0x0 ;  /* 0x00008000000079c5 */ /* 0x000fe40000010000 */
[----:B------:R-:W-:-:S06]  /*9c80*/  WARPGROUP.ARRIVE ;  /* 0x00000000000079c5 */ /* 0x000fcc0000000000 */
[----:B------:R-:W-:Y:S01]  /*9c90*/  HGMMA.64x16x16.F32.BF16 R200, gdesc[UR32], R200, gsb0 ;  /* 0x0020000020c879f0 */ /* 0x000fe200080018c8 */
        /* <DEDUP_REMOVED lines=12> */
[----:B------:R-:W-:Y:S01]  /*9d60*/  STL [R1+0x718], R113 ;  /* 0x0007187101007387 */ /* 0x000fe20000100800 */
[----:B------:R-:W-:-:S03]  /*9d70*/  WARPGROUP.DEPBAR.LE gsb0, 0x0 ;  /* 0x00008000000079c5 */ /* 0x000fc60000010000 */
[----:B------:R-:W-:Y:S01]  /*9d80*/  STL [R1+0x714], R114 ;  /* 0x0007147201007387 */ /* 0x000fe20000100800 */
[----:B---3--:R-:W-:-:S03]  /*9d90*/  WARPGROUP.ARRIVE ;  /* 0x00000000000079c5 */ /* 0x008fc60000000000 */
[----:B------:R-:W-:Y:S01]  /*9da0*/  STL [R1+0x710], R115 ;  /* 0x0007107301007387 */ /* 0x000fe20000100800 */
[----:B------:R-:W-:Y:S01]  /*9db0*/  UMOV UR28, UR56 ;  /* 0x00000038001c7c82 */ /* 0x000fe20008000000 */
[----:B------:R-:W-:Y:S02]  /*9dc0*/  UMOV UR29, UR57 ;  /* 0x00000039001d7c82 */ /* 0x000fe40008000000 */
[----:B------:R-:W-:Y:S01]  /*9dd0*/  STL [R1+0x70c], R116 ;  /* 0x00070c7401007387 */ /* 0x000fe20000100800 */
[----:B------:R-:W-:Y:S03]  /*9de0*/  HGMMA.64x16x16.F32.BF16 R208, gdesc[UR28], R208, gsb0 ;  /* 0x002000001cd079f0 */ /* 0x000fe600080018d0 */
[----:B------:R-:W-:Y:S04]  /*9df0*/  STL [R1+0x708], R117 ;  /* 0x0007087501007387 */ /* 0x000fe80000100800 */
[----:B------:R-:W-:Y:S04]  /*9e00*/  STL [R1+0x704], R118 ;  /* 0x0007047601007387 */ /* 0x000fe80000100800 */
[----:B------:R-:W-:Y:S04]  /*9e10*/  STL [R1+0x700], R119 ;  /* 0x0007007701007387 */ /* 0x000fe80000100800 */
[----:B------:R-:W-:Y:S04]  /*9e20*/  STL [R1+0x6fc], R80 ;  /* 0x0006fc5001007387 */ /* 0x000fe80000100800 */
[----:B------:R0:W-:Y:S04]  /*9e30*/  STL [R1+0x6f8], R81 ;  /* 0x0006f85101007387 */ /* 0x0001e80000100800 */
[----:B------:R-:W-:Y:S04]  /*9e40*/  STL [R1+0x6f4], R82 ;  /* 0x0006f45201007387 */ /* 0x000fe80000100800 */
[----:B------:R1:W-:Y:S04]  /*9e50*/  STL [R1+0x6f0], R83 ;  /* 0x0006f05301007387 */ /* 0x0003e80000100800 */
[----:B------:R-:W-:Y:S04]  /*9e60*/  STL [R1+0x6ec], R84 ;  /* 0x0006ec5401007387 */ /* 0x000fe80000100800 */
[----:B------:R3:W-:Y:S04]  /*9e70*/  STL [R1+0x6e8], R85 ;  /* 0x0006e85501007387 */ /* 0x0007e80000100800 */
[----:B------:R-:W-:Y:S04]  /*9e80*/  STL [R1+0x6e4], R86 ;  /* 0x0006e45601007387 */ /* 0x000fe80000100800 */
[----:B------:R4:W-:Y:S04]  /*9e90*/  STL [R1+0x6e0], R87 ;  /* 0x0006e05701007387 */ /* 0x0009e80000100800 */
        /* <DEDUP_REMOVED lines=12> */
[----:B------:R2:W-:Y:S04]  /*9f60*/  STL [R1+0x6ac], R44 ;  /* 0x0006ac2c01007387 */ /* 0x0005e80000100800 */
[----:B------:R2:W-:Y:S04]  /*9f70*/  STL [R1+0x6a8], R45 ;  /* 0x0006a82d01007387 */ /* 0x0005e80000100800 */
[----:B------:R2:W-:Y:S04]  /*9f80*/  STL [R1+0x6a4], R46 ;  /* 0x0006a42e01007387 */ /* 0x0005e80000100800 */
[----:B------:R2:W-:Y:S04]  /*9f90*/  STL [R1+0x6a0], R47 ;  /* 0x0006a02f01007387 */ /* 0x0005e80000100800 */
[----:B------:R2:W-:Y:S04]  /*9fa0*/  STL [R1+0x69c], R76 ;  /* 0x00069c4c01007387 */ /* 0x0005e80000100800 */
[----:B------:R2:W-:Y:S04]  /*9fb0*/  STL [R1+0x698], R77 ;  /* 0x0006984d01007387 */ /* 0x0005e80000100800 */
[----:B------:R2:W-:Y:S04]  /*9fc0*/  STL [R1+0x694], R78 ;  /* 0x0006944e01007387 */ /* 0x0005e80000100800 */
[----:B------:R2:W-:Y:S04]  /*9fd0*/  STL [R1+0x690], R79 ;  /* 0x0006904f01007387 */ /* 0x0005e80000100800 */
        /* <DEDUP_REMOVED lines=8> */
[----:B------:R-:W-:Y:S04]  /*a060*/  STL [R1+0x81c], R168 ;  /* 0x00081ca801007387 */ /* 0x000fe80000100800 */
[----:B------:R-:W-:Y:S04]  /*a070*/  STL [R1+0x818], R169 ;  /* 0x000818a901007387 */ /* 0x000fe80000100800 */
[----:B------:R-:W-:Y:S04]  /*a080*/  STL [R1+0x814], R170 ;  /* 0x000814aa01007387 */ /* 0x000fe80000100800 */
[----:B------:R-:W-:Y:S04]  /*a090*/  STL [R1+0x810], R171 ;  /* 0x000810ab01007387 */ /* 0x000fe80000100800 */
        /* <DEDUP_REMOVED lines=9> */
[----:B0-----:R-:W2:Y:S04]  /*a130*/  LDL.LU.64 R80, [R1+0x100] ;  /* 0x0001000001507983 */ /* 0x001ea80000300a00 */
[----:B-1----:R-:W2:Y:S04]  /*a140*/  LDL.LU.64 R82, [R1+0x108] ;  /* 0x0001080001527983 */ /* 0x002ea80000300a00 */
[----:B---3--:R-:W3:Y:S04]  /*a150*/  LDL.LU.64 R84, [R1+0x110] ;  /* 0x0001100001547983 */ /* 0x008ee80000300a00 */
[----:B------:R-:W-:Y:S04]  /*a160*/  STL.64 [R1], R208 ;  /* 0x000000d001007387 */ /* 0x000fe80000100a00 */
[----:B------:R-:W-:Y:S04]  /*a170*/  STL.64 [R1+0x8], R210 ;  /* 0x000008d201007387 */ /* 0x000fe80000100a00 */
[----:B------:R-:W-:Y:S04]  /*a180*/  STL.64 [R1+0x10], R212 ;  /* 0x000010d401007387 */ /* 0x000fe80000100a00 */
[----:B------:R-:W-:Y:S04]  /*a190*/  STL.64 [R1+0x18], R214 ;  /* 0x000018d601007387 */ /* 0x000fe80000100a00 */
[----:B----4-:R-:W3:Y:S01]  /*a1a0*/  LDL.LU.64 R86, [R1+0x118] ;  /* 0x0001180001567983 */ /* 0x010ee20000300a00 */
[----:B--2---:R-:W-:-:S03]  /*a1b0*/  WARPGROUP.ARRIVE ;  /* 0x00000000000079c5 */ /* 0x004fc60000000000 */
[----:B------:R-:W2:Y:S01]  /*a1c0*/  LDL.LU.64 R16, [R1+0x180] ;  /* 0x0001800001107983 */ /* 0x000ea20000300a00 */
[----:B------:R-:W-:-:S03]  /*a1d0*/  UMOV UR24, UR56 ;  /* 0x0000003800187c82 */ /* 0x000fc60008000000 */
[----:B------:R-:W2:Y:S01]  /*a1e0*/  LDL.LU.64 R18, [R1+0x188] ;  /* 0x0001880001127983 */ /* 0x000ea20000300a00 */
[----:B------:R-:W-:Y:S02]  /*a1f0*/  UMOV UR25, UR57 ;  /* 0x0000003900197c82 */ /* 0x000fe40008000000 */
[----:B------:R-:W-:Y:S01]  /*a200*/  HGMMA.64x16x16.F32.BF16 R8, gdesc[UR24], R8, gsb0 ;  /* 0x00200000180879f0 */ /* 0x000fe20008001808 */
[----:B------:R-:W2:Y:S04]  /*a210*/  LDL.LU.64 R20, [R1+0x190] ;  /* 0x0001900001147983 */ /* 0x000ea80000300a00 */
[----:B------:R-:W2:Y:S01]  /*a220*/  LDL.LU.64 R22, [R1+0x198] ;  /* 0x0001980001167983 */ /* 0x000ea20000300a00 */
[----:B------:R-:W-:Y:S02]  /*a230*/  WARPGROUP.DEPBAR.LE gsb0, 0x0 ;  /* 0x00008000000079c5 */ /* 0x000fe40000010000 */
[----:B------:R-:W-:-:S02]  /*a240*/  IMAD.MOV.U32 R44, RZ, RZ, R8 ;  /* 0x000000ffff2c7224 */ /* 0x000fc400078e0008 */
[----:B------:R-:W-:Y:S02]  /*a250*/  IMAD.MOV.U32 R45, RZ, RZ, R9 ;  /* 0x000000ffff2d7224 */ /* 0x000fe400078e0009 */
[----:B------:R-:W-:Y:S01]  /*a260*/  IMAD.MOV.U32 R46, RZ, RZ, R10 ;  /* 0x000000ffff2e7224 */ /* 0x000fe200078e000a */
[----:B------:R-:W4:Y:S01]  /*a270*/  LDL.LU.64 R8, [R1+0x200] ;  /* 0x0002000001087983 */ /* 0x000f220000300a00 */
[----:B------:R-:W-:Y:S02]  /*a280*/  IMAD.MOV.U32 R47, RZ, RZ, R11 ;  /* 0x000000ffff2f7224 */ /* 0x000fe400078e000b */
[----:B------:R-:W-:Y:S01]  /*a290*/  IMAD.MOV.U32 R76, RZ, RZ, R12 ;  /* 0x000000ffff4c7224 */ /* 0x000fe200078e000c */
[----:B------:R-:W4:Y:S01]  /*a2a0*/  LDL.LU.64 R10, [R1+0x208] ;  /* 0x00020800010a7983 */ /* 0x000f220000300a00 */
[----:B------:R-:W-:Y:S02]  /*a2b0*/  IMAD.MOV.U32 R77, RZ, RZ, R13 ;  /* 0x000000ffff4d7224 */ /* 0x000fe400078e000d */
[----:B------:R-:W-:Y:S01]  /*a2c0*/  IMAD.MOV.U32 R78, RZ, RZ, R14 ;  /* 0x000000ffff4e7224 */ /* 0x000fe200078e000e */
[----:B------:R-:W4:Y:S01]  /*a2d0*/  LDL.LU.64 R12, [R1+0x210] ;  /* 0x00021000010c7983 */ /* 0x000f220000300a00 */
[----:B------:R-:W-:-:S03]  /*a2e0*/  IMAD.MOV.U32 R79, RZ, RZ, R15 ;  /* 0x000000ffff4f7224 */ /* 0x000fc600078e000f */
[----:B------:R-:W4:Y:S04]  /*a2f0*/  LDL.LU.64 R14, [R1+0x218] ;  /* 0x00021800010e7983 */ /* 0x000f280000300a00 */
[----:B------:R-:W-:Y:S04]  /*a300*/  STL [R1+0x82c], R47 ;  /* 0x00082c2f01007387 */ /* 0x000fe80000100800 */
[----:B------:R-:W-:Y:S04]  /*a310*/  STL [R1+0x828], R46 ;  /* 0x0008282e01007387 */ /* 0x000fe80000100800 */
[----:B------:R-:W-:Y:S04]  /*a320*/  STL [R1+0x824], R45 ;  /* 0x0008242d01007387 */ /* 0x000fe80000100800 */
[----:B------:R-:W-:Y:S04]  /*a330*/  STL [R1+0x820], R44 ;  /* 0x0008202c01007387 */ /* 0x000fe80000100800 */
        /* <DEDUP_REMOVED lines=16> */
[----:B---3--:R-:W-:-:S06]  /*a440*/  WARPGROUP.ARRIVE ;  /* 0x00000000000079c5 */ /* 0x008fcc0000000000 */
[----:B------:R-:W-:Y:S03]  /*a450*/  HGMMA.64x16x16.F32.BF16 R80, gdesc[UR20], R80, gsb0 ;  /* 0x00200000145079f0 */ /* 0x000fe60008001850 */
[----:B------:R-:W-:Y:S02]  /*a460*/  WARPGROUP.DEPBAR.LE gsb0, 0x0 ;  /* 0x00008000000079c5 */ /* 0x000fe40000010000 */
[----:B--2---:R-:W-:-:S06]  /*a470*/  WARPGROUP.ARRIVE ;  /* 0x00000000000079c5 */ /* 0x004fcc0000000000 */
[----:B------:R-:W-:Y:S01]  /*a480*/  HGMMA.64x16x16.F32.BF16 R16, gdesc[UR16], R16, gsb0 ;  /* 0x00200000101079f0 */ /* 0x000fe20008001810 */
[----:B------:R-:W-:Y:S02]  /*a490*/  IMAD.MOV.U32 R40, RZ, RZ, R84 ;  /* 0x000000ffff287224 */ /* 0x000fe400078e0054 */
[----:B------:R-:W-:Y:S02]  /*a4a0*/  IMAD.MOV.U32 R41, RZ, RZ, R85 ;  /* 0x000000ffff297224 */ /* 0x000fe400078e0055 */
[----:B------:R-:W-:Y:S02]  /*a4b0*/  IMAD.MOV.U32 R42, RZ, RZ, R86 ;  /* 0x000000ffff2a7224 */ /* 0x000fe400078e0056 */
[----:B------:R-:W-:Y:S01]  /*a4c0*/  IMAD.MOV.U32 R43, RZ, RZ, R87 ;  /* 0x000000ffff2b7224 */ /* 0x000fe200078e0057 */
[----:B------:R-:W-:Y:S02]  /*a4d0*/  WARPGROUP.DEPBAR.LE gsb0, 0x0 ;  /* 0x00008000000079c5 */ /* 0x000fe40000010000 */
[----:B------:R-:W-:Y:S01]  /*a4e0*/  IMAD.MOV.U32 R84, RZ, RZ, R16 ;  /* 0x000000ffff547224 */ /* 0x000fe200078e0010 */
[----:B----4-:R-:W-:Y:S01]  /*a4f0*/  WARPGROUP.ARRIVE ;  /* 0x00000000000079c5 */ /* 0x010fe20000000000 */
[----:B------:R-:W-:-:S02]  /*a500*/  IMAD.MOV.U32 R85, RZ, RZ, R17 ;  /* 0x000000ffff557224 */ /* 0x000fc400078e0011 */
[----:B------:R-:W-:Y:S01]  /*a510*/  IMAD.MOV.U32 R86, RZ, RZ, R18 ;  /* 0x000000ffff567224 */ /* 0x000fe200078e0012 */
[----:B------:R-:W2:Y:S01]  /*a520*/  LDL.LU.64 R16, [R1+0x300] ;  /* 0x0003000001107983 */ /* 0x000ea20000300a00 */
[----:B------:R-:W-:Y:S01]  /*a530*/  IMAD.MOV.U32 R87, RZ, RZ, R19 ;  /* 0x000000ffff577224 */ /* 0x000fe200078e0013 */
[----:B------:R-:W-:Y:S01]  /*a540*/  HGMMA.64x16x16.F32.BF16 R8, gdesc[UR12], R8, gsb0 ;  /* 0x002000000c0879f0 */ /* 0x000fe20008001808 */
[----:B------:R-:W-:Y:S01]  /*a550*/  IMAD.MOV.U32 R48, RZ, RZ, R20 ;  /* 0x000000ffff307224 */ /* 0x000fe200078e0014 */
[----:B------:R-:W2:Y:S01]  /*a560*/  LDL.LU.64 R18, [R1+0x308] ;  /* 0x0003080001127983 */ /* 0x000ea20000300a00 */
[----:B------:R-:W-:Y:S02]  /*a570*/  IMAD.MOV.U32 R49, RZ, RZ, R21 ;  /* 0x000000ffff317224 */ /* 0x000fe400078e0015 */
[----:B------:R-:W-:Y:S01]  /*a580*/  IMAD.MOV.U32 R50, RZ, RZ, R22 ;  /* 0x000000ffff327224 */ /* 0x000fe200078e0016 */
[----:B------:R-:W2:Y:S01]  /*a590*/  LDL.LU.64 R20, [R1+0x310] ;  /* 0x0003100001147983 */ /* 0x000ea20000300a00 */
[----:B------:R-:W-:-:S03]  /*a5a0*/  IMAD.MOV.U32 R51, RZ, RZ, R23 ;  /* 0x000000ffff337224 */ /* 0x000fc600078e0017 */
[----:B------:R-:W2:Y:S01]  /*a5b0*/  LDL.LU.64 R22, [R1+0x318] ;  /* 0x0003180001167983 */ /* 0x000ea20000300a00 */
[----:B------:R-:W-:Y:S02]  /*a5c0*/  IMAD.MOV.U32 R52, RZ, RZ, R80 ;  /* 0x000000ffff347224 */ /* 0x000fe400078e0050 */
[----:B------:R-:W-:Y:S02]  /*a5d0*/  IMAD.MOV.U32 R53, RZ, RZ, R81 ;  /* 0x000000ffff357224 */ /* 0x000fe400078e0051 */
[----:B------:R-:W-:Y:S02]  /*a5e0*/  IMAD.MOV.U32 R54, RZ, RZ, R82 ;  /* 0x000000ffff367224 */ /* 0x000fe400078e0052 */
[----:B------:R-:W-:Y:S01]  /*a5f0*/  IMAD.MOV.U32 R55, RZ, RZ, R83 ;  /* 0x000000ffff377224 */ /* 0x000fe200078e0053 */
[----:B------:R-:W-:Y:S02]  /*a600*/  WARPGROUP.DEPBAR.LE gsb0, 0x0 ;  /* 0x00008000000079c5 */ /* 0x000fe40000010000 */
[----:B------:R-:W-:-:S02]  /*a610*/  IMAD.MOV.U32 R116, RZ, RZ, R8 ;  /* 0x000000ffff747224 */ /* 0x000fc400078e0008 */
[----:B------:R-:W-:Y:S02]  /*a620*/  IMAD.MOV.U32 R117, RZ, RZ, R9 ;  /* 0x000000ffff757224 */ /* 0x000fe400078e0009 */
[----:B------:R-:W-:Y:S01]  /*a630*/  IMAD.MOV.U32 R118, RZ, RZ, R10 ;  /* 0x000000ffff767224 */ /* 0x000fe200078e000a */
[----:B------:R-:W3:Y:S01]  /*a640*/  LDL.LU.64 R8, [R1+0x380] ;  /* 0x0003800001087983 */ /* 0x000ee20000300a00 */
[----:B------:R-:W-:Y:S02]  /*a650*/  IMAD.MOV.U32 R119, RZ, RZ, R11 ;  /* 0x000000ffff777224 */ /* 0x000fe400078e000b */
[----:B------:R-:W-:Y:S01]  /*a660*/  IMAD.MOV.U32 R80, RZ, RZ, R12 ;  /* 0x000000ffff507224 */ /* 0x000fe200078e000c */
[----:B------:R-:W3:Y:S01]  /*a670*/  LDL.LU.64 R10, [R1+0x388] ;  /* 0x00038800010a7983 */ /* 0x000ee20000300a00 */
[----:B------:R-:W-:Y:S02]  /*a680*/  IMAD.MOV.U32 R81, RZ, RZ, R13 ;  /* 0x000000ffff517224 */ /* 0x000fe400078e000d */
[----:B------:R-:W-:Y:S01]  /*a690*/  IMAD.MOV.U32 R82, RZ, RZ, R14 ;  /* 0x000000ffff527224 */ /* 0x000fe200078e000e */
[----:B------:R-:W3:Y:S01]  /*a6a0*/  LDL.LU.64 R12, [R1+0x390] ;  /* 0x00039000010c7983 */ /* 0x000ee20000300a00 */
[----:B------:R-:W-:-:S03]  /*a6b0*/  IMAD.MOV.U32 R83, RZ, RZ, R15 ;  /* 0x000000ffff537224 */ /* 0x000fc600078e000f */
[----:B------:R-:W3:Y:S04]  /*a6c0*/  LDL.LU.64 R14, [R1+0x398] ;  /* 0x00039800010e7983 */ /* 0x000ee80000300a00 */
[----:B------:R-:W4:Y:S04]  /*a6d0*/  LDL.LU.64 R136, [R1+0x400] ;  /* 0x0004000001887983 */ /* 0x000f280000300a00 */
[----:B------:R-:W4:Y:S04]  /*a6e0*/  LDL.LU.64 R138, [R1+0x408] ;  /* 0x00040800018a7983 */ /* 0x000f280000300a00 */
[----:B------:R-:W4:Y:S04]  /*a6f0*/  LDL.LU.64 R140, [R1+0x410] ;  /* 0x00041000018c7983 */ /* 0x000f280000300a00 */
[----:B------:R-:W4:Y:S01]  /*a700*/  LDL.LU.64 R142, [R1+0x418] ;  /* 0x00041800018e7983 */ /* 0x000f220000300a00 */
[----:B------:R-:W-:-:S03]  /*a710*/  WARPGROUP.ARRIVE ;  /* 0x00000000000079c5 */ /* 0x000fc60000000000 */
[----:B------:R-:W4:Y:S01]  /*a720*/  LDL.LU.64 R104, [R1+0x3e0] ;  /* 0x0003e00001687983 */ /* 0x000f220000300a00 */
[----:B------:R-:W-:-:S03]  /*a730*/  UMOV UR8, UR56 ;  /* 0x0000003800087c82 */ /* 0x000fc60008000000 */
[----:B------:R-:W4:Y:S01]  /*a740*/  LDL.LU.64 R106, [R1+0x3e8] ;  /* 0x0003e800016a7983 */ /* 0x000f220000300a00 */
[----:B------:R-:W-:Y:S02]  /*a750*/  UMOV UR9, UR57 ;  /* 0x0000003900097c82 */ /* 0x000fe40008000000 */
[----:B------:R-:W-:Y:S01]  /*a760*/  HGMMA.64x16x16.F32.BF16 R72, gdesc[UR8], R72, gsb0 ;  /* 0x00200000084879f0 */ /* 0x000fe20008001848 */
[----:B------:R-:W4:Y:S04]  /*a770*/  LDL.LU.64 R108, [R1+0x3f0] ;  /* 0x0003f000016c7983 */ /* 0x000f280000300a00 */
[----:B------:R-:W4:Y:S01]  /*a780*/  LDL.LU.64 R110, [R1+0x3f8] ;  /* 0x0003f800016e7983 */ /* 0x000f220000300a00 */
        /* <DEDUP_REMOVED lines=12> */
[----:B------:R-:W4:Y:S01]  /*a850*/  LDL.LU.64 R78, [R1+0x378] ;  /* 0x00037800014e7983 */ /* 0x000f220000300a00 */
[----:B------:R-:W-:Y:S01]  /*a860*/  MOV R7, UR47 ;  /* 0x0000002f00077c02 */ /* 0x000fe20008000f00 */
[----:B------:R-:W-:Y:S01]  /*a870*/  UMOV UR44, UR56 ;  /* 0x00000038002c7c82 */ /* 0x000fe20008000000 */
[----:B------:R-:W-:Y:S01]  /*a880*/  MOV R6, UR46 ;  /* 0x0000002e00067c02 */ /* 0x000fe20008000f00 */
[----:B------:R-:W-:Y:S01]  /*a890*/  UMOV UR45, UR57 ;  /* 0x00000039002d7c82 */ /* 0x000fe20008000000 */
[----:B------:R-:W-:Y:S01]  /*a8a0*/  UMOV UR46, UR52 ;  /* 0x00000034002e7c82 */ /* 0x000fe20008000000 */
[----:B------:R-:W-:Y:S01]  /*a8b0*/  UMOV UR47, UR53 ;  /* 0x00000035002f7c82 */ /* 0x000fe20008000000 */
[----:B------:R-:W-:Y:S01]  /*a8c0*/  UMOV UR4, UR56 ;  /* 0x0000003800047c82 */ /* 0x000fe20008000000 */
[----:B------:R-:W-:Y:S01]  /*a8d0*/  UMOV UR5, UR57 ;  /* 0x0000003900057c82 */ /* 0x000fe20008000000 */
[----:B--2---:R-:W-:-:S06]  /*a8e0*/  WARPGROUP.ARRIVE ;  /* 0x00000000000079c5 */ /* 0x004fcc0000000000 */
[----:B------:R-:W-:Y:S01]  /*a8f0*/  HGMMA.64x16x16.F32.BF16 R16, gdesc[UR44], R16, gsb0 ;  /* 0x002000002c1079f0 */ /* 0x000fe20008001810 */
[----:B------:R-:W-:Y:S01]  /*a900*/  UMOV UR44, UR56 ;  /* 0x00000038002c7c82 */ /* 0x000fe20008000000 */
[----:B------:R-:W-:Y:S01]  /*a910*/  UMOV UR45, UR57 ;  /* 0x00000039002d7c82 */ /* 0x000fe20008000000 */
[----:B------:R-:W-:Y:S01]  /*a920*/  UMOV UR46, UR50 ;  /* 0x00000032002e7c82 */ /* 0x000fe20008000000 */
[----:B------:R-:W-:Y:S01]  /*a930*/  UMOV UR47, UR51 ;  /* 0x00000033002f7c82 */ /* 0x000fe20008000000 */
[----:B------:R-:W-:Y:S02]  /*a940*/  WARPGROUP.DEPBAR.LE gsb0, 0x0 ;  /* 0x00008000000079c5 */ /* 0x000fe40000010000 */
[----:B---3--:R-:W-:-:S06]  /*a950*/  WARPGROUP.ARRIVE ;  /* 0x00000000000079c5 */ /* 0x008fcc0000000000 */
[----:B------:R-:W-:Y:S03]  /*a960*/  HGMMA.64x16x16.F32.BF16 R8, gdesc[UR44], R8, gsb0 ;  /* 0x002000002c0879f0 */ /* 0x000fe60008001808 */
[----:B------:R-:W-:Y:S02]  /*a970*/  WARPGROUP.DEPBAR.LE gsb0, 0x0 ;  /* 0x00008000000079c5 */ /* 0x000fe40000010000 */
[----:B----4-:R-:W-:-:S06]  /*a980*/  WARPGROUP.ARRIVE ;  /* 0x00000000000079c5 */ /* 0x010fcc0000000000 */
[----:B------:R-:W-:Y:S01]  /*a990*/  HGMMA.64x16x16.F32.BF16 R136, gdesc[UR4], R136, gsb0 ;  /* 0x00200000048879f0 */ /* 0x000fe20008001888 */
[----:B------:R-:W-:Y:S01]  /*a9a0*/  UIADD3 UR8, UR49, 0x400, URZ ;  /* 0x0000040031087890 */ /* 0x000fe2000fffe03f */
[----:B------:R-:W-:-:S06]  /*a9b0*/  UMOV UR5, 0x80000020 ;  /* 0x8000002000057882 */ /* 0x000fcc0000000000 */
        /* <DEDUP_REMOVED lines=11> */
[----:B------:R0:W-:Y:S04]  /*aa70*/  STL.64 [R1+0x400], R136 ;  /* 0x0004008801007387 */ /* 0x0001e80000100a00 */
[----:B------:R1:W-:Y:S04]  /*aa80*/  STL.64 [R1+0x408], R138 ;  /* 0x0004088a01007387 */ /* 0x0003e80000100a00 */
[----:B------:R2:W-:Y:S04]  /*aa90*/  STL.64 [R1+0x410], R140 ;  /* 0x0004108c01007387 */ /* 0x0005e80000100a00 */
[----:B------:R3:W-:Y:S04]  /*aaa0*/  STL.64 [R1+0x418], R142 ;  /* 0x0004188e01007387 */ /* 0x0007e80000100a00 */
[----:B------:R4:W-:Y:S04]  /*aab0*/  STL.64 [R1+0x3e0], R104 ;  /* 0x0003e06801007387 */ /* 0x0009e80000100a00 */
[----:B------:R4:W-:Y:S04]  /*aac0*/  STL.64 [R1+0x3e8], R106 ;  /* 0x0003e86a01007387 */ /* 0x0009e80000100a00 */
[----:B------:R4:W-:Y:S04]  /*aad0*/  STL.64 [R1+0x3f0], R108 ;  /* 0x0003f06c01007387 */ /* 0x0009e80000100a00 */
[----:B------:R4:W-:Y:S04]  /*aae0*/  STL.64 [R1+0x3f8], R110 ;  /* 0x0003f86e01007387 */ /* 0x0009e80000100a00 */
[----:B------:R-:W4:Y:S04]  /*aaf0*/  LDL.LU.64 R208, [R1+0x2e0] ;  /* 0x0002e00001d07983 */ /* 0x000f280000300a00 */
[----:B------:R-:W4:Y:S04]  /*ab00*/  LDL.LU.64 R210, [R1+0x2e8] ;  /* 0x0002e80001d27983 */ /* 0x000f280000300a00 */
[----:B------:R-:W4:Y:S01]  /*ab10*/  LDL.LU.64 R212, [R1+0x2f0] ;  /* 0x0002f00001d47983 */ /* 0x000f220000300a00 */
[----:B------:R-:W-:-:S03]  /*ab20*/  WARPGROUP.DEPBAR.LE gsb0, 0x0 ;  /* 0x00008000000079c5 */ /* 0x000fc60000010000 */
[----:B------:R4:W-:Y:S04]  /*ab30*/  STL.64 [R1+0x360], R72 ;  /* 0x0003604801007387 */ /* 0x0009e80000100a00 */
[----:B------:R4:W-:Y:S04]  /*ab40*/  STL.64 [R1+0x368], R74 ;  /* 0x0003684a01007387 */ /* 0x0009e80000100a00 */
[----:B------:R4:W-:Y:S04]  /*ab50*/  STL.64 [R1+0x370], R76 ;  /* 0x0003704c01007387 */ /* 0x0009e80000100a00 */
[----:B------:R4:W-:Y:S04]  /*ab60*/  STL.64 [R1+0x378], R78 ;  /* 0x0003784e01007387 */ /* 0x0009e80000100a00 */
[----:B------:R-:W4:Y:S04]  /*ab70*/  LDL.LU.64 R214, [R1+0x2f8] ;  /* 0x0002f80001d67983 */ /* 0x000f280000300a00 */
        /* <DEDUP_REMOVED lines=8> */
[----:B0-----:R-:W4:Y:S04]  /*ac00*/  LDL.LU.64 R136, [R1+0x160] ;  /* 0x0001600001887983 */ /* 0x001f280000300a00 */
[----:B-1----:R-:W4:Y:S04]  /*ac10*/  LDL.LU.64 R138, [R1+0x168] ;  /* 0x00016800018a7983 */ /* 0x002f280000300a00 */
[----:B--2---:R-:W2:Y:S04]  /*ac20*/  LDL.LU.64 R140, [R1+0x170] ;  /* 0x00017000018c7983 */ /* 0x004ea80000300a00 */
[----:B---3--:R-:W2:Y:S04]  /*ac30*/  LDL.LU.64 R142, [R1+0x178] ;  /* 0x00017800018e7983 */ /* 0x008ea80000300a00 */
[----:B----4-:R-:W3:Y:S04]  /*ac40*/  LDL.LU.64 R104, [R1+0xe0] ;  /* 0x0000e00001687983 */ /* 0x010ee80000300a00 */
[----:B------:R-:W3:Y:S04]  /*ac50*/  LDL.LU.64 R106, [R1+0xe8] ;  /* 0x0000e800016a7983 */ /* 0x000ee80000300a00 */
[----:B------:R-:W3:Y:S04]  /*ac60*/  LDL.LU.64 R108, [R1+0xf0] ;  /* 0x0000f000016c7983 */ /* 0x000ee80000300a00 */
[----:B------:R-:W3:Y:S04]  /*ac70*/  LDL.LU.64 R110, [R1+0xf8] ;  /* 0x0000f800016e7983 */ /* 0x000ee80000300a00 */
[----:B------:R-:W4:Y:S04]  /*ac80*/  LDL.LU.64 R72, [R1+0x60] ;  /* 0x0000600001487983 */ /* 0x000f280000300a00 */
        /* <DEDUP_REMOVED lines=13> */
[----:B------:R-:W-:-:S06]  /*ad60*/  WARPGROUP.ARRIVE ;  /* 0x00000000000079c5 */ /* 0x000fcc0000000000 */
[----:B------:R-:W-:Y:S03]  /*ad70*/  HGMMA.64x16x16.F32.BF16 R208, gdesc[UR44], R208, gsb0 ;  /* 0x002000002cd079f0 */ /* 0x000fe600080018d0 */
[----:B------:R-:W-:Y:S02]  /*ad80*/  WARPGROUP.DEPBAR.LE gsb0, 0x0 ;  /* 0x00008000000079c5 */ /* 0x000fe40000010000 */
[----:B------:R-:W-:-:S06]  /*ad90*/  WARPGROUP.ARRIVE ;  /* 0x00000000000079c5 */ /* 0x000fcc0000000000 */
[----:B------:R-:W-:Y:S03]  /*ada0*/  HGMMA.64x16x16.F32.BF16 R200, gdesc[UR8], R200, gsb0 ;  /* 0x0020000008c879f0 */ /* 0x000fe600080018c8 */
[----:B------:R-:W-:Y:S02]  /*adb0*/  WARPGROUP.DEPBAR.LE gsb0, 0x0 ;  /* 0x00008000000079c5 */ /* 0x000fe40000010000 */
[----:B------:R-:W-:-:S06]  /*adc0*/  WARPGROUP.ARRIVE ;  /* 0x00000000000079c5 */ /* 0x000fcc0000000000 */
[----:B------:R-:W-:Y:S03]  /*add0*/  HGMMA.64x16x16.F32.BF16 R172, gdesc[UR12], R172, gsb0 ;  /* 0x002000000cac79f0 */ /* 0x000fe600080018ac */
[----:B------:R-:W-:Y:S02]  /*ade0*/  WARPGROUP.DEPBAR.LE gsb0, 0x0 ;  /* 0x00008000000079c5 */ /* 0x000fe40000010000 */
[----:B--2---:R-:W-:-:S06]  /*adf0*/  WARPGROUP.ARRIVE ;  /* 0x00000000000079c5 */ /* 0x004fcc0000000000 */
[----:B------:R-:W-:Y:S01]  /*ae00*/  HGMMA.64x16x16.F32.BF16 R136, gdesc[UR16], R136, gsb0 ;  /* 0x00200000108879f0 */ /* 0x000fe20008001888 */
[----:B------:R-:W-:Y:S01]  /*ae10*/  UMOV UR20, UR4 ;  /* 0x0000000400147c82 */ /* 0x000fe20008000000 */
[----:B------:R-:W-:Y:S01]  /*ae20*/  UMOV UR21, UR5 ;  /* 0x0000000500157c82 */ /* 0x000fe20008000000 */
[----:B------:R-:W-:Y:S02]  /*ae30*/  WARPGROUP.DEPBAR.LE gsb0, 0x0 ;  /* 0x00008000000079c5 */ /* 0x000fe40000010000 */
[----:B---3--:R-:W-:-:S06]  /*ae40*/  WARPGROUP.ARRIVE ;  /* 0x00000000000079c5 */ /* 0x008fcc0000000000 */
[----:B------:R-:W-:Y:S01]  /*ae50*/  HGMMA.64x16x16.F32.BF16 R104, gdesc[UR20], R104, gsb0 ;  /* 0x00200000146879f0 */ /* 0x000fe20008001868 */
[----:B------:R-:W-:Y:S01]  /*ae60*/  UMOV UR24, UR4 ;  /* 0x0000000400187c82 */ /* 0x000fe20008000000 */
[----:B------:R-:W-:Y:S01]  /*ae70*/  UMOV UR25, UR5 ;  /* 0x0000000500197c82 */ /* 0x000fe20008000000 */
[----:B------:R-:W-:Y:S02]  /*ae80*/  WARPGROUP.DEPBAR.LE gsb0, 0x0 ;  /* 0x00008000000079c5 */ /* 0x000fe40000010000 */
[----:B----4-:R-:W-:-:S06]  /*ae90*/  WARPGROUP.ARRIVE ;  /* 0x00000000000079c5 */ /* 0x010fcc0000000000 */
        /* <DEDUP_REMOVED lines=21> */
[----:B------:R-:W-:Y:S02]  /*aff0*/  R2UR UR47, R7 ;  /* 0x00000000072f72ca */ /* 0x000fe400000e0000 */
[----:B------:R-:W-:Y:S01]  /*b000*/  R2UR UR46, R6 ;  /* 0x00000000062e72ca */ /* 0x000fe200000e0000 */
[----:B------:R-:W-:Y:S01]  /*b010*/  UMOV UR44, UR4 ;  /* 0x00000004002c7c82 */ /* 0x000fe20008000000 */
[----:B------:R-:W-:Y:S01]  /*b020*/  UMOV UR45, UR5 ;  /* 0x00000005002d7c82 */ /* 0x000fe20008000000 */
[----:B------:R-:W-:Y:S02]  /*b030*/  WARPGROUP.DEPBAR.LE gsb0, 0x0 ;  /* 0x00008000000079c5 */ /* 0x000fe40000010000 */
[----:B------:R-:W-:-:S08]  /*b040*/  WARPGROUP.ARRIVE ;  /* 0x00000000000079c5 */ /* 0x000fd00000000000 */
        /* <DEDUP_REMOVED lines=40> */
[----:B------:R-:W-:Y:S04]  /*b2d0*/  STL.64 [R1+0xe0], R104 ;  /* 0x0000e06801007387 */ /* 0x000fe80000100a00 */
[----:B------:R-:W-:Y:S01]  /*b2e0*/  STL.64 [R1+0xe8], R106 ;  /* 0x0000e86a01007387 */ /* 0x000fe20000100a00 */
[----:B------:R-:W-:-:S03]  /*b2f0*/  IMAD.MOV.U32 R47, RZ, RZ, R8 ;  /* 0x000000ffff2f7224 */ /* 0x000fc600078e0008 */
[----:B------:R-:W-:Y:S01]  /*b300*/  STL.64 [R1+0xf0], R108 ;  /* 0x0000f06c01007387 */ /* 0x000fe20000100a00 */
[----:B------:R-:W-:-:S03]  /*b310*/  IMAD.MOV.U32 R46, RZ, RZ, R9 ;  /* 0x000000ffff2e7224 */ /* 0x000fc600078e0009 */
[----:B------:R-:W-:Y:S04]  /*b320*/  STL.64 [R1+0xf8], R110 ;  /* 0x0000f86e01007387 */ /* 0x000fe80000100a00 */
[----:B------:R-:W4:Y:S04]  /*b330*/  LDL.LU.64 R4, [R1+0x40] ;  /* 0x0000400001047983 */ /* 0x000f280000300a00 */
[----:B------:R-:W4:Y:S04]  /*b340*/  LDL.LU.64 R6, [R1+0x48] ;  /* 0x0000480001067983 */ /* 0x000f280000300a00 */
[----:B------:R-:W4:Y:S01]  /*b350*/  LDL.LU.64 R8, [R1+0x50] ;  /* 0x0000500001087983 */ /* 0x000f220000300a00 */
[----:B------:R-:W-:-:S03]  /*b360*/  IMAD.MOV.U32 R45, RZ, RZ, R10 ;  /* 0x000000ffff2d7224 */ /* 0x000fc600078e000a */
[----:B------:R-:W-:Y:S01]  /*b370*/  STL.64 [R1+0x60], R72 ;  /* 0x0000604801007387 */ /* 0x000fe20000100a00 */
[----:B------:R-:W-:-:S03]  /*b380*/  IMAD.MOV.U32 R44, RZ, RZ, R11 ;  /* 0x000000ffff2c7224 */ /* 0x000fc600078e000b */
[----:B------:R-:W-:Y:S04]  /*b390*/  STL.64 [R1+0x68], R74 ;  /* 0x0000684a01007387 */ /* 0x000fe80000100a00 */
[----:B------:R-:W-:Y:S04]  /*b3a0*/  STL.64 [R1+0x70], R76 ;  /* 0x0000704c01007387 */ /* 0x000fe80000100a00 */
[----:B------:R-:W-:Y:S04]  /*b3b0*/  STL.64 [R1+0x78], R78 ;  /* 0x0000784e01007387 */ /* 0x000fe80000100a00 */
[----:B------:R-:W4:Y:S01]  /*b3c0*/  LDL.LU.64 R10, [R1+0x58] ;  /* 0x00005800010a7983 */ /* 0x000f220000300a00 */
[----:B------:R-:W-:-:S02]  /*b3d0*/  WARPGROUP.DEPBAR.LE gsb0, 0x0 ;  /* 0x00008000000079c5 */ /* 0x000fc40000010000 */
[----:B------:R-:W-:Y:S01]  /*b3e0*/  WARPGROUP.ARRIVE ;  /* 0x00000000000079c5 */ /* 0x000fe20000000000 */
[----:B------:R-:W-:Y:S01]  /*b3f0*/  UMOV UR44, UR56 ;  /* 0x00000038002c7c82 */ /* 0x000fe20008000000 */
[----:B------:R-:W-:Y:S01]  /*b400*/  UMOV UR45, UR57 ;  /* 0x00000039002d7c82 */ /* 0x000fe20008000000 */
[----:B0-----:R-:W4:Y:S03]  /*b410*/  LDL.LU.64 R172, [R1+0xc0] ;  /* 0x0000c00001ac7983 */ /* 0x001f260000300a00 */
[----:B------:R-:W-:Y:S01]  /*b420*/  HGMMA.64x16x16.F32.BF16 R88, gdesc[UR44], R88, gsb0 ;  /* 0x002000002c5879f0 */ /* 0x000fe20008001858 */
[----:B-1----:R-:W4:Y:S04]  /*b430*/  LDL.LU.64 R174, [R1+0xc8] ;  /* 0x0000c80001ae7983 */ /* 0x002f280000300a00 */
[----:B--2---:R-:W2:Y:S04]  /*b440*/  LDL.LU.64 R176, [R1+0xd0] ;  /* 0x0000d00001b07983 */ /* 0x004ea80000300a00 */
[----:B---3--:R-:W2:Y:S01]  /*b450*/  LDL.LU.64 R178, [R1+0xd8] ;  /* 0x0000d80001b27983 */ /* 0x008ea20000300a00 */
[----:B------:R-:W-:Y:S01]  /*b460*/  UMOV UR40, UR56 ;  /* 0x0000003800287c82 */ /* 0x000fe20008000000 */
[----:B------:R-:W-:-:S02]  /*b470*/  UMOV UR41, UR57 ;  /* 0x0000003900297c82 */ /* 0x000fc40008000000 */
[----:B----4-:R-:W3:Y:S04]  /*b480*/  LDL.LU.64 R136, [R1+0x140] ;  /* 0x0001400001887983 */ /* 0x010ee80000300a00 */
[----:B------:R-:W3:Y:S04]  /*b490*/  LDL.LU.64 R138, [R1+0x148] ;  /* 0x00014800018a7983 */ /* 0x000ee80000300a00 */
[----:B------:R-:W3:Y:S04]  /*b4a0*/  LDL.LU.64 R140, [R1+0x150] ;  /* 0x00015000018c7983 */ /* 0x000ee80000300a00 */
[----:B------:R-:W3:Y:S01]  /*b4b0*/  LDL.LU.64 R142, [R1+0x158] ;  /* 0x00015800018e7983 */ /* 0x000ee20000300a00 */
[----:B------:R-:W-:-:S02]  /*b4c0*/  WARPGROUP.DEPBAR.LE gsb0, 0x0 ;  /* 0x00008000000079c5 */ /* 0x000fc40000010000 */
[----:B------:R-:W-:-:S06]  /*b4d0*/  WARPGROUP.ARRIVE ;  /* 0x00000000000079c5 */ /* 0x000fcc0000000000 */
[----:B------:R-:W-:Y:S01]  /*b4e0*/  HGMMA.64x16x16.F32.BF16 R120, gdesc[UR40], R120, gsb0 ;  /* 0x00200000287879f0 */ /* 0x000fe20008001878 */
[----:B------:R-:W-:Y:S01]  /*b4f0*/  UMOV UR36, UR56 ;  /* 0x0000003800247c82 */ /* 0x000fe20008000000 */
[----:B------:R-:W-:Y:S01]  /*b500*/  UMOV UR37, UR57 ;  /* 0x0000003900257c82 */ /* 0x000fe20008000000 */
        /* <DEDUP_REMOVED lines=40> */
[----:B------:R-:W-:Y:S04]  /*b790*/  STL [R1+0x654], R102 ;  /* 0x0006546601007387 */ /* 0x000fe80000100800 */
[----:B------:R1:W-:Y:S04]  /*b7a0*/  STL [R1+0x650], R103 ;  /* 0x0006506701007387 */ /* 0x0003e80000100800 */
[----:B------:R-:W-:Y:S04]  /*b7b0*/  STL.64 [R1+0x688], R70 ;  /* 0x0006884601007387 */ /* 0x000fe80000100a00 */
[----:B------:R-:W-:Y:S04]  /*b7c0*/  STL.64 [R1+0x680], R68 ;  /* 0x0006804401007387 */ /* 0x000fe80000100a00 */
[----:B------:R-:W-:Y:S04]  /*b7d0*/  STL.64 [R1+0x678], R66 ;  /* 0x0006784201007387 */ /* 0x000fe80000100a00 */
[----:B------:R4:W-:Y:S04]  /*b7e0*/  STL.64 [R1+0x670], R64 ;  /* 0x0006704001007387 */ /* 0x0009e80000100a00 */
[----:B0-----:R-:W3:Y:S04]  /*b7f0*/  LDL.LU.64 R100, [R1+0x1c0] ;  /* 0x0001c00001647983 */ /* 0x001ee80000300a00 */
[----:B-1----:R-:W3:Y:S04]  /*b800*/  LDL.LU.64 R102, [R1+0x1c8] ;  /* 0x0001c80001667983 */ /* 0x002ee80000300a00 */
[----:B------:R-:W3:Y:S04]  /*b810*/  LDL.LU.64 R104, [R1+0x1d0] ;  /* 0x0001d00001687983 */ /* 0x000ee80000300a00 */
[----:B------:R-:W3:Y:S01]  /*b820*/  LDL.LU.64 R106, [R1+0x1d8] ;  /* 0x0001d800016a7983 */ /* 0x000ee20000300a00 */
[----:B------:R-:W-:-:S02]  /*b830*/  WARPGROUP.DEPBAR.LE gsb0, 0x0 ;  /* 0x00008000000079c5 */ /* 0x000fc40000010000 */
[----:B------:R-:W-:Y:S01]  /*b840*/  WARPGROUP.ARRIVE ;  /* 0x00000000000079c5 */ /* 0x000fe20000000000 */
[----:B------:R-:W-:Y:S01]  /*b850*/  UMOV UR32, UR56 ;  /* 0x0000003800207c82 */ /* 0x000fe20008000000 */
[----:B------:R-:W-:Y:S01]  /*b860*/  UMOV UR33, UR57 ;  /* 0x0000003900217c82 */ /* 0x000fe20008000000 */
[----:B------:R-:W3:Y:S03]  /*b870*/  LDL.LU.64 R72, [R1+0x240] ;  /* 0x0002400001487983 */ /* 0x000ee60000300a00 */
[----:B------:R-:W-:Y:S01]  /*b880*/  HGMMA.64x16x16.F32.BF16 R184, gdesc[UR32], R184, gsb0 ;  /* 0x0020000020b879f0 */ /* 0x000fe200080018b8 */
[----:B------:R-:W3:Y:S04]  /*b890*/  LDL.LU.64 R74, [R1+0x248] ;  /* 0x00024800014a7983 */ /* 0x000ee80000300a00 */
[----:B------:R-:W3:Y:S04]  /*b8a0*/  LDL.LU.64 R76, [R1+0x250] ;  /* 0x00025000014c7983 */ /* 0x000ee80000300a00 */
[----:B------:R-:W3:Y:S01]  /*b8b0*/  LDL.LU.64 R78, [R1+0x258] ;  /* 0x00025800014e7983 */ /* 0x000ee20000300a00 */
[----:B------:R-:W-:Y:S01]  /*b8c0*/  UMOV UR28, UR56 ;  /* 0x00000038001c7c82 */ /* 0x000fe20008000000 */
[----:B------:R-:W-:-:S02]  /*b8d0*/  UMOV UR29, UR57 ;  /* 0x00000039001d7c82 */ /* 0x000fc40008000000 */
[----:B----4-:R-:W4:Y:S04]  /*b8e0*/  LDL.LU.64 R64, [R1+0x2c0] ;  /* 0x0002c00001407983 */ /* 0x010f280000300a00 */
[----:B------:R-:W4:Y:S04]  /*b8f0*/  LDL.LU.64 R66, [R1+0x2c8] ;  /* 0x0002c80001427983 */ /* 0x000f280000300a00 */
[----:B------:R-:W4:Y:S04]  /*b900*/  LDL.LU.64 R68, [R1+0x2d0] ;  /* 0x0002d00001447983 */ /* 0x000f280000300a00 */
[----:B------:R-:W4:Y:S01]  /*b910*/  LDL.LU.64 R70, [R1+0x2d8] ;  /* 0x0002d80001467983 */ /* 0x000f220000300a00 */
        /* <DEDUP_REMOVED lines=35> */
[----:B------:R-:W-:Y:S01]  /*bb50*/  IMAD.MOV.U32 R193, RZ, RZ, R72 ;  /* 0x000000ffffc17224 */ /* 0x000fe200078e0048 */
[----:B----4-:R-:W-:Y:S01]  /*bb60*/  WARPGROUP.ARRIVE ;  /* 0x00000000000079c5 */ /* 0x010fe20000000000 */
[----:B------:R-:W-:Y:S02]  /*bb70*/  IMAD.MOV.U32 R194, RZ, RZ, R73 ;  /* 0x000000ffffc27224 */ /* 0x000fe400078e0049 */
[----:B------:R-:W-:Y:S01]  /*bb80*/  IMAD.MOV.U32 R195, RZ, RZ, R74 ;  /* 0x000000ffffc37224 */ /* 0x000fe200078e004a */
[----:B------:R-:W2:Y:S01]  /*bb90*/  LDL.LU.64 R72, [R1+0x340] ;  /* 0x0003400001487983 */ /* 0x000ea20000300a00 */
[----:B------:R-:W-:Y:S01]  /*bba0*/  IMAD.MOV.U32 R196, RZ, RZ, R75 ;  /* 0x000000ffffc47224 */ /* 0x000fe200078e004b */
[----:B------:R-:W-:Y:S01]  /*bbb0*/  HGMMA.64x16x16.F32.BF16 R64, gdesc[UR8], R64, gsb0 ;  /* 0x00200000084079f0 */ /* 0x000fe20008001840 */
[----:B------:R-:W-:Y:S01]  /*bbc0*/  IMAD.MOV.U32 R197, RZ, RZ, R76 ;  /* 0x000000ffffc57224 */ /* 0x000fe200078e004c */
[----:B------:R-:W2:Y:S01]  /*bbd0*/  LDL.LU.64 R74, [R1+0x348] ;  /* 0x00034800014a7983 */ /* 0x000ea20000300a00 */
[----:B------:R-:W-:-:S02]  /*bbe0*/  IMAD.MOV.U32 R198, RZ, RZ, R77 ;  /* 0x000000ffffc67224 */ /* 0x000fc400078e004d */
[----:B------:R-:W-:Y:S01]  /*bbf0*/  IMAD.MOV.U32 R199, RZ, RZ, R78 ;  /* 0x000000ffffc77224 */ /* 0x000fe200078e004e */
[----:B------:R-:W2:Y:S01]  /*bc00*/  LDL.LU.64 R76, [R1+0x350] ;  /* 0x00035000014c7983 */ /* 0x000ea20000300a00 */
[----:B------:R-:W-:-:S03]  /*bc10*/  IMAD.MOV.U32 R224, RZ, RZ, R79 ;  /* 0x000000ffffe07224 */ /* 0x000fc600078e004f */
[----:B------:R-:W2:Y:S04]  /*bc20*/  LDL.LU.64 R78, [R1+0x358] ;  /* 0x00035800014e7983 */ /* 0x000ea80000300a00 */
[----:B------:R-:W3:Y:S04]  /*bc30*/  LDL.LU R208, [R1+0x320] ;  /* 0x0003200001d07983 */ /* 0x000ee80000300800 */
[----:B------:R-:W3:Y:S04]  /*bc40*/  LDL.LU R209, [R1+0x324] ;  /* 0x0003240001d17983 */ /* 0x000ee80000300800 */
[----:B------:R-:W3:Y:S04]  /*bc50*/  LDL.LU R210, [R1+0x328] ;  /* 0x0003280001d27983 */ /* 0x000ee80000300800 */
[----:B------:R-:W3:Y:S04]  /*bc60*/  LDL.LU R211, [R1+0x32c] ;  /* 0x00032c0001d37983 */ /* 0x000ee80000300800 */
[----:B------:R-:W3:Y:S04]  /*bc70*/  LDL.LU R212, [R1+0x330] ;  /* 0x0003300001d47983 */ /* 0x000ee80000300800 */
[----:B------:R-:W3:Y:S04]  /*bc80*/  LDL.LU R213, [R1+0x334] ;  /* 0x0003340001d57983 */ /* 0x000ee80000300800 */
[----:B------:R-:W3:Y:S04]  /*bc90*/  LDL.LU R214, [R1+0x338] ;  /* 0x0003380001d67983 */ /* 0x000ee80000300800 */
[----:B------:R-:W3:Y:S01]  /*bca0*/  LDL.LU R215, [R1+0x33c] ;  /* 0x00033c0001d77983 */ /* 0x000ee20000300800 */
[----:B------:R-:W-:-:S02]  /*bcb0*/  WARPGROUP.DEPBAR.LE gsb0, 0x0 ;  /* 0x00008000000079c5 */ /* 0x000fc40000010000 */
[----:B------:R-:W-:Y:S02]  /*bcc0*/  IMAD.MOV.U32 R161, RZ, RZ, R64 ;  /* 0x000000ffffa17224 */ /* 0x000fe400078e0040 */
[----:B------:R-:W-:Y:S02]  /*bcd0*/  IMAD.MOV.U32 R162, RZ, RZ, R65 ;  /* 0x000000ffffa27224 */ /* 0x000fe400078e0041 */
[----:B------:R-:W-:Y:S01]  /*bce0*/  IMAD.MOV.U32 R163, RZ, RZ, R66 ;  /* 0x000000ffffa37224 */ /* 0x000fe200078e0042 */
[----:B------:R-:W4:Y:S01]  /*bcf0*/  LDL.LU.64 R64, [R1+0x3c0] ;  /* 0x0003c00001407983 */ /* 0x000f220000300a00 */
[----:B------:R-:W-:Y:S02]  /*bd00*/  IMAD.MOV.U32 R164, RZ, RZ, R67 ;  /* 0x000000ffffa47224 */ /* 0x000fe400078e0043 */
[----:B------:R-:W-:Y:S01]  /*bd10*/  IMAD.MOV.U32 R165, RZ, RZ, R68 ;  /* 0x000000ffffa57224 */ /* 0x000fe200078e0044 */
[----:B------:R-:W4:Y:S01]  /*bd20*/  LDL.LU.64 R66, [R1+0x3c8] ;  /* 0x0003c80001427983 */ /* 0x000f220000300a00 */
[----:B------:R-:W-:-:S02]  /*bd30*/  IMAD.MOV.U32 R166, RZ, RZ, R69 ;  /* 0x000000ffffa67224 */ /* 0x000fc400078e0045 */
[----:B------:R-:W-:Y:S01]  /*bd40*/  IMAD.MOV.U32 R167, RZ, RZ, R70 ;  /* 0x000000ffffa77224 */ /* 0x000fe200078e0046 */
[----:B------:R-:W4:Y:S01]  /*bd50*/  LDL.LU.64 R68, [R1+0x3d0] ;  /* 0x0003d00001447983 */ /* 0x000f220000300a00 */
[----:B------:R-:W-:-:S03]  /*bd60*/  IMAD.MOV.U32 R192, RZ, RZ, R71 ;  /* 0x000000ffffc07224 */ /* 0x000fc600078e0047 */
[----:B------:R-:W4:Y:S01]  /*bd70*/  LDL.LU.64 R70, [R1+0x3d8] ;  /* 0x0003d80001467983 */ /* 0x000f220000300a00 */
[----:B------:R-:W-:Y:S02]  /*bd80*/  IMAD.MOV.U32 R169, RZ, RZ, R13 ;  /* 0x000000ffffa97224 */ /* 0x000fe400078e000d */
[----:B------:R-:W-:Y:S02]  /*bd90*/  IMAD.MOV.U32 R170, RZ, RZ, R14 ;  /* 0x000000ffffaa7224 */ /* 0x000fe400078e000e */
[----:B------:R-:W-:Y:S02]  /*bda0*/  IMAD.MOV.U32 R13, RZ, RZ, R9 ;  /* 0x000000ffff0d7224 */ /* 0x000fe400078e0009 */
[----:B------:R-:W-:Y:S02]  /*bdb0*/  IMAD.MOV.U32 R14, RZ, RZ, R8 ;  /* 0x000000ffff0e7224 */ /* 0x000fe400078e0008 */
[----:B------:R-:W-:Y:S02]  /*bdc0*/  IMAD.MOV.U32 R9, RZ, RZ, R136 ;  /* 0x000000ffff097224 */ /* 0x000fe400078e0088 */
[----:B------:R-:W-:Y:S01]  /*bdd0*/  IMAD.MOV.U32 R183, RZ, RZ, R19 ;  /* 0x000000ffffb77224 */ /* 0x000fe200078e0013 */
[----:B------:R-:W3:Y:S01]  /*bde0*/  LDL.LU R136, [R1+0x420] ;  /* 0x0004200001887983 */ /* 0x000ee20000300800 */
[----:B------:R-:W-:-:S02]  /*bdf0*/  IMAD.MOV.U32 R8, RZ, RZ, R137 ;  /* 0x000000ffff087224 */ /* 0x000fc400078e0089 */
[----:B------:R-:W-:Y:S01]  /*be00*/  IMAD.MOV.U32 R182, RZ, RZ, R18 ;  /* 0x000000ffffb67224 */ /* 0x000fe200078e0012 */
[----:B------:R-:W3:Y:S01]  /*be10*/  LDL.LU R137, [R1+0x424] ;  /* 0x0004240001897983 */ /* 0x000ee20000300800 */
[----:B------:R-:W-:Y:S02]  /*be20*/  IMAD.MOV.U32 R19, RZ, RZ, R138 ;  /* 0x000000ffff137224 */ /* 0x000fe400078e008a */
[----:B------:R-:W-:Y:S01]  /*be30*/  IMAD.MOV.U32 R181, RZ, RZ, R17 ;  /* 0x000000ffffb57224 */ /* 0x000fe200078e0011 */
[----:B------:R-:W3:Y:S01]  /*be40*/  LDL.LU R138, [R1+0x428] ;  /* 0x00042800018a7983 */ /* 0x000ee20000300800 */
[----:B------:R-:W-:Y:S02]  /*be50*/  IMAD.MOV.U32 R18, RZ, RZ, R139 ;  /* 0x000000ffff127224 */ /* 0x000fe400078e008b */
[----:B------:R-:W-:Y:S01]  /*be60*/  IMAD.MOV.U32 R180, RZ, RZ, R16 ;  /* 0x000000ffffb47224 */ /* 0x000fe200078e0010 */
[----:B------:R-:W3:Y:S01]  /*be70*/  LDL.LU R139, [R1+0x42c] ;  /* 0x00042c00018b7983 */ /* 0x000ee20000300800 */
[----:B------:R-:W-:-:S02]  /*be80*/  IMAD.MOV.U32 R168, RZ, RZ, R12 ;  /* 0x000000ffffa87224 */ /* 0x000fc400078e000c */
[----:B------:R-:W-:Y:S02]  /*be90*/  IMAD.MOV.U32 R17, RZ, RZ, R140 ;  /* 0x000000ffff117224 */ /* 0x000fe400078e008c */
[----:B------:R-:W-:Y:S01]  /*bea0*/  IMAD.MOV.U32 R145, RZ, RZ, R21 ;  /* 0x000000ffff917224 */ /* 0x000fe200078e0015 */
[----:B------:R-:W3:Y:S01]  /*beb0*/  LDL.LU R140, [R1+0x430] ;  /* 0x00043000018c7983 */ /* 0x000ee20000300800 */
[----:B------:R-:W-:Y:S02]  /*bec0*/  IMAD.MOV.U32 R12, RZ, RZ, R10 ;  /* 0x000000ffff0c7224 */ /* 0x000fe400078e000a */
[----:B------:R-:W-:Y:S02]  /*bed0*/  IMAD.MOV.U32 R16, RZ, RZ, R141 ;  /* 0x000000ffff107224 */ /* 0x000fe400078e008d */
[----:B------:R-:W-:Y:S01]  /*bee0*/  IMAD.MOV.U32 R21, RZ, RZ, R5 ;  /* 0x000000ffff157224 */ /* 0x000fe200078e0005 */
[----:B------:R-:W3:Y:S01]  /*bef0*/  LDL.LU R141, [R1+0x434] ;  /* 0x00043400018d7983 */ /* 0x000ee20000300800 */
[----:B------:R-:W-:-:S02]  /*bf00*/  IMAD.MOV.U32 R10, RZ, RZ, R142 ;  /* 0x000000ffff0a7224 */ /* 0x000fc400078e008e */
[----:B------:R-:W-:Y:S01]  /*bf10*/  IMAD.MOV.U32 R5, RZ, RZ, R143 ;  /* 0x000000ffff057224 */ /* 0x000fe200078e008f */
[----:B------:R-:W3:Y:S04]  /*bf20*/  LDL.LU R142, [R1+0x438] ;  /* 0x00043800018e7983 */ /* 0x000ee80000300800 */
[----:B------:R-:W3:Y:S01]  /*bf30*/  LDL.LU R143, [R1+0x43c] ;  /* 0x00043c00018f7983 */ /* 0x000ee20000300800 */
[----:B------:R-:W-:Y:S02]  /*bf40*/  IMAD.MOV.U32 R229, RZ, RZ, R104 ;  /* 0x000000ffffe57224 */ /* 0x000fe400078e0068 */
[----:B------:R-:W-:Y:S01]  /*bf50*/  IMAD.MOV.U32 R230, RZ, RZ, R105 ;  /* 0x000000ffffe67224 */ /* 0x000fe200078e0069 */
[----:B------:R-:W3:Y:S01]  /*bf60*/  LDL.LU R104, [R1+0x3a0] ;  /* 0x0003a00001687983 */ /* 0x000ee20000300800 */
[----:B------:R-:W-:-:S02]  /*bf70*/  IMAD.MOV.U32 R231, RZ, RZ, R106 ;  /* 0x000000ffffe77224 */ /* 0x000fc400078e006a */
[----:B------:R-:W-:Y:S01]  /*bf80*/  IMAD.MOV.U32 R0, RZ, RZ, R107 ;  /* 0x000000ffff007224 */ /* 0x000fe200078e006b */
[----:B------:R-:W3:Y:S04]  /*bf90*/  LDL.LU R105, [R1+0x3a4] ;  /* 0x0003a40001697983 */ /* 0x000ee80000300800 */
[----:B------:R-:W3:Y:S04]  /*bfa0*/  LDL.LU R106, [R1+0x3a8] ;  /* 0x0003a800016a7983 */ /* 0x000ee80000300800 */
[----:B------:R-:W3:Y:S04]  /*bfb0*/  LDL.LU R107, [R1+0x3ac] ;  /* 0x0003ac00016b7983 */ /* 0x000ee80000300800 */
[----:B------:R-:W3:Y:S04]  /*bfc0*/  LDL.LU R108, [R1+0x3b0] ;  /* 0x0003b000016c7983 */ /* 0x000ee80000300800 */
[----:B------:R-:W3:Y:S04]  /*bfd0*/  LDL.LU R109, [R1+0x3b4] ;  /* 0x0003b400016d7983 */ /* 0x000ee80000300800 */
[----:B------:R-:W3:Y:S04]  /*bfe0*/  LDL.LU R110, [R1+0x3b8] ;  /* 0x0003b800016e7983 */ /* 0x000ee80000300800 */
[----:B------:R-:W3:Y:S01]  /*bff0*/  LDL.LU R111, [R1+0x3bc] ;  /* 0x0003bc00016f7983 */ /* 0x000ee20000300800 */
[----:B------:R-:W-:Y:S01]  /*c000*/  UMOV UR10, UR50 ;  /* 0x00000032000a7c82 */ /* 0x000fe20008000000 */
[----:B------:R-:W-:Y:S01]  /*c010*/  UMOV UR11, UR51 ;  /* 0x00000033000b7c82 */ /* 0x000fe20008000000 */
[----:B------:R-:W-:Y:S01]  /*c020*/  UMOV UR8, UR56 ;  /* 0x0000003800087c82 */ /* 0x000fe20008000000 */
[----:B------:R-:W-:Y:S01]  /*c030*/  UMOV UR9, UR57 ;  /* 0x0000003900097c82 */ /* 0x000fe20008000000 */
[----:B------:R-:W-:Y:S01]  /*c040*/  UMOV UR58, UR6 ;  /* 0x00000006003a7c82 */ /* 0x000fe20008000000 */
[----:B------:R-:W-:Y:S01]  /*c050*/  UMOV UR59, UR7 ;  /* 0x00000007003b7c82 */ /* 0x000fe20008000000 */
[----:B------:R-:W-:-:S02]  /*c060*/  UIADD3 UR4, UR49, 0x2, URZ ;  /* 0x0000000231047890 */ /* 0x000fc4000fffe03f */
[----:B------:R-:W-:Y:S01]  /*c070*/  UIADD3 UR12, UR48, 0x2, URZ ;  /* 0x00000002300c7890 */ /* 0x000fe2000fffe03f */
[----:B------:R-:W-:Y:S01]  /*c080*/  UMOV UR5, 0x80000020 ;  /* 0x8000002000057882 */ /* 0x000fe20000000000 */
[----:B------:R-:W-:-:S05]  /*c090*/  UMOV UR7, 0x80000020 ;  /* 0x8000002000077882 */ /* 0x000fca0000000000 */
[----:B------:R-:W-:Y:S01]  /*c0a0*/  UMOV UR6, UR12 ;  /* 0x0000000c00067c82 */ /* 0x000fe20008000000 */
[----:B--2---:R-:W-:-:S06]  /*c0b0*/  WARPGROUP.ARRIVE ;  /* 0x00000000000079c5 */ /* 0x004fcc0000000000 */
[----:B------:R-:W-:Y:S03]  /*c0c0*/  HGMMA.64x16x16.F32.BF16 R72, gdesc[UR8], R72, gsb0 ;  /* 0x00200000084879f0 */ /* 0x000fe60008001848 */
[----:B------:R-:W-:Y:S02]  /*c0d0*/  WARPGROUP.DEPBAR.LE gsb0, 0x0 ;  /* 0x00008000000079c5 */ /* 0x000fe40000010000 */
[----:B----4-:R-:W-:-:S06]  /*c0e0*/  WARPGROUP.ARRIVE ;  /* 0x00000000000079c5 */ /* 0x010fcc0000000000 */
[----:B------:R-:W-:Y:S03]  /*c0f0*/  HGMMA.64x16x16.F32.BF16 R64, gdesc[UR56], R64, gsb0 ;  /* 0x00200000384079f0 */ /* 0x000fe60008001840 */
[----:B------:R-:W-:Y:S02]  /*c100*/  WARPGROUP.DEPBAR.LE gsb0, 0x0 ;  /* 0x00008000000079c5 */ /* 0x000fe40000010000 */
[----:B---3--:R-:W-:-:S06]  /*c110*/  WARPGROUP.ARRIVE ;  /* 0x00000000000079c5 */ /* 0x008fcc0000000000 */
[----:B------:R-:W-:Y:S01]  /*c120*/  HGMMA.64x16x16.F32.BF16 R136, gdesc[UR4], R136, gsb0 ;  /* 0x00200000048879f0 */ /* 0x000fe20008001888 */
[----:B------:R-:W-:Y:S01]  /*c130*/  UIADD3 UR8, UR48, 0x42, URZ ;  /* 0x0000004230087890 */ /* 0x000fe2000fffe03f */
[----:B------:R-:W-:Y:S01]  /*c140*/  UMOV UR16, UR4 ;  /* 0x0000000400107c82 */ /* 0x000fe20008000000 */
[----:B------:R-:W-:Y:S01]  /*c150*/  UMOV UR17, UR5 ;  /* 0x0000000500117c82 */ /* 0x000fe20008000000 */
[----:B------:R-:W-:-:S04]  /*c160*/  UMOV UR19, 0x80000020 ;  /* 0x8000002000137882 */ /* 0x000fc80000000000 */
[----:B------:R-:W-:Y:S01]  /*c170*/  UMOV UR18, UR8 ;  /* 0x0000000800127c82 */ /* 0x000fe20008000000 */
        /* <DEDUP_REMOVED lines=18> */
[----:B0-----:R-:W4:Y:S04]  /*c2a0*/  LDL.LU R104, [R1+0xa0] ;  /* 0x0000a00001687983 */ /* 0x001f280000300800 */
[----:B------:R-:W4:Y:S01]  /*c2b0*/  LDL.LU R105, [R1+0xa4] ;  /* 0x0000a40001697983 */ /* 0x000f220000300800 */
[----:B------:R-:W-:-:S02]  /*c2c0*/  IMAD.MOV.U32 R146, RZ, RZ, R22 ;  /* 0x000000ffff927224 */ /* 0x000fc400078e0016 */
[----:B------:R-:W-:Y:S02]  /*c2d0*/  IMAD.MOV.U32 R22, RZ, RZ, R4 ;  /* 0x000000ffff167224 */ /* 0x000fe400078e0004 */
[----:B------:R-:W-:Y:S01]  /*c2e0*/  IMAD.MOV.U32 R4, RZ, RZ, R172 ;  /* 0x000000ffff047224 */ /* 0x000fe200078e00ac */
[----:B------:R-:W-:Y:S02]  /*c2f0*/  WARPGROUP.DEPBAR.LE gsb0, 0x0 ;  /* 0x00008000000079c5 */ /* 0x000fe40000010000 */
[----:B------:R0:W-:Y:S04]  /*c300*/  STL.64 [R1+0x320], R208 ;  /* 0x000320d001007387 */ /* 0x0001e80000100a00 */
[----:B------:R0:W-:Y:S04]  /*c310*/  STL.64 [R1+0x328], R210 ;  /* 0x000328d201007387 */ /* 0x0001e80000100a00 */
[----:B------:R0:W-:Y:S04]  /*c320*/  STL.64 [R1+0x330], R212 ;  /* 0x000330d401007387 */ /* 0x0001e80000100a00 */
[----:B------:R0:W-:Y:S04]  /*c330*/  STL.64 [R1+0x338], R214 ;  /* 0x000338d601007387 */ /* 0x0001e80000100a00 */
[----:B-1----:R-:W4:Y:S04]  /*c340*/  LDL.LU R106, [R1+0xa8] ;  /* 0x0000a800016a7983 */ /* 0x002f280000300800 */
[----:B------:R-:W4:Y:S04]  /*c350*/  LDL.LU R107, [R1+0xac] ;  /* 0x0000ac00016b7983 */ /* 0x000f280000300800 */
[----:B--2---:R-:W4:Y:S01]  /*c360*/  LDL.LU R108, [R1+0xb0] ;  /* 0x0000b000016c7983 */ /* 0x004f220000300800 */
[----:B------:R-:W-:-:S03]  /*c370*/  IMAD.MOV.U32 R3, RZ, RZ, R173 ;  /* 0x000000ffff037224 */ /* 0x000fc600078e00ad */
[----:B------:R-:W4:Y:S01]  /*c380*/  LDL.LU R109, [R1+0xb4] ;  /* 0x0000b400016d7983 */ /* 0x000f220000300800 */
[----:B------:R-:W-:-:S03]  /*c390*/  IMAD.MOV.U32 R2, RZ, RZ, R174 ;  /* 0x000000ffff027224 */ /* 0x000fc600078e00ae */
[----:B---3--:R-:W4:Y:S01]  /*c3a0*/  LDL.LU R110, [R1+0xb8] ;  /* 0x0000b800016e7983 */ /* 0x008f220000300800 */
[----:B------:R-:W-:-:S03]  /*c3b0*/  IMAD.MOV.U32 R235, RZ, RZ, R175 ;  /* 0x000000ffffeb7224 */ /* 0x000fc600078e00af */
[----:B------:R-:W4:Y:S01]  /*c3c0*/  LDL.LU R111, [R1+0xbc] ;  /* 0x0000bc00016f7983 */ /* 0x000f220000300800 */
        /* <DEDUP_REMOVED lines=25> */
[----:B------:R-:W3:Y:S04]  /*c560*/  LDL.LU R76, [R1+0x2b0] ;  /* 0x0002b000014c7983 */ /* 0x000ee80000300800 */
[----:B------:R-:W3:Y:S04]  /*c570*/  LDL.LU R77, [R1+0x2b4] ;  /* 0x0002b400014d7983 */ /* 0x000ee80000300800 */
[----:B------:R-:W3:Y:S04]  /*c580*/  LDL.LU R78, [R1+0x2b8] ;  /* 0x0002b800014e7983 */ /* 0x000ee80000300800 */
[----:B------:R-:W3:Y:S04]  /*c590*/  LDL.LU R79, [R1+0x2bc] ;  /* 0x0002bc00014f7983 */ /* 0x000ee80000300800 */
[----:B------:R-:W4:Y:S04]  /*c5a0*/  LDL.LU R200, [R1+0x220] ;  /* 0x0002200001c87983 */ /* 0x000f280000300800 */
[----:B------:R-:W4:Y:S04]  /*c5b0*/  LDL.LU R201, [R1+0x224] ;  /* 0x0002240001c97983 */ /* 0x000f280000300800 */
[----:B------:R-:W4:Y:S04]  /*c5c0*/  LDL.LU R202, [R1+0x228] ;  /* 0x0002280001ca7983 */ /* 0x000f280000300800 */
[----:B------:R-:W4:Y:S04]  /*c5d0*/  LDL.LU R203, [R1+0x22c] ;  /* 0x00022c0001cb7983 */ /* 0x000f280000300800 */
[----:B------:R-:W4:Y:S04]  /*c5e0*/  LDL.LU R204, [R1+0x230] ;  /* 0x0002300001cc7983 */ /* 0x000f280000300800 */
[----:B------:R-:W4:Y:S04]  /*c5f0*/  LDL.LU R205, [R1+0x234] ;  /* 0x0002340001cd7983 */ /* 0x000f280000300800 */
[----:B------:R-:W4:Y:S04]  /*c600*/  LDL.LU R206, [R1+0x238] ;  /* 0x0002380001ce7983 */ /* 0x000f280000300800 */
[----:B------:R-:W4:Y:S04]  /*c610*/  LDL.LU R207, [R1+0x23c] ;  /* 0x00023c0001cf7983 */ /* 0x000f280000300800 */
        /* <DEDUP_REMOVED lines=8> */
[----:B0-----:R-:W2:Y:S04]  /*c6a0*/  LDL.LU R208, [R1+0x20] ;  /* 0x0000200001d07983 */ /* 0x001ea80000300800 */
[----:B------:R-:W2:Y:S04]  /*c6b0*/  LDL.LU R209, [R1+0x24] ;  /* 0x0000240001d17983 */ /* 0x000ea80000300800 */
[----:B------:R-:W2:Y:S04]  /*c6c0*/  LDL.LU R210, [R1+0x28] ;  /* 0x0000280001d27983 */ /* 0x000ea80000300800 */
[----:B------:R-:W2:Y:S04]  /*c6d0*/  LDL.LU R211, [R1+0x2c] ;  /* 0x00002c0001d37983 */ /* 0x000ea80000300800 */
[----:B------:R-:W2:Y:S04]  /*c6e0*/  LDL.LU R212, [R1+0x30] ;  /* 0x0000300001d47983 */ /* 0x000ea80000300800 */
[----:B------:R-:W2:Y:S01]  /*c6f0*/  LDL.LU R213, [R1+0x34] ;  /* 0x0000340001d57983 */ /* 0x000ea20000300800 */
[----:B------:R-:W-:-:S03]  /*c700*/  UIADD3 UR14, UR48, 0xc2, URZ ;  /* 0x000000c2300e7890 */ /* 0x000fc6000fffe03f */
[----:B------:R-:W2:Y:S04]  /*c710*/  LDL.LU R214, [R1+0x38] ;  /* 0x0000380001d67983 */ /* 0x000ea80000300800 */
[----:B------:R-:W2:Y:S01]  /*c720*/  LDL.LU R215, [R1+0x3c] ;  /* 0x00003c0001d77983 */ /* 0x000ea20000300800 */
[----:B------:R-:W-:Y:S01]  /*c730*/  UMOV UR12, UR4 ;  /* 0x00000004000c7c82 */ /* 0x000fe20008000000 */
[----:B------:R-:W-:Y:S01]  /*c740*/  UMOV UR13, UR5 ;  /* 0x00000005000d7c82 */ /* 0x000fe20008000000 */
[----:B------:R-:W-:Y:S01]  /*c750*/  UMOV UR15, 0x80000020 ;  /* 0x80000020000f7882 */ /* 0x000fe20000000000 */
[----:B------:R-:W-:Y:S01]  /*c760*/  UMOV UR16, UR18 ;  /* 0x0000001200107c82 */ /* 0x000fe20008000000 */
[----:B------:R-:W-:Y:S01]  /*c770*/  UIADD3 UR18, UR48, 0x102, URZ ;  /* 0x0000010230127890 */ /* 0x000fe2000fffe03f */
        /* <DEDUP_REMOVED lines=10> */
[----:B---3--:R-:W-:-:S06]  /*c820*/  WARPGROUP.ARRIVE ;  /* 0x00000000000079c5 */ /* 0x008fcc0000000000 */
[----:B------:R-:W-:Y:S01]  /*c830*/  HGMMA.64x16x16.F32.BF16 R72, gdesc[UR12], R72, gsb0 ;  /* 0x002000000c4879f0 */ /* 0x000fe20008001848 */
[----:B------:R-:W-:Y:S01]  /*c840*/  UMOV UR12, UR16 ;  /* 0x00000010000c7c82 */ /* 0x000fe20008000000 */
[----:B------:R-:W-:Y:S01]  /*c850*/  UMOV UR13, UR17 ;  /* 0x00000011000d7c82 */ /* 0x000fe20008000000 */
[----:B------:R-:W-:Y:S01]  /*c860*/  UMOV UR16, UR4 ;  /* 0x0000000400107c82 */ /* 0x000fe20008000000 */
[----:B------:R-:W-:Y:S01]  /*c870*/  UMOV UR17, UR5 ;  /* 0x0000000500117c82 */ /* 0x000fe20008000000 */
[----:B------:R-:W-:Y:S02]  /*c880*/  WARPGROUP.DEPBAR.LE gsb0, 0x0 ;  /* 0x00008000000079c5 */ /* 0x000fe40000010000 */
[----:B----4-:R-:W-:-:S06]  /*c890*/  WARPGROUP.ARRIVE ;  /* 0x00000000000079c5 */ /* 0x010fcc0000000000 */
[----:B------:R-:W-:Y:S03]  /*c8a0*/  HGMMA.64x16x16.F32.BF16 R200, gdesc[UR16], R200, gsb0 ;  /* 0x0020000010c879f0 */ /* 0x000fe600080018c8 */
[----:B------:R-:W-:Y:S02]  /*c8b0*/  WARPGROUP.DEPBAR.LE gsb0, 0x0 ;  /* 0x00008000000079c5 */ /* 0x000fe40000010000 */
[----:B--2---:R-:W-:-:S06]  /*c8c0*/  WARPGROUP.ARRIVE ;  /* 0x00000000000079c5 */ /* 0x004fcc0000000000 */
        /* <DEDUP_REMOVED lines=15> */
[----:B------:R-:W-:Y:S02]  /*c9c0*/  IMAD.MOV.U32 R225, RZ, RZ, R100 ;  /* 0x000000ffffe17224 */ /* 0x000fe400078e0064 */
[----:B------:R-:W-:Y:S02]  /*c9d0*/  IMAD.MOV.U32 R99, RZ, RZ, R66 ;  /* 0x000000ffff637224 */ /* 0x000fe400078e0042 */
[----:B------:R-:W-:Y:S02]  /*c9e0*/  IMAD.MOV.U32 R226, RZ, RZ, R101 ;  /* 0x000000ffffe27224 */ /* 0x000fe400078e0065 */
[----:B------:R-:W-:-:S02]  /*c9f0*/  IMAD.MOV.U32 R100, RZ, RZ, R67 ;  /* 0x000000ffff647224 */ /* 0x000fc400078e0043 */
[----:B------:R-:W-:Y:S02]  /*ca00*/  IMAD.MOV.U32 R66, RZ, RZ, R47 ;  /* 0x000000ffff427224 */ /* 0x000fe400078e002f */
[----:B------:R-:W-:Y:S01]  /*ca10*/  IMAD.MOV.U32 R227, RZ, RZ, R102 ;  /* 0x000000ffffe37224 */ /* 0x000fe200078e0066 */
[----:B------:R-:W2:Y:S01]  /*ca20*/  LDL.LU R47, [R1+0x82c] ;  /* 0x00082c00012f7983 */ /* 0x000ea20000300800 */
[----:B------:R-:W-:Y:S02]  /*ca30*/  IMAD.MOV.U32 R101, RZ, RZ, R68 ;  /* 0x000000ffff657224 */ /* 0x000fe400078e0044 */
[----:B------:R-:W-:Y:S02]  /*ca40*/  IMAD.MOV.U32 R67, RZ, RZ, R46 ;  /* 0x000000ffff437224 */ /* 0x000fe400078e002e */
[----:B------:R-:W-:Y:S01]  /*ca50*/  IMAD.MOV.U32 R171, RZ, RZ, R15 ;  /* 0x000000ffffab7224 */ /* 0x000fe200078e000f */
[----:B------:R-:W3:Y:S01]  /*ca60*/  LDL.LU R46, [R1+0x828] ;  /* 0x00082800012e7983 */ /* 0x000ee20000300800 */
[----:B------:R-:W-:-:S02]  /*ca70*/  IMAD.MOV.U32 R228, RZ, RZ, R103 ;  /* 0x000000ffffe47224 */ /* 0x000fc400078e0067 */
[----:B------:R-:W-:Y:S02]  /*ca80*/  IMAD.MOV.U32 R102, RZ, RZ, R69 ;  /* 0x000000ffff667224 */ /* 0x000fe400078e0045 */
[----:B------:R-:W-:Y:S02]  /*ca90*/  IMAD.MOV.U32 R68, RZ, RZ, R45 ;  /* 0x000000ffff447224 */ /* 0x000fe400078e002d */
[----:B------:R-:W-:Y:S01]  /*caa0*/  IMAD.MOV.U32 R103, RZ, RZ, R70 ;  /* 0x000000ffff677224 */ /* 0x000fe200078e0046 */
[----:B------:R-:W4:Y:S01]  /*cab0*/  LDL.LU R45, [R1+0x824] ;  /* 0x00082400012d7983 */ /* 0x000f220000300800 */
[----:B------:R-:W-:Y:S02]  /*cac0*/  IMAD.MOV.U32 R69, RZ, RZ, R44 ;  /* 0x000000ffff457224 */ /* 0x000fe400078e002c */
[----:B------:R-:W-:Y:S01]  /*cad0*/  IMAD.MOV.U32 R144, RZ, RZ, R20 ;  /* 0x000000ffff907224 */ /* 0x000fe200078e0014 */
[----:B------:R-:W2:Y:S01]  /*cae0*/  LDL.LU R44, [R1+0x820] ;  /* 0x00082000012c7983 */ /* 0x000ea20000300800 */
[----:B------:R-:W-:-:S02]  /*caf0*/  IMAD.MOV.U32 R128, RZ, RZ, R71 ;  /* 0x000000ffff807224 */ /* 0x000fc400078e0047 */
[----:B------:R-:W-:Y:S01]  /*cb00*/  IMAD.MOV.U32 R70, RZ, RZ, R168 ;  /* 0x000000ffff467224 */ /* 0x000fe200078e00a8 */
[----:B------:R-:W-:Y:S02]  /*cb10*/  WARPGROUP.DEPBAR.LE gsb0, 0x0 ;  /* 0x00008000000079c5 */ /* 0x000fe40000010000 */
[----:B------:R-:W-:Y:S01]  /*cb20*/  WARPGROUP.ARRIVE ;  /* 0x00000000000079c5 */ /* 0x000fe20000000000 */
[----:B------:R-:W-:Y:S01]  /*cb30*/  IMAD.MOV.U32 R20, RZ, RZ, R6 ;  /* 0x000000ffff147224 */ /* 0x000fe200078e0006 */
[----:B------:R-:W4:Y:S04]  /*cb40*/  LDL.LU R168, [R1+0x81c] ;  /* 0x00081c0001a87983 */ /* 0x000f280000300800 */
[----:B------:R-:W-:Y:S01]  /*cb50*/  HGMMA.64x16x16.F32.BF16 R208, gdesc[UR32], R208, gsb0 ;  /* 0x0020000020d079f0 */ /* 0x000fe200080018d0 */
[----:B------:R-:W-:-:S02]  /*cb60*/  IMAD.MOV.U32 R71, RZ, RZ, R169 ;  /* 0x000000ffff477224 */ /* 0x000fc400078e00a9 */
[----:B------:R-:W-:Y:S01]  /*cb70*/  IMAD.MOV.U32 R15, RZ, RZ, R7 ;  /* 0x000000ffff0f7224 */ /* 0x000fe200078e0007 */
[----:B------:R-:W4:Y:S01]  /*cb80*/  LDL.LU R169, [R1+0x818] ;  /* 0x0008180001a97983 */ /* 0x000f220000300800 */
[----:B------:R-:W-:Y:S02]  /*cb90*/  IMAD.MOV.U32 R6, RZ, RZ, R170 ;  /* 0x000000ffff067224 */ /* 0x000fe400078e00aa */
[----:B------:R-:W-:Y:S01]  /*cba0*/  IMAD.MOV.U32 R7, RZ, RZ, R171 ;  /* 0x000000ffff077224 */ /* 0x000fe200078e00ab */
[----:B------:R-:W4:Y:S04]  /*cbb0*/  LDL.LU R170, [R1+0x814] ;  /* 0x0008140001aa7983 */ /* 0x000f280000300800 */
[----:B------:R-:W4:Y:S04]  /*cbc0*/  LDL.LU R171, [R1+0x810] ;  /* 0x0008100001ab7983 */ /* 0x000f280000300800 */
        /* <DEDUP_REMOVED lines=20> */
[----:B0-----:R-:W3:Y:S04]  /*cd10*/  LDL.LU.64 R178, [R1+0x7c8] ;  /* 0x0007c80001b27983 */ /* 0x001ee80000300a00 */
[----:B------:R-:W3:Y:S04]  /*cd20*/  LDL.LU.64 R176, [R1+0x7c0] ;  /* 0x0007c00001b07983 */ /* 0x000ee80000300a00 */
        /* <DEDUP_REMOVED lines=13> */
[----:B------:R0:W-:Y:S01]  /*ce00*/  STL.64 [R1+0xb8], R110 ;  /* 0x0000b86e01007387 */ /* 0x0001e20000100a00 */
[----:B------:R-:W-:-:S03]  /*ce10*/  WARPGROUP.DEPBAR.LE gsb0, 0x0 ;  /* 0x00008000000079c5 */ /* 0x000fc60000010000 */
        /* <DEDUP_REMOVED lines=12> */
[----:B------:R-:W-:Y:S01]  /*cee0*/  UIADD3 UR38, UR48, 0x242, URZ ;  /* 0x0000024230267890 */ /* 0x000fe2000fffe03f */
[----:B------:R-:W-:Y:S01]  /*cef0*/  UMOV UR36, UR4 ;  /* 0x0000000400247c82 */ /* 0x000fe20008000000 */
[----:B------:R-:W-:Y:S01]  /*cf00*/  UMOV UR37, UR5 ;  /* 0x0000000500257c82 */ /* 0x000fe20008000000 */
[----:B------:R-:W-:Y:S01]  /*cf10*/  UMOV UR39, 0x80000020 ;  /* 0x8000002000277882 */ /* 0x000fe20000000000 */
[----:B--2---:R-:W-:-:S06]  /*cf20*/  WARPGROUP.ARRIVE ;  /* 0x00000000000079c5 */ /* 0x004fcc0000000000 */
        /* <DEDUP_REMOVED lines=16> */
[----:B------:R-:W-:Y:S01]  /*d030*/  UMOV UR41, UR5 ;  /* 0x0000000500297c82 */ /* 0x000fe20008000000 */
[----:B------:R-:W-:Y:S01]  /*d040*/  UMOV UR43, 0x80000020 ;  /* 0x80000020002b7882 */ /* 0x000fe20000000000 */
[----:B------:R-:W-:-:S02]  /*d050*/  IMAD.MOV.U32 R212, RZ, RZ, R144 ;  /* 0x000000ffffd47224 */ /* 0x000fc400078e0090 */
[----:B------:R-:W2:Y:S01]  /*d060*/  LDL.LU R144, [R1+0x73c] ;  /* 0x00073c0001907983 */ /* 0x000ea20000300800 */
[----:B------:R-:W-:Y:S02]  /*d070*/  IMAD.MOV.U32 R213, RZ, RZ, R145 ;  /* 0x000000ffffd57224 */ /* 0x000fe400078e0091 */
[----:B------:R-:W-:Y:S01]  /*d080*/  IMAD.MOV.U32 R214, RZ, RZ, R146 ;  /* 0x000000ffffd67224 */ /* 0x000fe200078e0092 */
[----:B------:R-:W2:Y:S01]  /*d090*/  LDL.LU R145, [R1+0x738] ;  /* 0x0007380001917983 */ /* 0x000ea20000300800 */
[----:B------:R-:W-:-:S03]  /*d0a0*/  IMAD.MOV.U32 R215, RZ, RZ, R147 ;  /* 0x000000ffffd77224 */ /* 0x000fc600078e0093 */
[----:B------:R-:W2:Y:S04]  /*d0b0*/  LDL.LU R146, [R1+0x734] ;  /* 0x0007340001927983 */ /* 0x000ea80000300800 */
[----:B------:R-:W2:Y:S01]  /*d0c0*/  LDL.LU R147, [R1+0x730] ;  /* 0x0007300001937983 */ /* 0x000ea20000300800 */
        /* <DEDUP_REMOVED lines=9> */
[----:B------:R-:W2:Y:S01]  /*d160*/  LDL.LU R148, [R1+0x72c] ;  /* 0x00072c0001947983 */ /* 0x000ea20000300800 */
[----:B------:R-:W-:Y:S02]  /*d170*/  IMAD.MOV.U32 R177, RZ, RZ, R149 ;  /* 0x000000ffffb17224 */ /* 0x000fe400078e0095 */
[----:B------:R-:W-:Y:S01]  /*d180*/  IMAD.MOV.U32 R179, RZ, RZ, R151 ;  /* 0x000000ffffb37224 */ /* 0x000fe200078e0097 */
[----:B------:R-:W2:Y:S04]  /*d190*/  LDL.LU R149, [R1+0x728] ;  /* 0x0007280001957983 */ /* 0x000ea80000300800 */
[----:B------:R-:W2:Y:S04]  /*d1a0*/  LDL.LU R150, [R1+0x724] ;  /* 0x0007240001967983 */ /* 0x000ea80000300800 */
[----:B------:R-:W2:Y:S01]  /*d1b0*/  LDL.LU R151, [R1+0x720] ;  /* 0x0007200001977983 */ /* 0x000ea20000300800 */
[----:B------:R-:W-:Y:S01]  /*d1c0*/  UIADD3 UR46, UR48, 0x2c2, URZ ;  /* 0x000002c2302e7890 */ /* 0x000fe2000fffe03f */
[----:B------:R-:W-:Y:S01]  /*d1d0*/  UMOV UR44, UR4 ;  /* 0x00000004002c7c82 */ /* 0x000fe20008000000 */
[----:B------:R-:W-:Y:S01]  /*d1e0*/  UMOV UR45, UR5 ;  /* 0x00000005002d7c82 */ /* 0x000fe20008000000 */
[----:B------:R-:W-:Y:S01]  /*d1f0*/  UMOV UR47, 0x80000020 ;  /* 0x80000020002f7882 */ /* 0x000fe20000000000 */
        /* <DEDUP_REMOVED lines=27> */
[----:B------:R-:W-:Y:S02]  /*d3b0*/  UMOV UR49, UR5 ;  /* 0x0000000500317c82 */ /* 0x000fe40008000000 */
[----:B------:R-:W-:Y:S01]  /*d3c0*/  UMOV UR48, UR4 ;  /* 0x0000000400307c82 */ /* 0x000fe20008000000 */
[----:B------:R-:W-:Y:S01]  /*d3d0*/  UMOV UR51, 0x80000020 ;  /* 0x8000002000337882 */ /* 0x000fe20000000000 */
[----:B------:R-:W-:Y:S02]  /*d3e0*/  IMAD.MOV.U32 R148, RZ, RZ, R80 ;  /* 0x000000ffff947224 */ /* 0x000fe400078e0050 */
        /* <DEDUP_REMOVED lines=69> */
[----:B----4-:R-:W-:Y:S02]  /*d840*/  IMAD.MOV.U32 R49, RZ, RZ, R45 ;  /* 0x000000ffff317224 */ /* 0x010fe400078e002d */
[----:B------:R-:W-:Y:S01]  /*d850*/  IMAD.MOV.U32 R51, RZ, RZ, R47 ;  /* 0x000000ffff337224 */ /* 0x000fe200078e002f */
[----:B------:R-:W2:Y:S04]  /*d860*/  LDL.LU R45, [R1+0x6a8] ;  /* 0x0006a800012d7983 */ /* 0x000ea80000300800 */
[----:B------:R-:W2:Y:S04]  /*d870*/  LDL.LU R46, [R1+0x6a4] ;  /* 0x0006a400012e7983 */ /* 0x000ea80000300800 */
[----:B------:R-:W2:Y:S01]  /*d880*/  LDL.LU R47, [R1+0x6a0] ;  /* 0x0006a000012f7983 */ /* 0x000ea20000300800 */
        /* <DEDUP_REMOVED lines=8> */
[----:B------:R-:W-:Y:S01]  /*d910*/  UIADD3 UR8, UR9, 0x202, URZ ;  /* 0x0000020209087890 */ /* 0x000fe2000fffe03f */
[----:B------:R-:W-:-:S06]  /*d920*/  UMOV UR57, 0x80000020 ;  /* 0x8000002000397882 */ /* 0x000fcc0000000000 */
        /* <DEDUP_REMOVED lines=9> */
[----:B--2---:R-:W-:-:S06]  /*d9c0*/  WARPGROUP.ARRIVE ;  /* 0x00000000000079c5 */ /* 0x004fcc0000000000 */
[----:B------:R-:W-:Y:S03]  /*d9d0*/  HGMMA.64x16x16.F32.BF16 R40, gdesc[UR56], R40, gsb0 ;  /* 0x00200000382879f0 */ /* 0x000fe60008001828 */
[----:B------:R-:W-:Y:S02]  /*d9e0*/  WARPGROUP.DEPBAR.LE gsb0, 0x0 ;  /* 0x00008000000079c5 */ /* 0x000fe40000010000 */
[----:B------:R-:W-:Y:S04]  /*d9f0*/  STL.64 [R1+0x578], R46 ;  /* 0x0005782e01007387 */ /* 0x000fe80000100a00 */
[----:B------:R-:W-:Y:S04]  /*da00*/  STL.64 [R1+0x570], R44 ;  /* 0x0005702c01007387 */ /* 0x000fe80000100a00 */
        /* <DEDUP_REMOVED lines=10> */
[----:B---3--:R-:W-:-:S06]  /*dab0*/  WARPGROUP.ARRIVE ;  /* 0x00000000000079c5 */ /* 0x008fcc0000000000 */
        /* <DEDUP_REMOVED lines=62> */
[----:B------:R-:W-:Y:S01]  /*dea0*/  IMAD.MOV.U32 R71, RZ, RZ, R7 ;  /* 0x000000ffff477224 */ /* 0x000fe200078e0007 */
[----:B------:R-:W-:Y:S01]  /*deb0*/  MOV R7, UR47 ;  /* 0x0000002f00077c02 */ /* 0x000fe20008000f00 */
[----:B------:R-:W-:Y:S01]  /*dec0*/  UMOV UR44, UR56 ;  /* 0x00000038002c7c82 */ /* 0x000fe20008000000 */
[----:B------:R-:W-:Y:S01]  /*ded0*/  MOV R6, UR46 ;  /* 0x0000002e00067c02 */ /* 0x000fe20008000f00 */
[----:B------:R-:W-:Y:S01]  /*dee0*/  UMOV UR45, UR57 ;  /* 0x00000039002d7c82 */ /* 0x000fe20008000000 */
[----:B------:R-:W-:Y:S01]  /*def0*/  UMOV UR46, UR52 ;  /* 0x00000034002e7c82 */ /* 0x000fe20008000000 */
[----:B------:R-:W-:Y:S01]  /*df00*/  UMOV UR47, UR53 ;  /* 0x00000035002f7c82 */ /* 0x000fe20008000000 */
[----:B------:R-:W-:Y:S01]  /*df10*/  STL.64 [R1+0x598], R78 ;  /* 0x0005984e01007387 */ /* 0x000fe20000100a00 */
[----:B------:R-:W-:-:S02]  /*df20*/  WARPGROUP.DEPBAR.LE gsb0, 0x0 ;  /* 0x00008000000079c5 */ /* 0x000fc40000010000 */
[----:B------:R-:W-:-:S06]  /*df30*/  WARPGROUP.ARRIVE ;  /* 0x00000000000079c5 */ /* 0x000fcc0000000000 */
[----:B------:R-:W-:Y:S01]  /*df40*/  HGMMA.64x16x16.F32.BF16 R64, gdesc[UR44], R64, gsb0 ;  /* 0x002000002c4079f0 */ /* 0x000fe20008001840 */
        /* <DEDUP_REMOVED lines=27> */
[----:B------:R-:W-:Y:S04]  /*e100*/  STL.64 [R1+0x300], R208 ;  /* 0x000300d001007387 */ /* 0x000fe80000100a00 */
[----:B------:R-:W-:Y:S04]  /*e110*/  STL.64 [R1+0x308], R210 ;  /* 0x000308d201007387 */ /* 0x000fe80000100a00 */
[----:B------:R-:W-:Y:S01]  /*e120*/  STL.64 [R1+0x310], R212 ;  /* 0x000310d401007387 */ /* 0x000fe20000100a00 */
[----:B------:R-:W-:-:S03]  /*e130*/  WARPGROUP.DEPBAR.LE gsb0, 0x0 ;  /* 0x00008000000079c5 */ /* 0x000fc60000010000 */
[----:B------:R-:W-:Y:S04]  /*e140*/  STL.64 [R1+0x318], R214 ;  /* 0x000318d601007387 */ /* 0x000fe80000100a00 */
        /* <DEDUP_REMOVED lines=8> */
[----:B--2---:R-:W4:Y:S04]  /*e1d0*/  LDL.LU R180, [R1+0xf0] ;  /* 0x0000f00001b47983 */ /* 0x004f280000300800 */
[----:B------:R-:W4:Y:S04]  /*e1e0*/  LDL.LU R181, [R1+0xf4] ;  /* 0x0000f40001b57983 */ /* 0x000f280000300800 */
[----:B---3--:R-:W4:Y:S04]  /*e1f0*/  LDL.LU R182, [R1+0xf8] ;  /* 0x0000f80001b67983 */ /* 0x008f280000300800 */
        /* <DEDUP_REMOVED lines=25> */
[----:B0-----:R-:W2:Y:S04]  /*e390*/  LDL.LU R64, [R1+0x400] ;  /* 0x0004000001407983 */ /* 0x001ea80000300800 */
        /* <DEDUP_REMOVED lines=24> */
[----:B------:R-:W-:-:S02]  /*e520*/  UMOV UR5, UR57 ;  /* 0x0000003900057c82 */ /* 0x000fc40008000000 */
[----:B------:R-:W3:Y:S04]  /*e530*/  LDL.LU R144, [R1+0x160] ;  /* 0x0001600001907983 */ /* 0x000ee80000300800 */
[----:B------:R-:W3:Y:S04]  /*e540*/  LDL.LU R145, [R1+0x164] ;  /* 0x0001640001917983 */ /* 0x000ee80000300800 */
[----:B------:R-:W3:Y:S04]  /*e550*/  LDL.LU R146, [R1+0x168] ;  /* 0x0001680001927983 */ /* 0x000ee80000300800 */
[----:B------:R-:W3:Y:S04]  /*e560*/  LDL.LU R147, [R1+0x16c] ;  /* 0x00016c0001937983 */ /* 0x000ee80000300800 */
[----:B------:R-:W3:Y:S04]  /*e570*/  LDL.LU R148, [R1+0x170] ;  /* 0x0001700001947983 */ /* 0x000ee80000300800 */
[----:B------:R-:W3:Y:S01]  /*e580*/  LDL.LU R149, [R1+0x174] ;  /* 0x0001740001957983 */ /* 0x000ee20000300800 */
[----:B------:R-:W-:-:S03]  /*e590*/  UIADD3 UR8, UR49, 0x402, URZ ;  /* 0x0000040231087890 */ /* 0x000fc6000fffe03f */
[----:B------:R-:W3:Y:S04]  /*e5a0*/  LDL.LU R150, [R1+0x178] ;  /* 0x0001780001967983 */ /* 0x000ee80000300800 */
[----:B------:R-:W3:Y:S01]  /*e5b0*/  LDL.LU R151, [R1+0x17c] ;  /* 0x00017c0001977983 */ /* 0x000ee20000300800 */
[----:B------:R-:W-:Y:S01]  /*e5c0*/  UMOV UR46, UR52 ;  /* 0x00000034002e7c82 */ /* 0x000fe20008000000 */
[----:B------:R-:W-:Y:S02]  /*e5d0*/  UMOV UR47, UR53 ;  /* 0x00000035002f7c82 */ /* 0x000fe40008000000 */
        /* <DEDUP_REMOVED lines=8> */
[----:B--2---:R-:W-:-:S06]  /*e660*/  WARPGROUP.ARRIVE ;  /* 0x00000000000079c5 */ /* 0x004fcc0000000000 */
[----:B------:R-:W-:Y:S01]  /*e670*/  HGMMA.64x16x16.F32.BF16 R64, gdesc[UR4], R64, gsb0 ;  /* 0x00200000044079f0 */ /* 0x000fe20008001840 */
[----:B------:R-:W-:Y:S01]  /*e680*/  UMOV UR4, UR8 ;  /* 0x0000000800047c82 */ /* 0x000fe20008000000 */
[----:B------:R-:W-:Y:S01]  /*e690*/  UMOV UR5, 0x80000020 ;  /* 0x8000002000057882 */ /* 0x000fe20000000000 */
[----:B------:R-:W-:Y:S02]  /*e6a0*/  WARPGROUP.DEPBAR.LE gsb0, 0x0 ;  /* 0x00008000000079c5 */ /* 0x000fe40000010000 */
[----:B----4-:R-:W-:-:S06]  /*e6b0*/  WARPGROUP.ARRIVE ;  /* 0x00000000000079c5 */ /* 0x010fcc0000000000 */
        /* <DEDUP_REMOVED lines=83> */
[----:B---3--:R-:W-:-:S03]  /*ebf0*/  IMAD.MOV.U32 R212, RZ, RZ, R101 ;  /* 0x000000ffffd47224 */ /* 0x008fc600078e0065 */
[----:B------:R-:W2:Y:S01]  /*ec00*/  LDL.LU R99, [R1+0x660] ;  /* 0x0006600001637983 */ /* 0x000ea20000300800 */
[----:B------:R-:W-:-:S03]  /*ec10*/  IMAD.MOV.U32 R213, RZ, RZ, R102 ;  /* 0x000000ffffd57224 */ /* 0x000fc600078e0066 */
        /* <DEDUP_REMOVED lines=75> */
[----:B------:R-:W-:-:S02]  /*f0d0*/  R2UR UR47, R7 ;  /* 0x00000000072f72ca */ /* 0x000fc400000e0000 */
[----:B------:R-:W-:Y:S01]  /*f0e0*/  R2UR UR46, R6 ;  /* 0x00000000062e72ca */ /* 0x000fe200000e0000 */
        /* <DEDUP_REMOVED lines=9> */
[----:B------:R-:W-:Y:S03]  /*f180*/  HGMMA.64x16x16.F32.BF16 R192, gdesc[UR36], R192, gsb0 ;  /* 0x0020000024c079f0 */ /* 0x000fe600080018c0 */
[----:B------:R-:W-:Y:S02]  /*f190*/  WARPGROUP.DEPBAR.LE gsb0, 0x0 ;  /* 0x00008000000079c5 */ /* 0x000fe40000010000 */
[----:B----4-:R-:W-:-:S06]  /*f1a0*/  WARPGROUP.ARRIVE ;  /* 0x00000000000079c5 */ /* 0x010fcc0000000000 */
        /* <DEDUP_REMOVED lines=94> */
[----:B------:R-:W-:Y:S01]  /*f790*/  IMAD.MOV.U32 R87, RZ, RZ, R0 ;  /* 0x000000ffff577224 */ /* 0x000fe200078e0000 */
[----:B------:R-:W-:Y:S01]  /*f7a0*/  UMOV UR16, UR56 ;  /* 0x0000003800107c82 */ /* 0x000fe20008000000 */
[----:B------:R-:W-:Y:S01]  /*f7b0*/  UMOV UR17, UR57 ;  /* 0x0000003900117c82 */ /* 0x000fe20008000000 */
[----:B------:R-:W-:Y:S01]  /*f7c0*/  UMOV UR4, UR12 ;  /* 0x0000000c00047c82 */ /* 0x000fe20008000000 */
[----:B------:R-:W-:Y:S02]  /*f7d0*/  WARPGROUP.DEPBAR.LE gsb0, 0x0 ;  /* 0x00008000000079c5 */ /* 0x000fe40000010000 */
[----:B------:R-:W-:Y:S01]  /*f7e0*/  WARPGROUP.ARRIVE ;  /* 0x00000000000079c5 */ /* 0x000fe20000000000 */
[----:B------:R-:W-:Y:S01]  /*f7f0*/  UMOV UR5, UR13 ;  /* 0x0000000d00057c82 */ /* 0x000fe20008000000 */
[----:B------:R-:W-:Y:S01]  /*f800*/  UMOV UR8, UR56 ;  /* 0x0000003800087c82 */ /* 0x000fe20008000000 */
[----:B------:R-:W-:Y:S01]  /*f810*/  UMOV UR9, UR57 ;  /* 0x0000003900097c82 */ /* 0x000fe20008000000 */
[----:B------:R0:W5:Y:S02]  /*f820*/  LDL.LU R0, [R1+0x5cc] ;  /* 0x0005cc0001007983 */ /* 0x0001640000300800 */
[----:B------:R-:W-:Y:S01]  /*f830*/  HGMMA.64x16x16.F32.BF16 R80, gdesc[UR16], R80, gsb0 ;  /* 0x00200000105079f0 */ /* 0x000fe20008001850 */
[----:B------:R-:W-:Y:S01]  /*f840*/  UMOV UR12, UR56 ;  /* 0x00000038000c7c82 */ /* 0x000fe20008000000 */
[----:B------:R-:W-:Y:S01]  /*f850*/  UMOV UR13, UR57 ;  /* 0x00000039000d7c82 */ /* 0x000fe20008000000 */
[----:B------:R0:W5:Y:S04]  /*f860*/  LDL.LU R9, [R1+0x5c8] ;  /* 0x0005c80001097983 */ /* 0x0001680000300800 */
        /* <DEDUP_REMOVED lines=9> */
[----:B------:R0:W5:Y:S01]  /*f900*/  LDL.LU R2, [R1+0x5a0] ;  /* 0x0005a00001027983 */ /* 0x0001620000300800 */
[----:B------:R-:W-:-:S02]  /*f910*/  WARPGROUP.DEPBAR.LE gsb0, 0x0 ;  /* 0x00008000000079c5 */ /* 0x000fc40000010000 */
        /* <DEDUP_REMOVED lines=83> */
[----:B------:R-:W-:Y:S01]  /*fe50*/  BPT.TRAP 0x1 ;  /* 0x000000040000795c */ /* 0x000fe20000300000 */
.L_x_27:
[----:B------:R-:W2:Y:S04]  /*fe60*/  LDL R6, [R1+0x458] ;  /* 0x0004580001067983 */ /* 0x000ea80000100800 */
[----:B------:R-:W3:Y:S04]  /*fe70*/  LDL R11, [R1+0x460] ;  /* 0x00046000010b7983 */ /* 0x000ee80000100800 */
[----:B------:R-:W4:Y:S01]  /*fe80*/  LDL R7, [R1+0x45c] ;  /* 0x00045c0001077983 */ /* 0x000f220000100800 */
[----:B-----5:R-:W-:Y:S02]  /*fe90*/  R2UR UR6, R5 ;  /* 0x00000000050672ca */ /* 0x020fe400000e0000 */
[----:B------:R-:W-:-:S02]  /*fea0*/  R2UR UR5, R17 ;  /* 0x00000000110572ca */ /* 0x000fc400000e0000 */
[----:B--2---:R-:W-:-:S09]  /*feb0*/  ISETP.NE.AND P1, PT, R6, RZ, PT ;  /* 0x000000ff0600720c */ /* 0x004fd20003f25270 */
[----:B------:R-:W-:Y:S01]  /*fec0*/  IMAD.U32 R6, RZ, RZ, UR6 ;  /* 0x00000006ff067e24 */ /* 0x000fe2000f8e00ff */
[----:B---3--:R-:W-:-:S04]  /*fed0*/  R2UR UR4, R11 ;  /* 0x000000000b0472ca */ /* 0x008fc800000e0000 */
[----:B------:R-:W-:-:S05]  /*fee0*/  @P1 LEA R6, R6, UR5, 0x3 ;  /* 0x0000000506061c11 */ /* 0x000fca000f8e18ff */
[----:B------:R-:W-:-:S04]  /*fef0*/  @P1 VIADD R6, R6, 0x20 ;  /* 0x0000002006061836 */ /* 0x000fc80000000000 */
[----:B------:R-:W-:Y:S01]  /*ff00*/  UISETP.GT.U32.AND UP0, UPT, UR4, 0x1, UPT ;  /* 0x000000010400788c */ /* 0x000fe2000bf04070 */
[----:B----4-:R-:W-:-:S04]  /*ff10*/  @P1 PRMT R6, R7, 0x654, R6 ;  /* 0x0000065407061816 */ /* 0x010fc80000000006 */
[----:B------:R1:W-:Y:S01]  /*ff20*/  @P1 SYNCS.ARRIVE.TRANS64.RED.A1T0 RZ, [R6+URZ], RZ ;  /* 0x000000ff06ff19a7 */ /* 0x0003e2000810043f */
[----:B------:R-:W-:-:S13]  /*ff30*/  PLOP3.LUT P1, PT, PT, PT, UP0, 0x80, 0x0 ;  /* 0x000000000000781c */ /* 0x000fda0003f2f008 */
[----:B-1----:R-:W-:Y:S05]  /*ff40*/  @P1 BRA `(.L_x_28) ;  /* 0x0000000000041947 */ /* 0x002fea0003800000 */
[----:B------:R-:W-:Y:S01]  /*ff50*/  BPT.TRAP 0x1 ;  /* 0x000000040000795c */ /* 0x000fe20000300000 */
.L_x_28:
[----:B------:R-:W-:Y:S02]  /*ff60*/  R2UR UR4, R0 ;  /* 0x00000000000472ca */ /* 0x000fe400000e0000 */
[----:B------:R-:W-:Y:S02]  /*ff70*/  R2UR UR5, R5 ;  /* 0x00000000050572ca */ /* 0x000fe400000e0000 */
[C---:B------:R-:W-:Y:S01]  /*ff80*/  ISETP.GT.AND P1, PT, R3.reuse, 0x1, PT ;  /* 0x000000010300780c */ /* 0x040fe20003f24270 */
[----:B------:R-:W-:-:S08]  /*ff90*/  VIADD R3, R3, 0xffffffff ;  /* 0xffffffff03037836 */ /* 0x000fd00000000000 */
[----:B------:R-:W-:Y:S02]  /*ffa0*/  UIADD3 UR4, UR4, 0x1, URZ ;  /* 0x0000000104047890 */ /* 0x000fe4000fffe03f */
[----:B------:R-:W-:Y:S02]  /*ffb0*/  UIADD3 UR5, UR5, 0x1, URZ ;  /* 0x0000000105057890 */ /* 0x000fe4000fffe03f */
[----:B------:R-:W-:Y:S02]  /*ffc0*/  UISETP.NE.AND UP0, UPT, UR4, 0x4, UPT ;  /* 0x000000040400788c */ /* 0x000fe4000bf05270 */
[----:B------:R-:W-:Y:S02]  /*ffd0*/  UISETP.NE.AND UP1, UPT, UR5, 0x4, UPT ;  /* 0x000000040500788c */ /* 0x000fe4000bf25270 */
[----:B------:R-:W-:Y:S02]  /*ffe0*/  USEL UR6, UR4, URZ, UP0 ;  /* 0x0000003f04067287 */ /* 0x000fe40008000000 */
[----:B------:R-:W-:-:S02]  /*fff0*/  USEL UR4, URZ, 0x1, UP0 ;  /* 0x000000013f047887 */ /* 0x000fc40008000000 */
[----:B------:R-:W-:Y:S02]  /*10000*/  USEL UR5, UR5, URZ, UP1 ;  /* 0x0000003f05057287 */ /* 0x000fe40008800000 */
[----:B------:R-:W-:Y:S02]  /*10010*/  IMAD.U32 R0, RZ, RZ, UR6 ;  /* 0x00000006ff007e24 */ /* 0x000fe4000f8e00ff */
[----:B------:R-:W-:Y:S02]  /*10020*/  LOP3.LUT R4, R4, UR4, RZ, 0x3c, !PT ;  /* 0x0000000404047c12 */ /* 0x000fe4000f8e3cff */
[----:B------:R-:W-:Y:S01]  /*10030*/  IMAD.U32 R5, RZ, RZ, UR5 ;  /* 0x00000005ff057e24 */ /* 0x000fe2000f8e00ff */
[----:B------:R-:W-:Y:S06]  /*10040*/  @P1 BRA `(.L_x_29) ;  /* 0xffffff8800901947 */ /* 0x000fec000383ffff */
.L_x_22:
[----:B------:R1:W5:Y:S01]  /*10050*/  LDL R11, [R1+0x490] ;  /* 0x00049000010b7983 */ /* 0x0003620000100800 */
[----:B------:R-:W2:Y:S02]  /*10060*/  LDC R0, c[0x0][0x28c] ;  /* 0x0000a300ff007b82 */ /* 0x000ea40000000800 */
[----:B--2---:R-:W-:-:S13]  /*10070*/  ISETP.GE.AND P1, PT, R0, 0x1, PT ;  /* 0x000000010000780c */ /* 0x004fda0003f26270 */
[----:B-1----:R-:W-:Y:S05]  /*10080*/  @!P1 BRA `(.L_x_30) ;  /* 0x0000000000509947 */ /* 0x002fea0003800000 */
[----:B------:R-:W-:Y:S05]  /*10090*/  @!P0 BRA `(.L_x_31) ;  /* 0x0000000000048947 */ /* 0x000fea0003800000 */
[----:B------:R-:W-:Y:S01]  /*100a0*/  BPT.TRAP 0x1 ;  /* 0x000000040000795c */ /* 0x000fe20000300000 */
.L_x_31:
[----:B------:R-:W2:Y:S04]  /*100b0*/  LDL R0, [R1+0x458] ;  /* 0x0004580001007983 */ /* 0x000ea80000100800 */
[----:B------:R-:W3:Y:S04]  /*100c0*/  LDL R3, [R1+0x460] ;  /* 0x0004600001037983 */ /* 0x000ee80000100800 */
[----:B------:R-:W4:Y:S01]  /*100d0*/  LDL R4, [R1+0x45c] ;  /* 0x00045c0001047983 */ /* 0x000f220000100800 */
[----:B-----5:R-:W-:Y:S02]  /*100e0*/  R2UR UR6, R11 ;  /* 0x000000000b0672ca */ /* 0x020fe400000e0000 */
[----:B------:R-:W-:-:S02]  /*100f0*/  R2UR UR5, R17 ;  /* 0x00000000110572ca */ /* 0x000fc400000e0000 */
[----:B--2---:R-:W-:Y:S02]  /*10100*/  ISETP.NE.AND P0, PT, R0, RZ, PT ;  /* 0x000000ff0000720c */ /* 0x004fe40003f05270 */
[----:B---3--:R-:W-:-:S09]  /*10110*/  R2UR UR4, R3 ;  /* 0x00000000030472ca */ /* 0x008fd200000e0000 */
[----:B------:R-:W-:Y:S02]  /*10120*/  IMAD.U32 R0, RZ, RZ, UR5 ;  /* 0x00000005ff007e24 */ /* 0x000fe4000f8e00ff */
[----:B------:R-:W-:-:S04]  /*10130*/  @P0 VIADD R10, R10, UR6 ;  /* 0x000000060a0a0c36 */ /* 0x000fc80008000000 */
[----:B------:R-:W-:-:S05]  /*10140*/  @P0 IMAD.SHL.U32 R3, R10, 0x8, RZ ;  /* 0x000000080a030824 */ /* 0x000fca00078e00ff */
[----:B------:R-:W-:Y:S01]  /*10150*/  @P0 LOP3.LUT R3, R3, 0x18, RZ, 0xc0, !PT ;  /* 0x0000001803030812 */ /* 0x000fe200078ec0ff */
[----:B------:R-:W-:-:S03]  /*10160*/  UISETP.GT.U32.AND UP0, UPT, UR4, 0x1, UPT ;  /* 0x000000010400788c */ /* 0x000fc6000bf04070 */
[----:B------:R-:W-:-:S04]  /*10170*/  @P0 IADD3 R0, R0, 0x20, R3 ;  /* 0x0000002000000810 */ /* 0x000fc80007ffe003 */
[----:B----4-:R-:W-:-:S04]  /*10180*/  @P0 PRMT R0, R4, 0x654, R0 ;  /* 0x0000065404000816 */ /* 0x010fc80000000000 */
[----:B------:R1:W-:Y:S01]  /*10190*/  @P0 SYNCS.ARRIVE.TRANS64.RED.A1T0 RZ, [R0+URZ], RZ ;  /* 0x000000ff00ff09a7 */ /* 0x0003e2000810043f */
[----:B------:R-:W-:-:S13]  /*101a0*/  PLOP3.LUT P0, PT, PT, PT, UP0, 0x80, 0x0 ;  /* 0x000000000000781c */ /* 0x000fda0003f0f008 */
[----:B-1----:R-:W-:Y:S05]  /*101b0*/  @P0 BRA `(.L_x_30) ;  /* 0x0000000000040947 */ /* 0x002fea0003800000 */
[----:B------:R-:W-:Y:S01]  /*101c0*/  BPT.TRAP 0x1 ;  /* 0x000000040000795c */ /* 0x000fe20000300000 */
.L_x_30:
[----:B------:R-:W2:Y:S01]  /*101d0*/  LDL R0, [R1+0x498] ;  /* 0x0004980001007983 */ /* 0x000ea20000100800 */
[----:B-----5:R-:W1:Y:S01]  /*101e0*/  S2R R6, SR_TID.X ;  /* 0x0000000000067919 */ /* 0x020e620000002100 */
[----:B------:R-:W-:Y:S01]  /*101f0*/  R2UR UR4, R11 ;  /* 0x000000000b0472ca */ /* 0x000fe200000e0000 */
[----:B------:R-:W-:Y:S01]  /*10200*/  ULDC UR14, c[0x0][0x288] ;  /* 0x0000a200000e7ab9 */ /* 0x000fe20000000800 */
[----:B------:R-:W-:Y:S01]  /*10210*/  R2UR UR5, R19 ;  /* 0x00000000130572ca */ /* 0x000fe200000e0000 */
[----:B------:R-:W3:Y:S01]  /*10220*/  LDL.LU R7, [R1+0x494] ;  /* 0x0004940001077983 */ /* 0x000ee20000300800 */
[----:B------:R-:W-:Y:S01]  /*10230*/  R2UR UR6, R18 ;  /* 0x00000000120672ca */ /* 0x000fe200000e0000 */
[----:B------:R-:W-:Y:S01]  /*10240*/  ULDC UR9, c[0x0][0x284] ;  /* 0x0000a10000097ab9 */ /* 0x000fe20000000800 */
[----:B------:R-:W-:Y:S01]  /*10250*/  ULDC.64 UR12, c[0x0][0x5d0] ;  /* 0x00017400000c7ab9 */ /* 0x000fe20000000a00 */
[----:B------:R-:W4:Y:S08]  /*10260*/  LDL R15, [R1+0x464] ;  /* 0x00046400010f7983 */ /* 0x000f300000100800 */
[----:B------:R-:W-:-:S02]  /*10270*/  UIMAD.WIDE UR10, UR5, 0x200, URZ ;  /* 0x00000200050a78a5 */ /* 0x000fc4000f8e023f */
[----:B------:R-:W-:Y:S02]  /*10280*/  USHF.L.U32 UR7, UR5, 0x9, URZ ;  /* 0x0000000905077899 */ /* 0x000fe4000800063f */
[----:B------:R-:W-:-:S04]  /*10290*/  UIMAD UR6, UR6, 0xf0, URZ ;  /* 0x000000f0060678a4 */ /* 0x000fc8000f8e023f */
[----:B------:R-:W-:-:S04]  /*102a0*/  UISETP.GE.AND UP2, UPT, UR6, UR14, UPT ;  /* 0x0000000e0600728c */ /* 0x000fc8000bf46270 */
[----:B------:R-:W-:Y:S01]  /*102b0*/  UISETP.GE.OR UP2, UPT, UR7, UR9, UP2 ;  /* 0x000000090700728c */ /* 0x000fe20009746670 */
[--C-:B-1----:R-:W-:Y:S02]  /*102c0*/  SHF.R.U32.HI R3, RZ, 0x7, R6.reuse ;  /* 0x00000007ff037819 */ /* 0x102fe40000011606 */
[----:B------:R-:W-:Y:S02]  /*102d0*/  SHF.R.U32.HI R4, RZ, 0x2, R6 ;  /* 0x00000002ff047819 */ /* 0x000fe40000011606 */
[----:B------:R-:W-:Y:S02]  /*102e0*/  LOP3.LUT R5, R6, 0x60, RZ, 0xc0, !PT ;  /* 0x0000006006057812 */ /* 0x000fe400078ec0ff */
[----:B------:R-:W-:Y:S02]  /*102f0*/  LOP3.LUT R3, R3, 0x1, RZ, 0xc0, !PT ;  /* 0x0000000103037812 */ /* 0x000fe400078ec0ff */
[----:B------:R-:W-:Y:S02]  /*10300*/  LOP3.LUT R4, R4, 0x7, RZ, 0xc0, !PT ;  /* 0x0000000704047812 */ /* 0x000fe400078ec0ff */
[----:B------:R-:W-:Y:S01]  /*10310*/  SHF.R.U32.HI R5, RZ, 0x1, R5 ;  /* 0x00000001ff057819 */ /* 0x000fe20000011605 */
[----:B------:R-:W-:Y:S01]  /*10320*/  IMAD.SHL.U32 R17, R3, 0x40, RZ ;  /* 0x0000004003117824 */ /* 0x000fe200078e00ff */
[----:B------:R-:W-:-:S04]  /*10330*/  PLOP3.LUT P0, PT, PT, PT, UP2, 0x80, 0x0 ;  /* 0x000000000000781c */ /* 0x000fc80003f0f028 */
[----:B------:R-:W-:-:S04]  /*10340*/  LOP3.LUT R17, R17, 0x40, R4, 0xe2, !PT ;  /* 0x0000004011117812 */ /* 0x000fc800078ee204 */
[----:B------:R-:W-:Y:S02]  /*10350*/  LOP3.LUT R17, R17, UR10, R5, 0xfe, !PT ;  /* 0x0000000a11117c12 */ /* 0x000fe4000f8efe05 */
[----:B--2---:R-:W-:Y:S02]  /*10360*/  R2UR UR18, R0 ;  /* 0x00000000001272ca */ /* 0x004fe400000e0000 */
[----:B------:R-:W-:Y:S01]  /*10370*/  IADD3 R0, RZ, -R5, -R4 ;  /* 0x80000005ff007210 */ /* 0x000fe20007ffe804 */
[----:B------:R-:W-:-:S04]  /*10380*/  IMAD.MOV.U32 R4, RZ, RZ, -0x2 ;  /* 0xfffffffeff047424 */ /* 0x000fc800078e00ff */
[----:B------:R-:W-:Y:S01]  /*10390*/  IMAD R0, R3, -0x40, R0 ;  /* 0xffffffc003007824 */ /* 0x000fe200078e0200 */
[C---:B------:R-:W-:Y:S02]  /*103a0*/  LOP3.LUT R3, R6.reuse, 0x3, RZ, 0xc0, !PT ;  /* 0x0000000306037812 */ /* 0x040fe400078ec0ff */
[----:B---3--:R-:W-:Y:S01]  /*103b0*/  R2UR UR16, R7 ;  /* 0x00000000071072ca */ /* 0x008fe200000e0000 */
[----:B------:R-:W-:Y:S01]  /*103c0*/  IMAD.SHL.U32 R7, R6, 0x2, RZ ;  /* 0x0000000206077824 */ /* 0x000fe200078e00ff */
[----:B----4-:R-:W-:Y:S01]  /*103d0*/  R2UR UR17, R15 ;  /* 0x000000000f1172ca */ /* 0x010fe200000e0000 */
[----:B------:R-:W-:Y:S01]  /*103e0*/  UIADD3 UR4, UR18, UR4, URZ ;  /* 0x0000000412047290 */ /* 0x000fe2000fffe03f */
[----:B------:R-:W-:Y:S02]  /*103f0*/  IMAD R3, R3, R4, UR14 ;  /* 0x0000000e03037e24 */ /* 0x000fe4000f8e0204 */
[----:B------:R-:W-:Y:S01]  /*10400*/  IMAD.U32 R4, RZ, RZ, UR9 ;  /* 0x00000009ff047e24 */ /* 0x000fe2000f8e00ff */
[----:B------:R-:W-:Y:S01]  /*10410*/  USHF.R.U32.HI UR5, URZ, 0x2, UR4 ;  /* 0x000000023f057899 */ /* 0x000fe20008011604 */
[----:B------:R-:W-:Y:S01]  /*10420*/  IMAD.U32 R6, RZ, RZ, UR6 ;  /* 0x00000006ff067e24 */ /* 0x000fe2000f8e00ff */
[----:B------:R-:W-:Y:S01]  /*10430*/  UISETP.GT.U32.AND UP1, UPT, UR4, 0x3, UPT ;  /* 0x000000030400788c */ /* 0x000fe2000bf24070 */
[----:B------:R-:W-:Y:S01]  /*10440*/  VIADD R3, R3, -UR6 ;  /* 0x8000000603037c36 */ /* 0x000fe20008000000 */
[----:B------:R-:W-:Y:S01]  /*10450*/  ULOP3.LUT UR5, UR5, 0x1, URZ, 0xc0, !UPT ;  /* 0x0000000105057892 */ /* 0x000fe2000f8ec03f */
[----:B------:R-:W-:Y:S01]  /*10460*/  IADD3 R0, R4, -UR7, R0 ;  /* 0x8000000704007c10 */ /* 0x000fe2000fffe000 */
[----:B------:R-:W-:Y:S01]  /*10470*/  UISETP.LT.U32.AND UP1, UPT, UR18, 0x4, UP1 ;  /* 0x000000041200788c */ /* 0x000fe20008f21070 */
[----:B------:R-:W-:Y:S01]  /*10480*/  LOP3.LUT R6, R6, 0x6, R7, 0xf8, !PT ;  /* 0x0000000606067812 */ /* 0x000fe200078ef807 */
[----:B------:R-:W-:Y:S01]  /*10490*/  UISETP.NE.U32.AND UP0, UPT, UR5, 0x1, UPT ;  /* 0x000000010500788c */ /* 0x000fe2000bf05070 */
[----:B------:R-:W-:Y:S01]  /*104a0*/  IMAD.U32 R4, RZ, RZ, UR12 ;  /* 0x0000000cff047e24 */ /* 0x000fe2000f8e00ff */
[----:B------:R-:W-:Y:S01]  /*104b0*/  ULOP3.LUT UR4, UR4, 0x3, URZ, 0xc0, !UPT ;  /* 0x0000000304047892 */ /* 0x000fe2000f8ec03f */
[----:B------:R-:W-:Y:S01]  /*104c0*/  SHF.R.S32.HI R7, RZ, 0x1f, R6 ;  /* 0x0000001fff077819 */ /* 0x000fe20000011406 */
[----:B------:R-:W-:-:S02]  /*104d0*/  UISETP.GT.U32.AND UP0, UPT, UR18, 0x3, !UP0 ;  /* 0x000000031200788c */ /* 0x000fc4000c704070 */
[----:B------:R-:W-:Y:S02]  /*104e0*/  USEL UR7, URZ, 0x1, !UP1 ;  /* 0x000000013f077887 */ /* 0x000fe4000c800000 */
[----:B------:R-:W-:Y:S01]  /*104f0*/  USEL UR5, URZ, 0x1, !UP0 ;  /* 0x000000013f057887 */ /* 0x000fe2000c000000 */
[----:B------:R-:W-:Y:S01]  /*10500*/  IMAD.U32 R8, RZ, RZ, UR4 ;  /* 0x00000004ff087e24 */ /* 0x000fe2000f8e00ff */
[----:B------:R-:W-:Y:S02]  /*10510*/  USHF.R.S32.HI UR15, URZ, 0x1f, UR17 ;  /* 0x0000001f3f0f7899 */ /* 0x000fe40008011411 */
[----:B------:R-:W-:Y:S01]  /*10520*/  IMAD.WIDE.U32 R4, R4, UR17, R6 ;  /* 0x0000001104047c25 */ /* 0x000fe2000f8e0006 */
[----:B------:R-:W-:Y:S01]  /*10530*/  ULOP3.LUT UR16, UR5, UR16, UR7, 0x96, !UPT ;  /* 0x0000001005107292 */ /* 0x000fe2000f8e9607 */
[----:B------:R1:W-:Y:S01]  /*10540*/  STL [R1+0x490], R8 ;  /* 0x0004900801007387 */ /* 0x0003e20000100800 */
[----:B------:R-:W-:Y:S01]  /*10550*/  UIMAD UR8, UR15, UR12, URZ ;  /* 0x0000000c0f0872a4 */ /* 0x000fe2000f8e023f */
[----:B------:R-:W-:-:S03]  /*10560*/  UMOV UR6, 0xffffffff ;  /* 0xffffffff00067882 */ /* 0x000fc60000000000 */
[----:B------:R-:W-:Y:S01]  /*10570*/  UIMAD UR8, UR17, UR13, UR8 ;  /* 0x0000000d110872a4 */ /* 0x000fe2000f8e0208 */
[----:B-1----:R-:W-:-:S05]  /*10580*/  IMAD.U32 R8, RZ, RZ, UR16 ;  /* 0x00000010ff087e24 */ /* 0x002fca000f8e00ff */
[----:B------:R-:W-:Y:S01]  /*10590*/  VIADD R5, R5, UR8 ;  /* 0x0000000805057c36 */ /* 0x000fe20008000000 */
[----:B------:R1:W-:Y:S01]  /*105a0*/  STL [R1+0x494], R8 ;  /* 0x0004940801007387 */ /* 0x0003e20000100800 */
[----:B------:R-:W-:Y:S05]  /*105b0*/  @P0 BRA `(.L_x_32) ;  /* 0x000002ac000c0947 */ /* 0x000fea0003800000 */
[----:B------:R-:W-:Y:S01]  /*105c0*/  FSETP.NEU.AND P2, PT, R16, RZ, PT ;  /* 0x000000ff1000720b */ /* 0x000fe20003f4d000 */
[----:B------:R-:W-:Y:S01]  /*105d0*/  ULDC.64 UR8, c[0x0][0x5c8] ;  /* 0x0001720000087ab9 */ /* 0x000fe20000000a00 */
[----:B------:R-:W-:Y:S01]  /*105e0*/  ISETP.GT.AND P0, PT, R3, RZ, PT ;  /* 0x000000ff0300720c */ /* 0x000fe20003f04270 */
[----:B------:R-:W-:Y:S01]  /*105f0*/  UIMAD UR4, UR11, UR8, URZ ;  /* 0x000000080b0472a4 */ /* 0x000fe2000f8e023f */
[----:B------:R-:W-:Y:S01]  /*10600*/  IMAD.U32 R14, RZ, RZ, UR9 ;  /* 0x00000009ff0e7e24 */ /* 0x000fe2000f8e00ff */
[----:B------:R-:W-:Y:S01]  /*10610*/  BSSY B0, `(.L_x_32) ;  /* 0x0002abd000007945 */ /* 0x000fe20003800000 */
[----:B------:R-:W-:Y:S01]  /*10620*/  IMAD.WIDE.U32 R4, R17, UR8, R4 ;  /* 0x0000000811047c25 */ /* 0x000fe2000f8e0004 */
[----:B------:R-:W-:-:S03]  /*10630*/  ISETP.GT.AND P1, PT, R0, RZ, P0 ;  /* 0x000000ff0000720c */ /* 0x000fc60000724270 */
[----:B------:R-:W-:-:S04]  /*10640*/  IMAD R14, R17, R14, UR4 ;  /* 0x00000004110e7e24 */ /* 0x000fc8000f8e020e */
[----:B------:R-:W-:Y:S01]  /*10650*/  IMAD.IADD R14, R5, 0x1, R14 ;  /* 0x00000001050e7824 */ /* 0x000fe200078e020e */
[----:B------:R-:W-:Y:S06]  /*10660*/  @!P2 BRA `(.L_x_33) ;  /* 0x0000021400aca947 */ /* 0x000fec0003800000 */
[----:B------:R-:W1:Y:S01]  /*10670*/  LDC.64 R10, c[0x0][0x5b8] ;  /* 0x00016e00ff0a7b82 */ /* 0x000e620000000a00 */
[----:B------:R-:W2:Y:S01]  /*10680*/  LDL.LU R20, [R1+0x420] ;  /* 0x0004200001147983 */ /* 0x000ea20000300800 */
[----:B------:R-:W-:-:S06]  /*10690*/  R2UR UR7, R15 ;  /* 0x000000000f0772ca */ /* 0x000fcc00000e0000 */
[----:B------:R-:W3:Y:S01]  /*106a0*/  LDC.64 R22, c[0x0][0x5b0] ;  /* 0x00016c00ff167b82 */ /* 0x000ee20000000a00 */
[----:B-1----:R-:W-:Y:S01]  /*106b0*/  IMAD.MOV.U32 R8, RZ, RZ, R11 ;  /* 0x000000ffff087224 */ /* 0x002fe200078e000b */
[----:B------:R1:W-:Y:S01]  /*106c0*/  STL [R1+0x450], R10 ;  /* 0x0004500a01007387 */ /* 0x0003e20000100800 */
[----:B------:R-:W-:-:S04]  /*106d0*/  IMAD.MOV.U32 R235, RZ, RZ, R10 ;  /* 0x000000ffffeb7224 */ /* 0x000fc800078e000a */
[C---:B------:R-:W-:Y:S01]  /*106e0*/  IMAD R5, R235.reuse, UR15, RZ ;  /* 0x0000000feb057c24 */ /* 0x040fe2000f8e02ff */
[----:B---3--:R-:W-:Y:S01]  /*106f0*/  R2UR UR4, R22 ;  /* 0x00000000160472ca */ /* 0x008fe200000e0000 */
[----:B------:R-:W-:Y:S01]  /*10700*/  IMAD.WIDE.U32 R232, R235, UR7, R6 ;  /* 0x00000007ebe87c25 */ /* 0x000fe2000f8e0006 */
[----:B-1----:R-:W1:Y:S03]  /*10710*/  LDC.64 R10, c[0x0][0x5a8] ;  /* 0x00016a00ff0a7b82 */ /* 0x002e660000000a00 */
[----:B------:R-:W-:Y:S02]  /*10720*/  IMAD R234, R8, UR7, R5 ;  /* 0x0000000708ea7c24 */ /* 0x000fe4000f8e0205 */
[----:B------:R-:W-:Y:S02]  /*10730*/  IMAD.MOV.U32 R236, RZ, RZ, R232 ;  /* 0x000000ffffec7224 */ /* 0x000fe400078e00e8 */
[----:B------:R-:W-:Y:S01]  /*10740*/  IMAD.IADD R237, R233, 0x1, R234 ;  /* 0x00000001e9ed7824 */ /* 0x000fe200078e02ea */
[----:B------:R3:W-:Y:S03]  /*10750*/  STL [R1+0x46c], R234 ;  /* 0x00046cea01007387 */ /* 0x0007e60000100800 */
[----:B------:R-:W-:Y:S01]  /*10760*/  UIMAD UR4, UR11, UR4, URZ ;  /* 0x000000040b0472a4 */ /* 0x000fe2000f8e023f */
[C---:B------:R-:W-:Y:S01]  /*10770*/  IMAD.WIDE.U32 R8, R17.reuse, R22, R236 ;  /* 0x0000001611087225 */ /* 0x040fe200078e00ec */
[----:B------:R3:W-:Y:S04]  /*10780*/  STL.64 [R1+0x448], R232 ;  /* 0x000448e801007387 */ /* 0x0007e80000100a00 */
[----:B------:R-:W-:Y:S01]  /*10790*/  IMAD R19, R17, R23, UR4 ;  /* 0x0000000411137e24 */ /* 0x000fe2000f8e0217 */
[----:B------:R-:W-:-:S03]  /*107a0*/  ULDC.64 UR4, c[0x0][0x5c0] ;  /* 0x0001700000047ab9 */ /* 0x000fc60000000a00 */
[----:B------:R-:W-:Y:S01]  /*107b0*/  IMAD.IADD R5, R9, 0x1, R19 ;  /* 0x0000000109057824 */ /* 0x000fe200078e0213 */
[----:B------:R3:W-:Y:S01]  /*107c0*/  STL [R1+0x470], R19 ;  /* 0x0004701301007387 */ /* 0x0007e20000100800 */
[----:B-1----:R-:W-:-:S04]  /*107d0*/  LEA R12, P2, R8, R10, 0x1 ;  /* 0x0000000a080c7211 */ /* 0x002fc800078408ff */
[----:B------:R-:W-:-:S05]  /*107e0*/  LEA.HI.X R13, R8, R11, R5, 0x1, P2 ;  /* 0x0000000b080d7211 */ /* 0x000fca00010f0c05 */
[----:B------:R-:W4:Y:S01]  /*107f0*/  @P1 LDG.E.LTC128B.U16 R18, desc[UR60][R12.64] ;  /* 0x0000003c0c121981 */ /* 0x000f22000c1e1520 */
[C---:B------:R-:W-:Y:S01]  /*10800*/  LEA R8, P2, R4.reuse, UR4, 0x1 ;  /* 0x0000000404087c11 */ /* 0x040fe2000f8408ff */
[----:B------:R-:W-:Y:S01]  /*10810*/  BSSY B1, `(.L_x_34) ;  /* 0x0000012000017945 */ /* 0x000fe20003800000 */
[----:B------:R-:W-:Y:S02]  /*10820*/  ISETP.GT.AND P3, PT, R3, 0x1, PT ;  /* 0x000000010300780c */ /* 0x000fe40003f64270 */
[----:B------:R-:W-:Y:S01]  /*10830*/  LEA.HI.X R9, R4, UR5, R14, 0x1, P2 ;  /* 0x0000000504097c11 */ /* 0x000fe200090f0c0e */
[----:B------:R-:W-:-:S04]  /*10840*/  IMAD.WIDE.U32 R4, R17, R22, R6 ;  /* 0x0000001611047225 */ /* 0x000fc800078e0006 */
[----:B------:R-:W-:Y:S02]  /*10850*/  IMAD.IADD R5, R19, 0x1, R5 ;  /* 0x0000000113057824 */ /* 0x000fe400078e0205 */
[----:B------:R-:W-:-:S04]  /*10860*/  IMAD.WIDE.U32 R4, R235, UR7, R4 ;  /* 0x00000007eb047c25 */ /* 0x000fc8000f8e0004 */
[----:B------:R-:W-:Y:S02]  /*10870*/  IMAD.IADD R5, R234, 0x1, R5 ;  /* 0x00000001ea057824 */ /* 0x000fe400078e0205 */
[----:B----4-:R-:W-:-:S04]  /*10880*/  IMAD.U32 R12, R18, 0x10000, RZ ;  /* 0x00010000120c7824 */ /* 0x010fc800078e00ff */
[----:B------:R-:W-:-:S04]  /*10890*/  FMUL R12, R12, R16 ;  /* 0x000000100c0c7220 */ /* 0x000fc80000400000 */
[----:B--2---:R-:W-:Y:S01]  /*108a0*/  FFMA R12, R20, R2, R12 ;  /* 0x00000002140c7223 */ /* 0x004fe2000000000c */
[----:B------:R-:W-:-:S04]  /*108b0*/  LEA R20, P2, R4, R10, 0x1 ;  /* 0x0000000a04147211 */ /* 0x000fc800078408ff */
[----:B------:R-:W-:Y:S02]  /*108c0*/  LEA.HI.X R21, R4, R11, R5, 0x1, P2 ;  /* 0x0000000b04157211 */ /* 0x000fe400010f0c05 */
[----:B------:R-:W-:Y:S02]  /*108d0*/  F2FP.BF16.F32.PACK_AB R4, RZ, R12 ;  /* 0x0000000cff04723e */ /* 0x000fe400000010ff */
[----:B------:R-:W-:Y:S01]  /*108e0*/  ISETP.GT.AND P2, PT, R0, RZ, P3 ;  /* 0x000000ff0000720c */ /* 0x000fe20001f44270 */
[----:B------:R3:W-:Y:S04]  /*108f0*/  STL.64 [R1+0x440], R20 ;  /* 0x0004401401007387 */ /* 0x0007e80000100a00 */
[----:B------:R3:W-:Y:S08]  /*10900*/  @P1 STG.E.U16 desc[UR60][R8.64], R4 ;  /* 0x0000000408001986 */ /* 0x0007f0000c10153c */
[----:B------:R-:W-:Y:S05]  /*10910*/  @!P2 BRA `(.L_x_35) ;  /* 0x000000000004a947 */ /* 0x000fea0003800000 */
[----:B------:R1:W5:Y:S02]  /*10920*/  LDG.E.LTC128B.U16 R18, desc[UR60][R20.64+0x2] ;  /* 0x0000023c14127981 */ /* 0x000364000c1e1520 */
.L_x_35:
[----:B------:R-:W-:Y:S05]  /*10930*/  BSYNC B1 ;  /* 0x0000000000017941 */ /* 0x000fea0003800000 */
.L_x_34:
[----:B------:R-:W1:Y:S01]  /*10940*/  LDL.LU R5, [R1+0x424] ;  /* 0x0004240001057983 */ /* 0x000e620000300800 */
[----:B---3-5:R-:W-:Y:S01]  /*10950*/  IMAD.U32 R4, R18, 0x10000, RZ ;  /* 0x0001000012047824 */ /* 0x028fe200078e00ff */
[----:B------:R-:W-:Y:S02]  /*10960*/  R2UR UR4, R15 ;  /* 0x000000000f0472ca */ /* 0x000fe400000e0000 */
[----:B------:R-:W-:Y:S01]  /*10970*/  ISETP.GT.AND P1, PT, R0, 0x8, P0 ;  /* 0x000000080000780c */ /* 0x000fe20000724270 */
[----:B------:R-:W-:-:S04]  /*10980*/  FMUL R4, R4, R16 ;  /* 0x0000001004047220 */ /* 0x000fc80000400000 */
[----:B-1----:R-:W-:Y:S01]  /*10990*/  FFMA R20, R5, R2, R4 ;  /* 0x0000000205147223 */ /* 0x002fe20000000004 */
[C---:B------:R-:W-:Y:S01]  /*109a0*/  SHF.L.U64.HI R5, R22.reuse, 0x3, R23 ;  /* 0x0000000316057819 */ /* 0x040fe20000010217 */
[----:B------:R-:W-:-:S03]  /*109b0*/  IMAD.SHL.U32 R4, R22, 0x8, RZ ;  /* 0x0000000816047824 */ /* 0x000fc600078e00ff */
[----:B------:R-:W-:Y:S01]  /*109c0*/  F2FP.BF16.F32.PACK_AB R20, RZ, R20 ;  /* 0x00000014ff14723e */ /* 0x000fe200000010ff */
[----:B------:R-:W-:-:S04]  /*109d0*/  IMAD.WIDE.U32 R14, R17, R22, R4 ;  /* 0x00000016110e7225 */ /* 0x000fc800078e0004 */
[----:B------:R-:W-:Y:S01]  /*109e0*/  IMAD.IADD R19, R19, 0x1, R15 ;  /* 0x0000000113137824 */ /* 0x000fe200078e020f */
[----:B------:R-:W-:-:S05]  /*109f0*/  IADD3 R13, P4, R232, R14, RZ ;  /* 0x0000000ee80d7210 */ /* 0x000fca0007f9e0ff */
[----:B------:R-:W-:Y:S01]  /*10a00*/  IMAD.X R21, R19, 0x1, R237, P4 ;  /* 0x0000000113157824 */ /* 0x000fe200020e06ed */
[----:B------:R-:W-:-:S04]  /*10a10*/  LEA R12, P4, R13, R10, 0x1 ;  /* 0x0000000a0d0c7211 */ /* 0x000fc800078808ff */
[----:B------:R-:W-:Y:S01]  /*10a20*/  LEA.HI.X R13, R13, R11, R21, 0x1, P4 ;  /* 0x0000000b0d0d7211 */ /* 0x000fe200020f0c15 */
[----:B------:R1:W-:Y:S04]  /*10a30*/  @P2 STG.E.U16 desc[UR60][R8.64+0x2], R20 ;  /* 0x0000021408002986 */ /* 0x0003e8000c10153c */
[----:B------:R2:W3:Y:S04]  /*10a40*/  @P1 LDG.E.LTC128B.U16 R18, desc[UR60][R12.64] ;  /* 0x0000003c0c121981 */ /* 0x0004e8000c1e1520 */
[----:B------:R-:W4:Y:S01]  /*10a50*/  LDL.LU R21, [R1+0x428] ;  /* 0x0004280001157983 */ /* 0x000f220000300800 */
[----:B--2---:R-:W-:-:S05]  /*10a60*/  IADD3 R12, P2, R6, R14, RZ ;  /* 0x0000000e060c7210 */ /* 0x004fca0007f5e0ff */
[----:B------:R-:W-:Y:S02]  /*10a70*/  IMAD.X R13, R7, 0x1, R19, P2 ;  /* 0x00000001070d7824 */ /* 0x000fe400010e0613 */
[----:B------:R-:W-:-:S04]  /*10a80*/  IMAD.WIDE.U32 R12, R235, UR4, R12 ;  /* 0x00000004eb0c7c25 */ /* 0x000fc8000f8e000c */
[----:B------:R-:W-:Y:S01]  /*10a90*/  IMAD.IADD R13, R234, 0x1, R13 ;  /* 0x00000001ea0d7824 */ /* 0x000fe200078e020d */
[----:B------:R-:W-:-:S04]  /*10aa0*/  LEA R232, P2, R12, R10, 0x1 ;  /* 0x0000000a0ce87211 */ /* 0x000fc800078408ff */
[----:B------:R-:W-:Y:S01]  /*10ab0*/  LEA.HI.X R233, R12, R11, R13, 0x1, P2 ;  /* 0x0000000b0ce97211 */ /* 0x000fe200010f0c0d */
[----:B-1----:R-:W-:-:S04]  /*10ac0*/  IMAD.U32 R20, RZ, RZ, UR9 ;  /* 0x00000009ff147e24 */ /* 0x002fc8000f8e00ff */
[----:B------:R-:W-:Y:S01]  /*10ad0*/  STL.64 [R1+0x420], R232 ;  /* 0x000420e801007387 */ /* 0x000fe20000100a00 */
[----:B------:R-:W-:Y:S01]  /*10ae0*/  ISETP.GT.AND P5, PT, R0, 0x8, P3 ;  /* 0x000000080000780c */ /* 0x000fe20001fa4270 */
[----:B------:R-:W-:Y:S01]  /*10af0*/  BSSY B1, `(.L_x_36) ;  /* 0x0000011000017945 */ /* 0x000fe20003800000 */
[----:B---3--:R-:W-:-:S04]  /*10b00*/  IMAD.U32 R12, R18, 0x10000, RZ ;  /* 0x00010000120c7824 */ /* 0x008fc800078e00ff */
[----:B------:R-:W-:-:S04]  /*10b10*/  FMUL R12, R12, R16 ;  /* 0x000000100c0c7220 */ /* 0x000fc80000400000 */
[----:B----4-:R-:W-:Y:S01]  /*10b20*/  FFMA R13, R21, R2, R12 ;  /* 0x00000002150d7223 */ /* 0x010fe2000000000c */
[----:B------:R-:W-:Y:S02]  /*10b30*/  IMAD.U32 R12, RZ, RZ, UR8 ;  /* 0x00000008ff0c7e24 */ /* 0x000fe4000f8e00ff */
[----:B------:R-:W-:Y:S02]  /*10b40*/  IMAD.U32 R21, RZ, RZ, UR8 ;  /* 0x00000008ff157e24 */ /* 0x000fe4000f8e00ff */
[----:B------:R-:W-:Y:S01]  /*10b50*/  IMAD.SHL.U32 R12, R12, 0x10, RZ ;  /* 0x000000100c0c7824 */ /* 0x000fe200078e00ff */
[----:B------:R-:W-:Y:S02]  /*10b60*/  F2FP.BF16.F32.PACK_AB R13, RZ, R13 ;  /* 0x0000000dff0d723e */ /* 0x000fe400000010ff */
[--C-:B------:R-:W-:Y:S02]  /*10b70*/  SHF.L.U64.HI R21, R21, 0x4, R20.reuse ;  /* 0x0000000415157819 */ /* 0x100fe40000010214 */
[----:B------:R1:W-:Y:S01]  /*10b80*/  STL [R1+0x468], R12 ;  /* 0x0004680c01007387 */ /* 0x0003e20000100800 */
[----:B------:R-:W-:-:S02]  /*10b90*/  PRMT R20, R13, 0x7610, R20 ;  /* 0x000076100d147816 */ /* 0x000fc40000000014 */
[----:B-1----:R-:W-:-:S05]  /*10ba0*/  IADD3 R12, P2, R12, R8, RZ ;  /* 0x000000080c0c7210 */ /* 0x002fca0007f5e0ff */
[----:B------:R-:W-:Y:S01]  /*10bb0*/  IMAD.X R13, R21, 0x1, R9, P2 ;  /* 0x00000001150d7824 */ /* 0x000fe200010e0609 */
[----:B------:R1:W-:Y:S04]  /*10bc0*/  STL [R1+0x454], R21 ;  /* 0x0004541501007387 */ /* 0x0003e80000100800 */
[----:B------:R1:W-:Y:S01]  /*10bd0*/  @P1 STG.E.U16 desc[UR60][R12.64], R20 ;  /* 0x000000140c001986 */ /* 0x0003e2000c10153c */
[----:B------:R-:W-:Y:S05]  /*10be0*/  @!P5 BRA `(.L_x_37) ;  /* 0x000000000004d947 */ /* 0x000fea0003800000 */
[----:B------:R2:W5:Y:S02]  /*10bf0*/  LDG.E.LTC128B.U16 R18, desc[UR60][R232.64+0x2] ;  /* 0x0000023ce8127981 */ /* 0x000564000c1e1520 */
.L_x_37:
[----:B------:R-:W-:Y:S05]  /*10c00*/  BSYNC B1 ;  /* 0x0000000000017941 */ /* 0x000fea0003800000 */
.L_x_36:
[----:B-1----:R-:W3:Y:S01]  /*10c10*/  LDL.LU R21, [R1+0x42c] ;  /* 0x00042c0001157983 */ /* 0x002ee20000300800 */
[----:B-----5:R-:W-:Y:S01]  /*10c20*/  IMAD.U32 R20, R18, 0x10000, RZ ;  /* 0x0001000012147824 */ /* 0x020fe200078e00ff */
[----:B------:R-:W-:Y:S02]  /*10c30*/  ISETP.GT.AND P2, PT, R3, 0x8, PT ;  /* 0x000000080300780c */ /* 0x000fe40003f44270 */
[----:B------:R1:W-:Y:S01]  /*10c40*/  STL.64 [R1+0x4a0], R4 ;  /* 0x0004a00401007387 */ /* 0x0003e20000100a00 */
[----:B------:R-:W-:Y:S01]  /*10c50*/  FMUL R20, R20, R16 ;  /* 0x0000001014147220 */ /* 0x000fe20000400000 */
[----:B------:R-:W-:Y:S01]  /*10c60*/  ISETP.GT.AND P4, PT, R0, RZ, P2 ;  /* 0x000000ff0000720c */ /* 0x000fe20001784270 */
[----:B-1----:R-:W-:Y:S02]  /*10c70*/  IMAD.MOV.U32 R4, RZ, RZ, R12 ;  /* 0x000000ffff047224 */ /* 0x002fe400078e000c */
[----:B------:R-:W-:-:S05]  /*10c80*/  IMAD.MOV.U32 R5, RZ, RZ, R13 ;  /* 0x000000ffff057224 */ /* 0x000fca00078e000d */
[----:B------:R-:W-:Y:S01]  /*10c90*/  STL.64 [R1+0x428], R4 ;  /* 0x0004280401007387 */ /* 0x000fe20000100a00 */
[----:B---3--:R-:W-:-:S05]  /*10ca0*/  FFMA R20, R21, R2, R20 ;  /* 0x0000000215147223 */ /* 0x008fca0000000014 */
[----:B------:R-:W-:-:S05]  /*10cb0*/  F2FP.BF16.F32.PACK_AB R20, RZ, R20 ;  /* 0x00000014ff14723e */ /* 0x000fca00000010ff */
[----:B------:R1:W-:Y:S04]  /*10cc0*/  @P5 STG.E.U16 desc[UR60][R4.64+0x2], R20 ;  /* 0x0000021404005986 */ /* 0x0003e8000c10153c */
[----:B-1----:R1:W5:Y:S01]  /*10cd0*/  LDL.LU.64 R4, [R1+0x4a0] ;  /* 0x0004a00001047983 */ /* 0x0023620000300a00 */
[----:B------:R-:W-:Y:S04]  /*10ce0*/  BSSY B1, `(.L_x_38) ;  /* 0x0000004000017945 */ /* 0x000fe80003800000 */
[----:B------:R-:W-:Y:S05]  /*10cf0*/  @!P4 BRA `(.L_x_39) ;  /* 0x000000000008c947 */ /* 0x000fea0003800000 */
[----:B------:R-:W3:Y:S04]  /*10d00*/  LDL.64 R20, [R1+0x440] ;  /* 0x0004400001147983 */ /* 0x000ee80000100a00 */
[----:B---3--:R3:W5:Y:S02]  /*10d10*/  LDG.E.LTC128B.U16 R18, desc[UR60][R20.64+0x10] ;  /* 0x0000103c14127981 */ /* 0x008764000c1e1520 */
.L_x_39:
[----:B------:R-:W-:Y:S05]  /*10d20*/  BSYNC B1 ;  /* 0x0000000000017941 */ /* 0x000fea0003800000 */
.L_x_38:
[----:B---3--:R-:W3:Y:S01]  /*10d30*/  LDL.LU R21, [R1+0x430] ;  /* 0x0004300001157983 */ /* 0x008ee20000300800 */
[----:B-----5:R-:W-:Y:S01]  /*10d40*/  IMAD.U32 R20, R18, 0x10000, RZ ;  /* 0x0001000012147824 */ /* 0x020fe200078e00ff */
[----:B------:R-:W-:Y:S01]  /*10d50*/  ISETP.GT.AND P1, PT, R3, 0x9, PT ;  /* 0x000000090300780c */ /* 0x000fe20003f24270 */
[----:B------:R-:W-:Y:S02]  /*10d60*/  BSSY B1, `(.L_x_40) ;  /* 0x0000009000017945 */ /* 0x000fe40003800000 */
[----:B------:R-:W-:Y:S01]  /*10d70*/  FMUL R20, R20, R16 ;  /* 0x0000001014147220 */ /* 0x000fe20000400000 */
[----:B------:R-:W-:-:S03]  /*10d80*/  ISETP.GT.AND P5, PT, R0, RZ, P1 ;  /* 0x000000ff0000720c */ /* 0x000fc60000fa4270 */
[----:B---3--:R-:W-:-:S05]  /*10d90*/  FFMA R20, R21, R2, R20 ;  /* 0x0000000215147223 */ /* 0x008fca0000000014 */
[----:B------:R-:W-:-:S05]  /*10da0*/  F2FP.BF16.F32.PACK_AB R20, RZ, R20 ;  /* 0x00000014ff14723e */ /* 0x000fca00000010ff */
[----:B------:R3:W-:Y:S01]  /*10db0*/  @P4 STG.E.U16 desc[UR60][R8.64+0x10], R20 ;  /* 0x0000101408004986 */ /* 0x0007e2000c10153c */
[----:B------:R-:W-:Y:S05]  /*10dc0*/  @!P5 BRA `(.L_x_41) ;  /* 0x000000000008d947 */ /* 0x000fea0003800000 */
[----:B---3--:R-:W3:Y:S04]  /*10dd0*/  LDL.64 R20, [R1+0x440] ;  /* 0x0004400001147983 */ /* 0x008ee80000100a00 */
[----:B---3--:R4:W5:Y:S02]  /*10de0*/  LDG.E.LTC128B.U16 R18, desc[UR60][R20.64+0x12] ;  /* 0x0000123c14127981 */ /* 0x008964000c1e1520 */
.L_x_41:
[----:B------:R-:W-:Y:S05]  /*10df0*/  BSYNC B1 ;  /* 0x0000000000017941 */ /* 0x000fea0003800000 */
.L_x_40:
[----:B----4-:R-:W4:Y:S01]  /*10e00*/  LDL.LU R21, [R1+0x434] ;  /* 0x0004340001157983 */ /* 0x010f220000300800 */
[----:B---3-5:R-:W-:Y:S01]  /*10e10*/  IMAD.U32 R20, R18, 0x10000, RZ ;  /* 0x0001000012147824 */ /* 0x028fe200078e00ff */
[----:B------:R-:W-:Y:S01]  /*10e20*/  ISETP.GT.AND P4, PT, R0, 0x8, P2 ;  /* 0x000000080000780c */ /* 0x000fe20001784270 */
[----:B------:R-:W-:Y:S02]  /*10e30*/  BSSY B1, `(.L_x_42) ;  /* 0x0000007000017945 */ /* 0x000fe40003800000 */
[----:B------:R-:W-:-:S04]  /*10e40*/  FMUL R20, R20, R16 ;  /* 0x0000001014147220 */ /* 0x000fc80000400000 */
[----:B----4-:R-:W-:-:S05]  /*10e50*/  FFMA R20, R21, R2, R20 ;  /* 0x0000000215147223 */ /* 0x010fca0000000014 */
[----:B------:R-:W-:-:S05]  /*10e60*/  F2FP.BF16.F32.PACK_AB R20, RZ, R20 ;  /* 0x00000014ff14723e */ /* 0x000fca00000010ff */
[----:B------:R3:W-:Y:S01]  /*10e70*/  @P5 STG.E.U16 desc[UR60][R8.64+0x12], R20 ;  /* 0x0000121408005986 */ /* 0x0007e2000c10153c */
[----:B------:R-:W-:Y:S05]  /*10e80*/  @!P4 BRA `(.L_x_43) ;  /* 0x000000000004c947 */ /* 0x000fea0003800000 */
[----:B------:R4:W5:Y:S02]  /*10e90*/  LDG.E.LTC128B.U16 R18, desc[UR60][R232.64+0x10] ;  /* 0x0000103ce8127981 */ /* 0x000964000c1e1520 */
.L_x_43:
[----:B------:R-:W-:Y:S05]  /*10ea0*/  BSYNC B1 ;  /* 0x0000000000017941 */ /* 0x000fea0003800000 */
.L_x_42:
[----:B------:R-:W2:Y:S01]  /*10eb0*/  LDL.LU R21, [R1+0x438] ;  /* 0x0004380001157983 */ /* 0x000ea20000300800 */
[----:B---3-5:R-:W-:Y:S01]  /*10ec0*/  IMAD.U32 R20, R18, 0x10000, RZ ;  /* 0x0001000012147824 */ /* 0x028fe200078e00ff */
[----:B------:R-:W-:Y:S01]  /*10ed0*/  ISETP.GT.AND P5, PT, R0, 0x8, P1 ;  /* 0x000000080000780c */ /* 0x000fe20000fa4270 */
[----:B------:R-:W-:Y:S02]  /*10ee0*/  BSSY B1, `(.L_x_44) ;  /* 0x0000007000017945 */ /* 0x000fe40003800000 */
[----:B------:R-:W-:-:S04]  /*10ef0*/  FMUL R20, R20, R16 ;  /* 0x0000001014147220 */ /* 0x000fc80000400000 */
[----:B--2---:R-:W-:-:S05]  /*10f00*/  FFMA R20, R21, R2, R20 ;  /* 0x0000000215147223 */ /* 0x004fca0000000014 */
[----:B------:R-:W-:-:S05]  /*10f10*/  F2FP.BF16.F32.PACK_AB R20, RZ, R20 ;  /* 0x00000014ff14723e */ /* 0x000fca00000010ff */
[----:B------:R2:W-:Y:S01]  /*10f20*/  @P4 STG.E.U16 desc[UR60][R12.64+0x10], R20 ;  /* 0x000010140c004986 */ /* 0x0005e2000c10153c */
[----:B------:R-:W-:Y:S05]  /*10f30*/  @!P5 BRA `(.L_x_45) ;  /* 0x000000000004d947 */ /* 0x000fea0003800000 */
[----:B------:R3:W5:Y:S02]  /*10f40*/  LDG.E.LTC128B.U16 R18, desc[UR60][R232.64+0x12] ;  /* 0x0000123ce8127981 */ /* 0x000764000c1e1520 */
.L_x_45:
[----:B------:R-:W-:Y:S05]  /*10f50*/  BSYNC B1 ;  /* 0x0000000000017941 */ /* 0x000fea0003800000 */
.L_x_44:
[----:B--2---:R-:W2:Y:S04]  /*10f60*/  LDL R20, [R1+0x464] ;  /* 0x0004640001147983 */ /* 0x004ea80000100800 */
[----:B---34-:R-:W3:Y:S01]  /*10f70*/  LDL.LU R233, [R1+0x43c] ;  /* 0x00043c0001e97983 */ /* 0x018ee20000300800 */
[----:B------:R-:W-:-:S03]  /*10f80*/  IMAD.MOV.U32 R15, RZ, RZ, R19 ;  /* 0x000000ffff0f7224 */ /* 0x000fc600078e0013 */
[----:B------:R-:W4:Y:S04]  /*10f90*/  LDL.LU R21, [R1+0x400] ;  /* 0x0004000001157983 */ /* 0x000f280000300800 */
[----:B------:R0:W-:Y:S04]  /*10fa0*/  STL [R1+0x4a8], R3 ;  /* 0x0004a80301007387 */ /* 0x0001e80000100800 */
[----:B------:R1:W-:Y:S01]  /*10fb0*/  STL.64 [R1+0x4a0], R8 ;  /* 0x0004a00801007387 */ /* 0x0003e20000100a00 */
[----:B------:R-:W-:Y:S01]  /*10fc0*/  IMAD R23, R23, 0x78, RZ ;  /* 0x0000007817177824 */ /* 0x000fe200078e02ff */
[----:B------:R-:W-:-:S02]  /*10fd0*/  ISETP.GT.AND P4, PT, R0, 0x80, P0 ;  /* 0x000000800000780c */ /* 0x000fc40000784270 */
[----:B-----5:R-:W-:Y:S01]  /*10fe0*/  PRMT R232, R18, 0x7610, R232 ;  /* 0x0000761012e87816 */ /* 0x020fe200000000e8 */
[----:B0-----:R-:W4:Y:S01]  /*10ff0*/  LDL R3, [R1+0x470] ;  /* 0x0004700001037983 */ /* 0x001f220000100800 */
[----:B-1----:R-:W-:-:S03]  /*11000*/  IMAD.WIDE.U32 R8, R22, 0x78, R14 ;  /* 0x0000007816087825 */ /* 0x002fc600078e000e */
[----:B------:R-:W4:Y:S01]  /*11010*/  LDL.64 R14, [R1+0x448] ;  /* 0x00044800010e7983 */ /* 0x000f220000100a00 */
[----:B--2---:R-:W-:Y:S01]  /*11020*/  R2UR UR4, R20 ;  /* 0x00000000140472ca */ /* 0x004fe200000e0000 */
[----:B------:R-:W-:-:S04]  /*11030*/  IMAD.U32 R20, R18, 0x10000, RZ ;  /* 0x0001000012147824 */ /* 0x000fc800078e00ff */
[----:B------:R-:W-:-:S04]  /*11040*/  FMUL R20, R20, R16 ;  /* 0x0000001014147220 */ /* 0x000fc80000400000 */
[----:B---3--:R-:W-:-:S05]  /*11050*/  FFMA R20, R233, R2, R20 ;  /* 0x00000002e9147223 */ /* 0x008fca0000000014 */
[----:B------:R-:W-:Y:S01]  /*11060*/  F2FP.BF16.F32.PACK_AB R20, RZ, R20 ;  /* 0x00000014ff14723e */ /* 0x000fe200000010ff */
[----:B------:R-:W-:-:S04]  /*11070*/  IMAD.IADD R233, R9, 0x1, R23 ;  /* 0x0000000109e97824 */ /* 0x000fc800078e0217 */
[----:B------:R0:W-:Y:S01]  /*11080*/  @P5 STG.E.U16 desc[UR60][R12.64+0x12], R20 ;  /* 0x000012140c005986 */ /* 0x0001e2000c10153c */
[----:B----4-:R-:W-:-:S05]  /*11090*/  IADD3 R15, P5, R14, R8, RZ ;  /* 0x000000080e0f7210 */ /* 0x010fca0007fbe0ff */
[----:B------:R-:W-:Y:S01]  /*110a0*/  IMAD.X R19, R233, 0x1, R237, P5 ;  /* 0x00000001e9137824 */ /* 0x000fe200028e06ed */
[----:B------:R-:W-:-:S04]  /*110b0*/  LEA R14, P5, R15, R10, 0x1 ;  /* 0x0000000a0f0e7211 */ /* 0x000fc800078a08ff */
[----:B------:R-:W-:-:S05]  /*110c0*/  LEA.HI.X R15, R15, R11, R19, 0x1, P5 ;  /* 0x0000000b0f0f7211 */ /* 0x000fca00028f0c13 */
[----:B------:R-:W2:Y:S01]  /*110d0*/  @P4 LDG.E.LTC128B.U16 R232, desc[UR60][R14.64] ;  /* 0x0000003c0ee84981 */ /* 0x000ea2000c1e1520 */
[----:B0-----:R-:W-:-:S03]  /*110e0*/  IMAD.U32 R20, RZ, RZ, UR8 ;  /* 0x00000008ff147e24 */ /* 0x001fc6000f8e00ff */
[----:B------:R0:W-:Y:S02]  /*110f0*/  STL [R1+0x434], R233 ;  /* 0x000434e901007387 */ /* 0x0001e40000100800 */
[----:B0-----:R-:W-:-:S04]  /*11100*/  IMAD.U32 R233, RZ, RZ, UR9 ;  /* 0x00000009ffe97e24 */ /* 0x001fc8000f8e00ff */
[----:B------:R-:W-:Y:S01]  /*11110*/  IMAD R233, R233, 0xf0, RZ ;  /* 0x000000f0e9e97824 */ /* 0x000fe200078e02ff */
[----:B------:R-:W-:Y:S01]  /*11120*/  BSSY B1, `(.L_x_46) ;  /* 0x000001b000017945 */ /* 0x000fe20003800000 */
[----:B--2---:R-:W-:-:S04]  /*11130*/  IMAD.U32 R14, R232, 0x10000, RZ ;  /* 0x00010000e80e7824 */ /* 0x004fc800078e00ff */
[----:B------:R-:W-:-:S04]  /*11140*/  FMUL R14, R14, R16 ;  /* 0x000000100e0e7220 */ /* 0x000fc80000400000 */
[----:B------:R-:W-:Y:S01]  /*11150*/  FFMA R14, R21, R2, R14 ;  /* 0x00000002150e7223 */ /* 0x000fe2000000000e */
[----:B------:R-:W-:-:S04]  /*11160*/  IMAD.WIDE.U32 R20, R20, 0xf0, R12 ;  /* 0x000000f014147825 */ /* 0x000fc800078e000c */
[----:B------:R-:W-:Y:S01]  /*11170*/  F2FP.BF16.F32.PACK_AB R12, RZ, R14 ;  /* 0x0000000eff0c723e */ /* 0x000fe200000010ff */
[----:B------:R-:W-:Y:S02]  /*11180*/  IMAD.IADD R15, R21, 0x1, R233 ;  /* 0x00000001150f7824 */ /* 0x000fe400078e02e9 */
[----:B------:R-:W-:-:S05]  /*11190*/  @P4 IMAD.MOV.U32 R14, RZ, RZ, R20 ;  /* 0x000000ffff0e4224 */ /* 0x000fca00078e0014 */
[----:B------:R0:W-:Y:S02]  /*111a0*/  @P4 STG.E.U16 desc[UR60][R14.64], R12 ;  /* 0x0000000c0e004986 */ /* 0x0001e4000c10153c */
[----:B0-----:R-:W-:-:S04]  /*111b0*/  IMAD.WIDE.U32 R12, R22, 0x78, R4 ;  /* 0x00000078160c7825 */ /* 0x001fc800078e0004 */
[----:B------:R-:W-:Y:S02]  /*111c0*/  IMAD.IADD R19, R23, 0x1, R13 ;  /* 0x0000000117137824 */ /* 0x000fe400078e020d */
[----:B------:R-:W-:Y:S01]  /*111d0*/  IMAD.MOV.U32 R18, RZ, RZ, R12 ;  /* 0x000000ffff127224 */ /* 0x000fe200078e000c */
[----:B------:R0:W-:Y:S03]  /*111e0*/  STL.64 [R1+0x480], R12 ;  /* 0x0004800c01007387 */ /* 0x0001e60000100a00 */
[----:B0-----:R-:W-:-:S03]  /*111f0*/  IMAD.WIDE.U32 R12, R17, R22, R18 ;  /* 0x00000016110c7225 */ /* 0x001fc600078e0012 */
[----:B------:R-:W-:-:S04]  /*11200*/  IADD3 R12, P4, R6, R12, RZ ;  /* 0x0000000c060c7210 */ /* 0x000fc80007f9e0ff */
[----:B------:R-:W-:Y:S02]  /*11210*/  IADD3.X R13, R7, R3, R13, P4, !PT ;  /* 0x00000003070d7210 */ /* 0x000fe400027fe40d */
[----:B------:R0:W5:Y:S01]  /*11220*/  LDL.LU R3, [R1+0x4a8] ;  /* 0x0004a80001037983 */ /* 0x0001620000300800 */
[----:B------:R-:W-:-:S04]  /*11230*/  IMAD.WIDE.U32 R12, R235, UR4, R12 ;  /* 0x00000004eb0c7c25 */ /* 0x000fc8000f8e000c */
[----:B------:R-:W-:Y:S01]  /*11240*/  IMAD.IADD R13, R234, 0x1, R13 ;  /* 0x00000001ea0d7824 */ /* 0x000fe200078e020d */
[----:B------:R-:W-:-:S04]  /*11250*/  LEA R234, P4, R12, R10, 0x1 ;  /* 0x0000000a0cea7211 */ /* 0x000fc800078808ff */
[----:B------:R-:W-:Y:S02]  /*11260*/  LEA.HI.X R235, R12, R11, R13, 0x1, P4 ;  /* 0x0000000b0ceb7211 */ /* 0x000fe400020f0c0d */
[----:B------:R-:W-:Y:S02]  /*11270*/  IADD3 R12, P5, R4, R8, RZ ;  /* 0x00000008040c7210 */ /* 0x000fe40007fbe0ff */
[----:B------:R0:W5:Y:S04]  /*11280*/  LDL.LU.64 R8, [R1+0x4a0] ;  /* 0x0004a00001087983 */ /* 0x0001680000300a00 */
[----:B------:R0:W-:Y:S01]  /*11290*/  STL [R1+0x400], R12 ;  /* 0x0004000c01007387 */ /* 0x0001e20000100800 */
[----:B------:R-:W-:-:S13]  /*112a0*/  ISETP.GT.AND P4, PT, R0, 0x80, P3 ;  /* 0x000000800000780c */ /* 0x000fda0001f84270 */
[----:B0-----:R-:W-:Y:S05]  /*112b0*/  @!P4 BRA `(.L_x_47) ;  /* 0x000000000004c947 */ /* 0x001fea0003800000 */
[----:B------:R0:W5:Y:S02]  /*112c0*/  LDG.E.LTC128B.U16 R232, desc[UR60][R234.64+0x2] ;  /* 0x0000023ceae87981 */ /* 0x000164000c1e1520 */
.L_x_47:
[----:B------:R-:W-:Y:S05]  /*112d0*/  BSYNC B1 ;  /* 0x0000000000017941 */ /* 0x000fea0003800000 */
.L_x_46:
[----:B------:R-:W2:Y:S04]  /*112e0*/  LDL R13, [R1+0x404] ;  /* 0x00040400010d7983 */ /* 0x000ea80000100800 */
[----:B------:R1:W-:Y:S04]  /*112f0*/  STL.64 [R1+0x4b8], R14 ;  /* 0x0004b80e01007387 */ /* 0x0003e80000100a00 */
[----:B-1----:R-:W3:Y:S04]  /*11300*/  LDL.64 R14, [R1+0x400] ;  /* 0x00040000010e7983 */ /* 0x002ee80000100a00 */
[----:B-----5:R1:W-:Y:S04]  /*11310*/  STL.64 [R1+0x4b0], R8 ;  /* 0x0004b00801007387 */ /* 0x0203e80000100a00 */
[----:B-1----:R1:W4:Y:S01]  /*11320*/  LDL.64 R8, [R1+0x400] ;  /* 0x0004000001087983 */ /* 0x0023220000100a00 */
[----:B------:R-:W-:-:S04]  /*11330*/  IMAD.U32 R12, R232, 0x10000, RZ ;  /* 0x00010000e80c7824 */ /* 0x000fc800078e00ff */
[----:B------:R-:W-:Y:S01]  /*11340*/  FMUL R12, R12, R16 ;  /* 0x000000100c0c7220 */ /* 0x000fe20000400000 */
[----:B----4-:R-:W4:Y:S04]  /*11350*/  LDL.LU R9, [R1+0x434] ;  /* 0x0004340001097983 */ /* 0x010f280000300800 */
[----:B------:R2:W-:Y:S04]  /*11360*/  STL [R1+0x4a8], R3 ;  /* 0x0004a80301007387 */ /* 0x0005e80000100800 */
[----:B------:R0:W-:Y:S01]  /*11370*/  STL.64 [R1+0x4a0], R6 ;  /* 0x0004a00601007387 */ /* 0x0001e20000100a00 */
[----:B--2---:R-:W-:-:S03]  /*11380*/  FFMA R3, R13, R2, R12 ;  /* 0x000000020d037223 */ /* 0x004fc6000000000c */
[----:B------:R-:W2:Y:S04]  /*11390*/  LDL.64 R12, [R1+0x448] ;  /* 0x00044800010c7983 */ /* 0x000ea80000100a00 */
[----:B0-----:R-:W2:Y:S01]  /*113a0*/  LDL.64 R6, [R1+0x428] ;  /* 0x0004280001067983 */ /* 0x001ea20000100a00 */
[----:B---3--:R-:W-:-:S03]  /*113b0*/  IMAD.MOV.U32 R8, RZ, RZ, R14 ;  /* 0x000000ffff087224 */ /* 0x008fc600078e000e */
[----:B------:R1:W5:Y:S01]  /*113c0*/  LDL.LU.64 R14, [R1+0x4b8] ;  /* 0x0004b800010e7983 */ /* 0x0003620000300a00 */
[----:B------:R-:W-:Y:S01]  /*113d0*/  BSSY B1, `(.L_x_48) ;  /* 0x0000019000017945 */ /* 0x000fe20003800000 */
[----:B----4-:R-:W-:-:S05]  /*113e0*/  IMAD.X R9, R9, 0x1, R5, P5 ;  /* 0x0000000109097824 */ /* 0x010fca00028e0605 */
[----:B------:R0:W-:Y:S01]  /*113f0*/  STL [R1+0x404], R9 ;  /* 0x0004040901007387 */ /* 0x0001e20000100800 */
[----:B--2---:R-:W-:-:S05]  /*11400*/  IADD3 R12, P5, R8, R12, RZ ;  /* 0x0000000c080c7210 */ /* 0x004fca0007fbe0ff */
[----:B------:R-:W-:Y:S01]  /*11410*/  IMAD.X R13, R9, 0x1, R237, P5 ;  /* 0x00000001090d7824 */ /* 0x000fe200028e06ed */
[----:B------:R-:W-:-:S04]  /*11420*/  LEA R8, P5, R12, R10, 0x1 ;  /* 0x0000000a0c087211 */ /* 0x000fc800078a08ff */
[----:B0-----:R-:W-:Y:S01]  /*11430*/  LEA.HI.X R9, R12, R11, R13, 0x1, P5 ;  /* 0x0000000b0c097211 */ /* 0x001fe200028f0c0d */
[----:B------:R-:W-:Y:S01]  /*11440*/  IMAD.U32 R13, RZ, RZ, UR8 ;  /* 0x00000008ff0d7e24 */ /* 0x000fe2000f8e00ff */
[----:B------:R-:W-:-:S03]  /*11450*/  F2FP.BF16.F32.PACK_AB R12, RZ, R3 ;  /* 0x00000003ff0c723e */ /* 0x000fc600000010ff */
[----:B------:R-:W-:Y:S01]  /*11460*/  IMAD.WIDE.U32 R6, R13, 0xf0, R6 ;  /* 0x000000f00d067825 */ /* 0x000fe200078e0006 */
[----:B------:R0:W-:Y:S03]  /*11470*/  STL.64 [R1+0x438], R8 ;  /* 0x0004380801007387 */ /* 0x0001e60000100a00 */
[----:B------:R-:W-:Y:S01]  /*11480*/  IMAD.IADD R13, R233, 0x1, R7 ;  /* 0x00000001e90d7824 */ /* 0x000fe200078e0207 */
[----:B------:R-:W-:Y:S01]  /*11490*/  PRMT R233, R12, 0x7610, R233 ;  /* 0x000076100ce97816 */ /* 0x000fe200000000e9 */
[----:B------:R-:W-:Y:S01]  /*114a0*/  IMAD.MOV.U32 R12, RZ, RZ, R6 ;  /* 0x000000ffff0c7224 */ /* 0x000fe200078e0006 */
[----:B0-----:R1:W5:Y:S04]  /*114b0*/  LDL.LU.64 R8, [R1+0x4b0] ;  /* 0x0004b00001087983 */ /* 0x0013680000300a00 */
[----:B------:R1:W5:Y:S04]  /*114c0*/  LDL.LU R3, [R1+0x4a8] ;  /* 0x0004a80001037983 */ /* 0x0003680000300800 */
[----:B------:R0:W-:Y:S04]  /*114d0*/  STL.64 [R1+0x430], R6 ;  /* 0x0004300601007387 */ /* 0x0001e80000100a00 */
[----:B------:R1:W-:Y:S01]  /*114e0*/  @P4 STG.E.U16 desc[UR60][R12.64+0x2], R233 ;  /* 0x000002e90c004986 */ /* 0x0003e2000c10153c */
[----:B------:R-:W-:-:S03]  /*114f0*/  ISETP.GT.AND P5, PT, R0, 0x88, P0 ;  /* 0x000000880000780c */ /* 0x000fc600007a4270 */
[----:B0-----:R1:W5:Y:S04]  /*11500*/  LDL.LU.64 R6, [R1+0x4a0] ;  /* 0x0004a00001067983 */ /* 0x0013680000300a00 */
[----:B------:R1:W-:Y:S06]  /*11510*/  STL.S16 [R1+0x488], R232 ;  /* 0x000488e801007387 */ /* 0x0003ec0000100600 */
[----:B------:R-:W-:Y:S05]  /*11520*/  @!P5 BRA `(.L_x_49) ;  /* 0x00000000000cd947 */ /* 0x000fea0003800000 */
[----:B-1----:R-:W2:Y:S04]  /*11530*/  LDL.LU.64 R232, [R1+0x438] ;  /* 0x0004380001e87983 */ /* 0x002ea80000300a00 */
[----:B--2---:R-:W2:Y:S04]  /*11540*/  LDG.E.LTC128B.U16 R232, desc[UR60][R232.64] ;  /* 0x0000003ce8e87981 */ /* 0x004ea8000c1e1520 */
[----:B--2---:R0:W-:Y:S02]  /*11550*/  STL [R1+0x488], R232 ;  /* 0x000488e801007387 */ /* 0x0041e40000100800 */
.L_x_49:
[----:B------:R-:W-:Y:S05]  /*11560*/  BSYNC B1 ;  /* 0x0000000000017941 */ /* 0x000fea0003800000 */
.L_x_48:
[----:B01----:R-:W2:Y:S04]  /*11570*/  LDL R232, [R1+0x464] ;  /* 0x0004640001e87983 */ /* 0x003ea80000100800 */
[----:B------:R-:W3:Y:S04]  /*11580*/  LDL R233, [R1+0x454] ;  /* 0x0004540001e97983 */ /* 0x000ee80000100800 */
[----:B------:R0:W-:Y:S04]  /*11590*/  STL.64 [R1+0x4b0], R24 ;  /* 0x0004b01801007387 */ /* 0x0001e80000100a00 */
[----:B0-----:R-:W4:Y:S04]  /*115a0*/  LDL.LU R24, [R1+0x408] ;  /* 0x0004080001187983 */ /* 0x001f280000300800 */
[----:B------:R-:W3:Y:S04]  /*115b0*/  LDL R25, [R1+0x468] ;  /* 0x0004680001197983 */ /* 0x000ee80000100800 */
[----:B------:R0:W-:Y:S04]  /*115c0*/  STL.64 [R1+0x4a8], R12 ;  /* 0x0004a80c01007387 */ /* 0x0001e80000100a00 */
[----:B0-----:R-:W3:Y:S04]  /*115d0*/  LDL R12, [R1+0x470] ;  /* 0x00047000010c7983 */ /* 0x001ee80000100800 */
[----:B------:R-:W3:Y:S04]  /*115e0*/  LDL R13, [R1+0x450] ;  /* 0x00045000010d7983 */ /* 0x000ee80000100800 */
[----:B-----5:R0:W-:Y:S04]  /*115f0*/  STL [R1+0x4a0], R8 ;  /* 0x0004a00801007387 */ /* 0x0201e80000100800 */
[----:B0-----:R-:W4:Y:S04]  /*11600*/  LDL.LU R8, [R1+0x488] ;  /* 0x0004880001087983 */ /* 0x001f280000300800 */
[----:B------:R-:W-:Y:S01]  /*11610*/  STL [R1+0x49c], R3 ;  /* 0x00049c0301007387 */ /* 0x000fe20000100800 */
[----:B--2---:R-:W-:Y:S01]  /*11620*/  R2UR UR4, R232 ;  /* 0x00000000e80472ca */ /* 0x004fe200000e0000 */
[----:B----4-:R-:W-:-:S04]  /*11630*/  IMAD.U32 R232, R8, 0x10000, RZ ;  /* 0x0001000008e87824 */ /* 0x010fc800078e00ff */
[----:B------:R-:W-:-:S04]  /*11640*/  FMUL R232, R232, R16 ;  /* 0x00000010e8e87220 */ /* 0x000fc80000400000 */
[----:B------:R-:W-:Y:S01]  /*11650*/  FFMA R232, R24, R2, R232 ;  /* 0x0000000218e87223 */ /* 0x000fe200000000e8 */
[----:B---3--:R-:W-:-:S04]  /*11660*/  IADD3 R24, P4, R25, R20, RZ ;  /* 0x0000001419187210 */ /* 0x008fc80007f9e0ff */
[----:B------:R-:W-:Y:S01]  /*11670*/  F2FP.BF16.F32.PACK_AB R232, RZ, R232 ;  /* 0x000000e8ffe8723e */ /* 0x000fe200000010ff */
[----:B------:R-:W-:-:S05]  /*11680*/  IMAD.X R25, R15, 0x1, R233, P4 ;  /* 0x000000010f197824 */ /* 0x000fca00020e06e9 */
[----:B------:R-:W-:Y:S04]  /*11690*/  STL.64 [R1+0x478], R24 ;  /* 0x0004781801007387 */ /* 0x000fe80000100a00 */
[----:B------:R0:W-:Y:S04]  /*116a0*/  @P5 STG.E.U16 desc[UR60][R24.64], R232 ;  /* 0x000000e818005986 */ /* 0x0001e8000c10153c */
[----:B0-----:R0:W5:Y:S04]  /*116b0*/  LDL.LU.64 R24, [R1+0x4b0] ;  /* 0x0004b00001187983 */ /* 0x0011680000300a00 */
[----:B------:R-:W2:Y:S02]  /*116c0*/  LDL.LU.64 R232, [R1+0x480] ;  /* 0x0004800001e87983 */ /* 0x000ea40000300a00 */
[----:B--2---:R-:W-:-:S05]  /*116d0*/  IADD3 R232, P4, R4, R232, RZ ;  /* 0x000000e804e87210 */ /* 0x004fca0007f9e0ff */
[----:B------:R-:W-:-:S05]  /*116e0*/  IMAD.X R233, R19, 0x1, R5, P4 ;  /* 0x0000000113e97824 */ /* 0x000fca00020e0605 */
[----:B------:R1:W-:Y:S02]  /*116f0*/  STL.64 [R1+0x480], R232 ;  /* 0x000480e801007387 */ /* 0x0003e40000100a00 */
[----:B-1----:R-:W-:-:S03]  /*11700*/  IMAD.WIDE.U32 R232, R17, R22, R232 ;  /* 0x0000001611e87225 */ /* 0x002fc600078e00e8 */
[----:B------:R-:W-:-:S04]  /*11710*/  IADD3 R232, P4, R6, R232, RZ ;  /* 0x000000e806e87210 */ /* 0x000fc80007f9e0ff */
[----:B------:R-:W-:-:S03]  /*11720*/  IADD3.X R233, R7, R12, R233, P4, !PT ;  /* 0x0000000c07e97210 */ /* 0x000fc600027fe4e9 */
[----:B------:R-:W-:-:S03]  /*11730*/  IMAD.WIDE.U32 R12, R13, UR4, R232 ;  /* 0x000000040d0c7c25 */ /* 0x000fc6000f8e00e8 */
[----:B------:R-:W2:Y:S01]  /*11740*/  LDL R233, [R1+0x46c] ;  /* 0x00046c0001e97983 */ /* 0x000ea20000100800 */
[----:B------:R-:W-:Y:S02]  /*11750*/  PRMT R3, R8, 0x7610, R3 ;  /* 0x0000761008037816 */ /* 0x000fe40000000003 */
[----:B------:R-:W-:Y:S02]  /*11760*/  LEA R232, P4, R12, R10, 0x1 ;  /* 0x0000000a0ce87211 */ /* 0x000fe400078808ff */
[----:B------:R-:W-:Y:S01]  /*11770*/  ISETP.GT.AND P5, PT, R0, 0x88, P3 ;  /* 0x000000880000780c */ /* 0x000fe20001fa4270 */
[----:B--2---:R-:W-:-:S05]  /*11780*/  IMAD.IADD R233, R233, 0x1, R13 ;  /* 0x00000001e9e97824 */ /* 0x004fca00078e020d */
[----:B------:R-:W-:Y:S02]  /*11790*/  LEA.HI.X R233, R12, R11, R233, 0x1, P4 ;  /* 0x0000000b0ce97211 */ /* 0x000fe400020f0ce9 */
[----:B------:R0:W5:Y:S04]  /*117a0*/  LDL.LU.64 R12, [R1+0x4a8] ;  /* 0x0004a800010c7983 */ /* 0x0001680000300a00 */
[----:B------:R0:W5:Y:S04]  /*117b0*/  LDL.LU R8, [R1+0x4a0] ;  /* 0x0004a00001087983 */ /* 0x0001680000300800 */
[----:B------:R1:W-:Y:S04]  /*117c0*/  STL.S16 [R1+0x408], R3 ;  /* 0x0004080301007387 */ /* 0x0003e80000100600 */
[----:B-1----:R0:W5:Y:S01]  /*117d0*/  LDL.LU R3, [R1+0x49c] ;  /* 0x00049c0001037983 */ /* 0x0021620000300800 */
[----:B------:R-:W-:Y:S04]  /*117e0*/  BSSY B1, `(.L_x_50) ;  /* 0x0000006000017945 */ /* 0x000fe80003800000 */
[----:B------:R-:W-:Y:S05]  /*117f0*/  @!P5 BRA `(.L_x_51) ;  /* 0x000000000010d947 */ /* 0x000fea0003800000 */
[----:B------:R1:W-:Y:S04]  /*11800*/  STL [R1+0x49c], R0 ;  /* 0x00049c0001007387 */ /* 0x0003e80000100800 */
[----:B-1----:R-:W2:Y:S04]  /*11810*/  LDG.E.LTC128B.U16 R0, desc[UR60][R232.64+0x2] ;  /* 0x0000023ce8007981 */ /* 0x002ea8000c1e1520 */
[----:B--2---:R1:W-:Y:S04]  /*11820*/  STL [R1+0x408], R0 ;  /* 0x0004080001007387 */ /* 0x0043e80000100800 */
[----:B-1----:R1:W5:Y:S02]  /*11830*/  LDL.LU R0, [R1+0x49c] ;  /* 0x00049c0001007983 */ /* 0x0023640000300800 */
.L_x_51:
[----:B------:R-:W-:Y:S05]  /*11840*/  BSYNC B1 ;  /* 0x0000000000017941 */ /* 0x000fea0003800000 */
.L_x_50:
[----:B------:R2:W-:Y:S04]  /*11850*/  STL.64 [R1+0x4c0], R14 ;  /* 0x0004c00e01007387 */ /* 0x0005e80000100a00 */
[----:B--2---:R-:W2:Y:S04]  /*11860*/  LDL.64 R14, [R1+0x430] ;  /* 0x00043000010e7983 */ /* 0x004ea80000100a00 */
[----:B------:R3:W-:Y:S04]  /*11870*/  STL [R1+0x4b8], R10 ;  /* 0x0004b80a01007387 */ /* 0x0007e80000100800 */
[----:B---3--:R-:W3:Y:S04]  /*11880*/  LDL.LU R10, [R1+0x40c] ;  /* 0x00040c00010a7983 */ /* 0x008ee80000300800 */
[----:B------:R-:W-:Y:S04]  /*11890*/  STL [R1+0x4b4], R9 ;  /* 0x0004b40901007387 */ /* 0x000fe80000100800 */
[----:B-----5:R-:W-:Y:S04]  /*118a0*/  STL [R1+0x4b0], R8 ;  /* 0x0004b00801007387 */ /* 0x020fe80000100800 */
[----:B------:R4:W-:Y:S04]  /*118b0*/  STL.64 [R1+0x4a8], R6 ;  /* 0x0004a80601007387 */ /* 0x0009e80000100a00 */
[----:B----4-:R-:W2:Y:S04]  /*118c0*/  LDL R7, [R1+0x468] ;  /* 0x0004680001077983 */ /* 0x010ea80000100800 */
[----:B------:R-:W-:Y:S04]  /*118d0*/  STL [R1+0x4a4], R5 ;  /* 0x0004a40501007387 */ /* 0x000fe80000100800 */
[----:B------:R4:W-:Y:S04]  /*118e0*/  STL [R1+0x4a0], R4 ;  /* 0x0004a00401007387 */ /* 0x0009e80000100800 */
[----:B----4-:R-:W4:Y:S04]  /*118f0*/  LDL.LU R4, [R1+0x408] ;  /* 0x0004080001047983 */ /* 0x010f280000300800 */
[----:B------:R0:W-:Y:S01]  /*11900*/  STL [R1+0x49c], R3 ;  /* 0x00049c0301007387 */ /* 0x0001e20000100800 */
[----:B----4-:R-:W-:-:S04]  /*11910*/  IMAD.U32 R6, R4, 0x10000, RZ ;  /* 0x0001000004067824 */ /* 0x010fc800078e00ff */
[----:B------:R-:W-:-:S04]  /*11920*/  FMUL R6, R6, R16 ;  /* 0x0000001006067220 */ /* 0x000fc80000400000 */
[----:B---3--:R-:W-:Y:S01]  /*11930*/  FFMA R10, R10, R2, R6 ;  /* 0x000000020a0a7223 */ /* 0x008fe20000000006 */
[----:B--2---:R-:W-:Y:S02]  /*11940*/  IADD3 R6, P4, R7, R14, RZ ;  /* 0x0000000e07067210 */ /* 0x004fe40007f9e0ff */
[----:B------:R2:W5:Y:S04]  /*11950*/  LDL.LU.64 R14, [R1+0x4c0] ;  /* 0x0004c000010e7983 */ /* 0x0005680000300a00 */
[----:B------:R-:W3:Y:S01]  /*11960*/  LDL R7, [R1+0x454] ;  /* 0x0004540001077983 */ /* 0x000ee20000100800 */
[----:B------:R-:W-:-:S03]  /*11970*/  F2FP.BF16.F32.PACK_AB R9, RZ, R10 ;  /* 0x0000000aff09723e */ /* 0x000fc600000010ff */
[----:B------:R2:W5:Y:S01]  /*11980*/  LDL.LU R10, [R1+0x4b8] ;  /* 0x0004b800010a7983 */ /* 0x0005620000300800 */
[----:B------:R-:W-:Y:S02]  /*11990*/  PRMT R8, R9, 0x7610, R8 ;  /* 0x0000761009087816 */ /* 0x000fe40000000008 */
[----:B0-----:R-:W-:Y:S01]  /*119a0*/  PRMT R3, R4, 0x7610, R3 ;  /* 0x0000761004037816 */ /* 0x001fe20000000003 */
[----:B------:R2:W5:Y:S01]  /*119b0*/  LDL.LU R9, [R1+0x4b4] ;  /* 0x0004b40001097983 */ /* 0x0005620000300800 */
[----:B------:R-:W-:-:S03]  /*119c0*/  PRMT R5, R8, 0x7610, R5 ;  /* 0x0000761008057816 */ /* 0x000fc60000000005 */
[----:B------:R2:W5:Y:S01]  /*119d0*/  LDL.LU R8, [R1+0x4b0] ;  /* 0x0004b00001087983 */ /* 0x0005620000300800 */
[----:B---3--:R-:W-:Y:S01]  /*119e0*/  IMAD.X R7, R7, 0x1, R13, P4 ;  /* 0x0000000107077824 */ /* 0x008fe200020e060d */
[----:B------:R-:W-:-:S04]  /*119f0*/  ISETP.GT.AND P4, PT, R0, 0x80, P2 ;  /* 0x000000800000780c */ /* 0x000fc80001784270 */
[----:B------:R-:W-:Y:S04]  /*11a00*/  STL.64 [R1+0x438], R6 ;  /* 0x0004380601007387 */ /* 0x000fe80000100a00 */
[----:B------:R0:W-:Y:S04]  /*11a10*/  @P5 STG.E.U16 desc[UR60][R6.64+0x2], R5 ;  /* 0x0000020506005986 */ /* 0x0001e8000c10153c */
[----:B0-----:R2:W5:Y:S04]  /*11a20*/  LDL.LU.64 R6, [R1+0x4a8] ;  /* 0x0004a80001067983 */ /* 0x0015680000300a00 */
[----:B------:R2:W5:Y:S04]  /*11a30*/  LDL.LU R5, [R1+0x4a4] ;  /* 0x0004a40001057983 */ /* 0x0005680000300800 */
[----:B------:R2:W5:Y:S04]  /*11a40*/  LDL.LU R4, [R1+0x4a0] ;  /* 0x0004a00001047983 */ /* 0x0005680000300800 */
[----:B------:R0:W-:Y:S04]  /*11a50*/  STL.S16 [R1+0x408], R3 ;  /* 0x0004080301007387 */ /* 0x0001e80000100600 */
[----:B0-----:R2:W5:Y:S01]  /*11a60*/  LDL.LU R3, [R1+0x49c] ;  /* 0x00049c0001037983 */ /* 0x0015620000300800 */
[----:B------:R-:W-:Y:S04]  /*11a70*/  BSSY B1, `(.L_x_52) ;  /* 0x0000006000017945 */ /* 0x000fe80003800000 */
[----:B------:R-:W-:Y:S05]  /*11a80*/  @!P4 BRA `(.L_x_53) ;  /* 0x000000000010c947 */ /* 0x000fea0003800000 */
[----:B------:R0:W-:Y:S04]  /*11a90*/  STL [R1+0x49c], R0 ;  /* 0x00049c0001007387 */ /* 0x0001e80000100800 */
[----:B0-----:R-:W3:Y:S04]  /*11aa0*/  LDG.E.LTC128B.U16 R0, desc[UR60][R234.64+0x10] ;  /* 0x0000103cea007981 */ /* 0x001ee8000c1e1520 */
[----:B---3--:R0:W-:Y:S04]  /*11ab0*/  STL [R1+0x408], R0 ;  /* 0x0004080001007387 */ /* 0x0081e80000100800 */
[----:B0-----:R0:W5:Y:S02]  /*11ac0*/  LDL.LU R0, [R1+0x49c] ;  /* 0x00049c0001007983 */ /* 0x0011640000300800 */
.L_x_53:
[----:B------:R-:W-:Y:S05]  /*11ad0*/  BSYNC B1 ;  /* 0x0000000000017941 */ /* 0x000fea0003800000 */
.L_x_52:
[----:B-----5:R-:W3:Y:S04]  /*11ae0*/  LDL R14, [R1+0x408] ;  /* 0x00040800010e7983 */ /* 0x020ee80000100800 */
[----:B------:R4:W-:Y:S04]  /*11af0*/  STL [R1+0x49c], R3 ;  /* 0x00049c0301007387 */ /* 0x0009e80000100800 */
[----:B----4-:R-:W4:Y:S01]  /*11b00*/  LDL.LU R3, [R1+0x410] ;  /* 0x0004100001037983 */ /* 0x010f220000300800 */
[----:B---3--:R-:W-:-:S04]  /*11b10*/  IMAD.U32 R14, R14, 0x10000, RZ ;  /* 0x000100000e0e7824 */ /* 0x008fc800078e00ff */
[----:B------:R-:W-:-:S04]  /*11b20*/  FMUL R14, R14, R16 ;  /* 0x000000100e0e7220 */ /* 0x000fc80000400000 */
[----:B----4-:R-:W-:Y:S02]  /*11b30*/  FFMA R14, R3, R2, R14 ;  /* 0x00000002030e7223 */ /* 0x010fe4000000000e */
[----:B------:R3:W5:Y:S01]  /*11b40*/  LDL.LU R3, [R1+0x49c] ;  /* 0x00049c0001037983 */ /* 0x0007620000300800 */
[----:B------:R-:W-:Y:S02]  /*11b50*/  ISETP.GT.AND P5, PT, R0, 0x80, P1 ;  /* 0x000000800000780c */ /* 0x000fe40000fa4270 */
[----:B------:R-:W-:-:S04]  /*11b60*/  F2FP.BF16.F32.PACK_AB R14, RZ, R14 ;  /* 0x0000000eff0e723e */ /* 0x000fc800000010ff */
[----:B------:R-:W-:Y:S01]  /*11b70*/  PRMT R21, R14, 0x7610, R21 ;  /* 0x000076100e157816 */ /* 0x000fe20000000015 */
[----:B------:R-:W-:Y:S02]  /*11b80*/  @P4 IMAD.MOV.U32 R14, RZ, RZ, R20 ;  /* 0x000000ffff0e4224 */ /* 0x000fe400078e0014 */
[----:B------:R-:W4:Y:S01]  /*11b90*/  LDL.LU R20, [R1+0x408] ;  /* 0x0004080001147983 */ /* 0x000f220000300800 */
[----:B------:R-:W-:Y:S03]  /*11ba0*/  BSSY B1, `(.L_x_54) ;  /* 0x0000005000017945 */ /* 0x000fe60003800000 */
[----:B------:R4:W-:Y:S02]  /*11bb0*/  @P4 STG.E.U16 desc[UR60][R14.64+0x10], R21 ;  /* 0x000010150e004986 */ /* 0x0009e4000c10153c */
[----:B----4-:R-:W-:Y:S01]  /*11bc0*/  PRMT R14, R20, 0x7610, R14 ;  /* 0x00007610140e7816 */ /* 0x010fe2000000000e */
[----:B---3--:R-:W-:Y:S06]  /*11bd0*/  @!P5 BRA `(.L_x_55) ;  /* 0x000000000004d947 */ /* 0x008fec0003800000 */
[----:B------:R3:W5:Y:S02]  /*11be0*/  LDG.E.LTC128B.U16 R14, desc[UR60][R234.64+0x12] ;  /* 0x0000123cea0e7981 */ /* 0x000764000c1e1520 */
.L_x_55:
[----:B------:R-:W-:Y:S05]  /*11bf0*/  BSYNC B1 ;  /* 0x0000000000017941 */ /* 0x000fea0003800000 */
.L_x_54:
[----:B------:R-:W4:Y:S01]  /*11c00*/  LDL.LU R20, [R1+0x414] ;  /* 0x0004140001147983 */ /* 0x000f220000300800 */
[----:B-----5:R-:W-:Y:S01]  /*11c10*/  IMAD.U32 R15, R14, 0x10000, RZ ;  /* 0x000100000e0f7824 */ /* 0x020fe200078e00ff */
        /* <DEDUP_REMOVED lines=8> */
.L_x_57:
[----:B------:R-:W-:Y:S05]  /*11ca0*/  BSYNC B1 ;  /* 0x0000000000017941 */ /* 0x000fea0003800000 */
.L_x_56:
[----:B------:R1:W-:Y:S04]  /*11cb0*/  STL [R1+0x49c], R3 ;  /* 0x00049c0301007387 */ /* 0x0003e80000100800 */
[----:B-1----:R-:W2:Y:S01]  /*11cc0*/  LDL.LU R3, [R1+0x418] ;  /* 0x0004180001037983 */ /* 0x002ea20000300800 */
[----:B----45:R-:W-:-:S03]  /*11cd0*/  IMAD.U32 R15, R14, 0x10000, RZ ;  /* 0x000100000e0f7824 */ /* 0x030fc600078e00ff */
[----:B------:R-:W4:Y:S01]  /*11ce0*/  LDL.LU.64 R20, [R1+0x478] ;  /* 0x0004780001147983 */ /* 0x000f220000300a00 */
[----:B------:R-:W-:Y:S01]  /*11cf0*/  FMUL R15, R15, R16 ;  /* 0x000000100f0f7220 */ /* 0x000fe20000400000 */
[----:B------:R-:W-:-:S03]  /*11d00*/  ISETP.GT.AND P5, PT, R0, 0x88, P1 ;  /* 0x000000880000780c */ /* 0x000fc60000fa4270 */
[----:B--2---:R-:W-:Y:S02]  /*11d10*/  FFMA R15, R3, R2, R15 ;  /* 0x00000002030f7223 */ /* 0x004fe4000000000f */
[----:B------:R1:W5:Y:S01]  /*11d20*/  LDL.LU R3, [R1+0x49c] ;  /* 0x00049c0001037983 */ /* 0x0003620000300800 */
[----:B------:R-:W-:Y:S02]  /*11d30*/  BSSY B1, `(.L_x_58) ;  /* 0x0000006000017945 */ /* 0x000fe40003800000 */
[----:B------:R-:W-:-:S05]  /*11d40*/  F2FP.BF16.F32.PACK_AB R15, RZ, R15 ;  /* 0x0000000fff0f723e */ /* 0x000fca00000010ff */
[----:B----4-:R2:W-:Y:S02]  /*11d50*/  @P4 STG.E.U16 desc[UR60][R20.64+0x10], R15 ;  /* 0x0000100f14004986 */ /* 0x0105e4000c10153c */
[----:B--2---:R-:W-:Y:S01]  /*11d60*/  PRMT R20, R14, 0x7610, R20 ;  /* 0x000076100e147816 */ /* 0x004fe20000000014 */
[----:B-1----:R-:W-:Y:S06]  /*11d70*/  @!P5 BRA `(.L_x_59) ;  /* 0x000000000004d947 */ /* 0x002fec0003800000 */
[----:B------:R1:W5:Y:S02]  /*11d80*/  LDG.E.LTC128B.U16 R20, desc[UR60][R232.64+0x12] ;  /* 0x0000123ce8147981 */ /* 0x000364000c1e1520 */
.L_x_59:
[----:B------:R-:W-:Y:S05]  /*11d90*/  BSYNC B1 ;  /* 0x0000000000017941 */ /* 0x000fea0003800000 */
.L_x_58:
[----:B------:R-:W2:Y:S04]  /*11da0*/  LDL R14, [R1+0x464] ;  /* 0x00046400010e7983 */ /* 0x000ea80000100800 */
[----:B------:R-:W4:Y:S04]  /*11db0*/  LDL.LU R15, [R1+0x41c] ;  /* 0x00041c00010f7983 */ /* 0x000f280000300800 */
[----:B------:R0:W-:Y:S04]  /*11dc0*/  STL.64 [R1+0x4b0], R26 ;  /* 0x0004b01a01007387 */ /* 0x0001e80000100a00 */
[----:B0-----:R-:W3:Y:S04]  /*11dd0*/  LDL.LU.64 R26, [R1+0x438] ;  /* 0x00043800011a7983 */ /* 0x001ee80000300a00 */
[----:B------:R0:W-:Y:S04]  /*11de0*/  STL.64 [R1+0x4a8], R24 ;  /* 0x0004a81801007387 */ /* 0x0001e80000100a00 */
[----:B0-----:R-:W3:Y:S04]  /*11df0*/  LDL.LU.64 R24, [R1+0x400] ;  /* 0x0004000001187983 */ /* 0x001ee80000300a00 */
[----:B------:R0:W-:Y:S04]  /*11e00*/  STL.64 [R1+0x4a0], R12 ;  /* 0x0004a00c01007387 */ /* 0x0001e80000100a00 */
[----:B0-----:R-:W3:Y:S04]  /*11e10*/  LDL.LU R13, [R1+0x3e0] ;  /* 0x0003e000010d7983 */ /* 0x001ee80000300800 */
[----:B-----5:R0:W-:Y:S04]  /*11e20*/  STL [R1+0x49c], R3 ;  /* 0x00049c0301007387 */ /* 0x0201e80000100800 */
[----:B0-----:R-:W3:Y:S01]  /*11e30*/  LDL R3, [R1+0x470] ;  /* 0x0004700001037983 */ /* 0x001ee20000100800 */
[----:B--2---:R-:W-:Y:S01]  /*11e40*/  R2UR UR5, R14 ;  /* 0x000000000e0572ca */ /* 0x004fe200000e0000 */
[----:B------:R-:W-:-:S04]  /*11e50*/  IMAD.U32 R14, R20, 0x10000, RZ ;  /* 0x00010000140e7824 */ /* 0x000fc800078e00ff */
[----:B------:R-:W-:-:S04]  /*11e60*/  FMUL R14, R14, R16 ;  /* 0x000000100e0e7220 */ /* 0x000fc80000400000 */
[----:B----4-:R-:W-:-:S05]  /*11e70*/  FFMA R14, R15, R2, R14 ;  /* 0x000000020f0e7223 */ /* 0x010fca000000000e */
[----:B------:R-:W-:Y:S01]  /*11e80*/  F2FP.BF16.F32.PACK_AB R14, RZ, R14 ;  /* 0x0000000eff0e723e */ /* 0x000fe200000010ff */
[----:B---3--:R-:W-:Y:S04]  /*11e90*/  STL.64 [R1+0x400], R26 ;  /* 0x0004001a01007387 */ /* 0x008fe80000100a00 */
[----:B------:R0:W-:Y:S04]  /*11ea0*/  @P5 STG.E.U16 desc[UR60][R26.64+0x12], R14 ;  /* 0x0000120e1a005986 */ /* 0x0001e8000c10153c */
[----:B0-----:R0:W5:Y:S04]  /*11eb0*/  LDL.LU.64 R26, [R1+0x4b0] ;  /* 0x0004b000011a7983 */ /* 0x0011680000300a00 */
[----:B------:R-:W2:Y:S01]  /*11ec0*/  LDL.64 R14, [R1+0x448] ;  /* 0x00044800010e7983 */ /* 0x000ea20000100a00 */
[----:B------:R-:W-:Y:S01]  /*11ed0*/  IMAD.WIDE.U32 R24, R22, 0x78, R24 ;  /* 0x0000007816187825 */ /* 0x000fe200078e0018 */
[----:B------:R-:W-:-:S03]  /*11ee0*/  ISETP.GT.AND P4, PT, R0, 0x100, P0 ;  /* 0x000001000000780c */ /* 0x000fc60000784270 */
[----:B------:R-:W-:Y:S01]  /*11ef0*/  IMAD.IADD R21, R23, 0x1, R25 ;  /* 0x0000000117157824 */ /* 0x000fe200078e0219 */
[----:B------:R3:W-:Y:S01]  /*11f00*/  STL.64 [R1+0x408], R24 ;  /* 0x0004081801007387 */ /* 0x0007e20000100a00 */
[----:B------:R-:W-:Y:S02]  /*11f10*/  PRMT R12, R20, 0x7610, R12 ;  /* 0x00007610140c7816 */ /* 0x000fe4000000000c */
[----:B--2---:R-:W-:Y:S02]  /*11f20*/  IADD3 R15, P5, R14, R24, RZ ;  /* 0x000000180e0f7210 */ /* 0x004fe40007fbe0ff */
[----:B---3--:R0:W5:Y:S04]  /*11f30*/  LDL.LU.64 R24, [R1+0x4a8] ;  /* 0x0004a80001187983 */ /* 0x0081680000300a00 */
[----:B------:R2:W-:Y:S02]  /*11f40*/  STL [R1+0x414], R21 ;  /* 0x0004141501007387 */ /* 0x0005e40000100800 */
[----:B--2---:R-:W-:Y:S01]  /*11f50*/  IMAD.X R21, R21, 0x1, R237, P5 ;  /* 0x0000000115157824 */ /* 0x004fe200028e06ed */
[----:B------:R-:W-:-:S04]  /*11f60*/  LEA R14, P5, R15, R10, 0x1 ;  /* 0x0000000a0f0e7211 */ /* 0x000fc800078a08ff */
[----:B------:R-:W-:Y:S01]  /*11f70*/  LEA.HI.X R15, R15, R11, R21, 0x1, P5 ;  /* 0x0000000b0f0f7211 */ /* 0x000fe200028f0c15 */
[----:B------:R-:W-:Y:S01]  /*11f80*/  USHF.L.U64.HI UR4, UR8, 0x9, UR9 ;  /* 0x0000000908047899 */ /* 0x000fe20008010209 */
[----:B------:R-:W2:Y:S04]  /*11f90*/  LDL R21, [R1+0x46c] ;  /* 0x00046c0001157983 */ /* 0x000ea80000100800 */
[----:B------:R-:W3:Y:S01]  /*11fa0*/  @P4 LDG.E.LTC128B.U16 R12, desc[UR60][R14.64] ;  /* 0x0000003c0e0c4981 */ /* 0x000ee2000c1e1520 */
[----:B------:R-:W-:-:S04]  /*11fb0*/  IMAD.WIDE.U32 R18, R22, 0x78, R18 ;  /* 0x0000007816127825 */ /* 0x000fc800078e0012 */
[----:B---3--:R-:W-:-:S04]  /*11fc0*/  IMAD.U32 R14, R12, 0x10000, RZ ;  /* 0x000100000c0e7824 */ /* 0x008fc800078e00ff */
[----:B------:R-:W-:-:S04]  /*11fd0*/  FMUL R14, R14, R16 ;  /* 0x000000100e0e7220 */ /* 0x000fc80000400000 */
[----:B------:R-:W-:Y:S01]  /*11fe0*/  FFMA R20, R13, R2, R14 ;  /* 0x000000020d147223 */ /* 0x000fe2000000000e */
[----:B------:R-:W-:-:S05]  /*11ff0*/  IMAD.U32 R14, RZ, RZ, UR8 ;  /* 0x00000008ff0e7e24 */ /* 0x000fca000f8e00ff */
[----:B------:R-:W-:Y:S02]  /*12000*/  LEA R14, P5, R14, R8, 0x9 ;  /* 0x000000080e0e7211 */ /* 0x000fe400078a48ff */
[----:B------:R-:W-:Y:S02]  /*12010*/  F2FP.BF16.F32.PACK_AB R20, RZ, R20 ;  /* 0x00000014ff14723e */ /* 0x000fe400000010ff */
[----:B------:R-:W-:Y:S01]  /*12020*/  IADD3.X R15, R9, UR4, RZ, P5, !PT ;  /* 0x00000004090f7c10 */ /* 0x000fe2000affe4ff */
[----:B------:R-:W-:Y:S04]  /*12030*/  STL [R1+0x410], R12 ;  /* 0x0004100c01007387 */ /* 0x000fe80000100800 */
[----:B------:R3:W-:Y:S04]  /*12040*/  @P4 STG.E.U16 desc[UR60][R14.64], R20 ;  /* 0x000000140e004986 */ /* 0x0007e8000c10153c */
[----:B---3--:R-:W3:Y:S01]  /*12050*/  LDL R20, [R1+0x450] ;  /* 0x0004500001147983 */ /* 0x008ee20000100800 */
[----:B------:R-:W-:-:S04]  /*12060*/  IADD3 R12, P4, R4, R18, RZ ;  /* 0x00000012040c7210 */ /* 0x000fc80007f9e0ff */
[----:B------:R-:W-:-:S03]  /*12070*/  IADD3.X R13, R5, R23, R19, P4, !PT ;  /* 0x00000017050d7210 */ /* 0x000fc600027fe413 */
[----:B------:R-:W-:Y:S02]  /*12080*/  IMAD.WIDE.U32 R18, R17, R22, R12 ;  /* 0x0000001611127225 */ /* 0x000fe400078e000c */
[----:B------:R4:W-:Y:S01]  /*12090*/  STL.64 [R1+0x418], R12 ;  /* 0x0004180c01007387 */ /* 0x0009e20000100a00 */
[----:B------:R-:W-:-:S04]  /*120a0*/  IADD3 R18, P4, R6, R18, RZ ;  /* 0x0000001206127210 */ /* 0x000fc80007f9e0ff */
[----:B------:R-:W-:Y:S01]  /*120b0*/  IADD3.X R19, R7, R3, R19, P4, !PT ;  /* 0x0000000307137210 */ /* 0x000fe200027fe413 */
[----:B----4-:R0:W5:Y:S04]  /*120c0*/  LDL.LU.64 R12, [R1+0x4a0] ;  /* 0x0004a000010c7983 */ /* 0x0101680000300a00 */
[----:B------:R0:W5:Y:S01]  /*120d0*/  LDL.LU R3, [R1+0x49c] ;  /* 0x00049c0001037983 */ /* 0x0001620000300800 */
[----:B------:R-:W-:Y:S01]  /*120e0*/  BSSY B1, `(.L_x_60) ;  /* 0x0000009000017945 */ /* 0x000fe20003800000 */
[----:B---3--:R-:W-:-:S04]  /*120f0*/  IMAD.WIDE.U32 R18, R20, UR5, R18 ;  /* 0x0000000514127c25 */ /* 0x008fc8000f8e0012 */
[----:B--2---:R-:W-:Y:S01]  /*12100*/  IMAD.IADD R19, R21, 0x1, R19 ;  /* 0x0000000115137824 */ /* 0x004fe200078e0213 */
[----:B------:R-:W-:-:S04]  /*12110*/  LEA R20, P4, R18, R10, 0x1 ;  /* 0x0000000a12147211 */ /* 0x000fc800078808ff */
[----:B------:R-:W-:Y:S02]  /*12120*/  LEA.HI.X R21, R18, R11, R19, 0x1, P4 ;  /* 0x0000000b12157211 */ /* 0x000fe400020f0c13 */
[----:B------:R-:W-:-:S13]  /*12130*/  ISETP.GT.AND P4, PT, R0, 0x100, P3 ;  /* 0x000001000000780c */ /* 0x000fda0001f84270 */
[----:B0-----:R-:W-:Y:S05]  /*12140*/  @!P4 BRA `(.L_x_61) ;  /* 0x000000000008c947 */ /* 0x001fea0003800000 */
[----:B------:R-:W2:Y:S04]  /*12150*/  LDG.E.LTC128B.U16 R18, desc[UR60][R20.64+0x2] ;  /* 0x0000023c14127981 */ /* 0x000ea8000c1e1520 */
[----:B--2---:R0:W-:Y:S02]  /*12160*/  STL [R1+0x410], R18 ;  /* 0x0004101201007387 */ /* 0x0041e40000100800 */
.L_x_61:
[----:B------:R-:W-:Y:S05]  /*12170*/  BSYNC B1 ;  /* 0x0000000000017941 */ /* 0x000fea0003800000 */
.L_x_60:
[----:B------:R-:W2:Y:S04]  /*12180*/  LDL.LU R19, [R1+0x3e4] ;  /* 0x0003e40001137983 */ /* 0x000ea80000300800 */
[----:B------:R3:W-:Y:S04]  /*12190*/  STL.64 [R1+0x4a8], R8 ;  /* 0x0004a80801007387 */ /* 0x0007e80000100a00 */
[----:B---3--:R-:W3:Y:S04]  /*121a0*/  LDL.LU.64 R8, [R1+0x408] ;  /* 0x0004080001087983 */ /* 0x008ee80000300a00 */
[----:B------:R4:W-:Y:S04]  /*121b0*/  STL [R1+0x4a4], R7 ;  /* 0x0004a40701007387 */ /* 0x0009e80000100800 */
[----:B----4-:R-:W4:Y:S04]  /*121c0*/  LDL.LU R7, [R1+0x414] ;  /* 0x0004140001077983 */ /* 0x010f280000300800 */
[----:B------:R1:W-:Y:S04]  /*121d0*/  STL [R1+0x4a0], R6 ;  /* 0x0004a00601007387 */ /* 0x0003e80000100800 */
[----:B-1----:R-:W0:Y:S04]  /*121e0*/  LDL.LU R6, [R1+0x410] ;  /* 0x0004100001067983 */ /* 0x002e280000300800 */
[----:B-----5:R-:W-:Y:S01]  /*121f0*/  STL [R1+0x49c], R3 ;  /* 0x00049c0301007387 */ /* 0x020fe20000100800 */
[----:B0-----:R-:W-:-:S04]  /*12200*/  IMAD.U32 R18, R6, 0x10000, RZ ;  /* 0x0001000006127824 */ /* 0x001fc800078e00ff */
[----:B------:R-:W-:-:S04]  /*12210*/  FMUL R18, R18, R16 ;  /* 0x0000001012127220 */ /* 0x000fc80000400000 */
[----:B--2---:R-:W-:-:S05]  /*12220*/  FFMA R18, R19, R2, R18 ;  /* 0x0000000213127223 */ /* 0x004fca0000000012 */
[----:B------:R-:W-:-:S05]  /*12230*/  F2FP.BF16.F32.PACK_AB R18, RZ, R18 ;  /* 0x00000012ff12723e */ /* 0x000fca00000010ff */
[----:B------:R0:W-:Y:S04]  /*12240*/  @P4 STG.E.U16 desc[UR60][R14.64+0x2], R18 ;  /* 0x000002120e004986 */ /* 0x0001e8000c10153c */
[----:B0-----:R-:W2:Y:S01]  /*12250*/  LDL.64 R18, [R1+0x448] ;  /* 0x0004480001127983 */ /* 0x001ea20000100a00 */
[----:B---3--:R-:W-:-:S05]  /*12260*/  IADD3 R8, P4, R4, R8, RZ ;  /* 0x0000000804087210 */ /* 0x008fca0007f9e0ff */
[----:B----4-:R-:W-:Y:S01]  /*12270*/  IMAD.X R9, R7, 0x1, R5, P4 ;  /* 0x0000000107097824 */ /* 0x010fe200020e0605 */
[----:B------:R-:W-:Y:S02]  /*12280*/  PRMT R3, R6, 0x7610, R3 ;  /* 0x0000761006037816 */ /* 0x000fe40000000003 */
[----:B------:R-:W-:Y:S02]  /*12290*/  ISETP.GT.AND P4, PT, R0, 0x108, P0 ;  /* 0x000001080000780c */ /* 0x000fe40000784270 */
[----:B------:R0:W-:Y:S01]  /*122a0*/  STL.64 [R1+0x3e0], R8 ;  /* 0x0003e00801007387 */ /* 0x0001e20000100a00 */
[----:B--2---:R-:W-:-:S05]  /*122b0*/  IADD3 R19, P5, R8, R18, RZ ;  /* 0x0000001208137210 */ /* 0x004fca0007fbe0ff */
[----:B------:R-:W-:Y:S01]  /*122c0*/  IMAD.X R7, R9, 0x1, R237, P5 ;  /* 0x0000000109077824 */ /* 0x000fe200028e06ed */
[C---:B------:R-:W-:Y:S01]  /*122d0*/  LEA R18, P5, R19.reuse, R10, 0x1 ;  /* 0x0000000a13127211 */ /* 0x040fe200078a08ff */
[----:B0-----:R0:W5:Y:S03]  /*122e0*/  LDL.LU.64 R8, [R1+0x4a8] ;  /* 0x0004a80001087983 */ /* 0x0011660000300a00 */
[----:B------:R-:W-:Y:S02]  /*122f0*/  LEA.HI.X R19, R19, R11, R7, 0x1, P5 ;  /* 0x0000000b13137211 */ /* 0x000fe400028f0c07 */
[----:B------:R0:W5:Y:S04]  /*12300*/  LDL.LU R7, [R1+0x4a4] ;  /* 0x0004a40001077983 */ /* 0x0001680000300800 */
[----:B------:R0:W5:Y:S04]  /*12310*/  LDL.LU R6, [R1+0x4a0] ;  /* 0x0004a00001067983 */ /* 0x0001680000300800 */
[----:B------:R1:W-:Y:S04]  /*12320*/  STL.S16 [R1+0x478], R3 ;  /* 0x0004780301007387 */ /* 0x0003e80000100600 */
[----:B-1----:R0:W5:Y:S01]  /*12330*/  LDL.LU R3, [R1+0x49c] ;  /* 0x00049c0001037983 */ /* 0x0021620000300800 */
[----:B------:R-:W-:Y:S04]  /*12340*/  BSSY B1, `(.L_x_62) ;  /* 0x0000004000017945 */ /* 0x000fe80003800000 */
[----:B------:R-:W-:Y:S05]  /*12350*/  @!P4 BRA `(.L_x_63) ;  /* 0x000000000008c947 */ /* 0x000fea0003800000 */
[----:B------:R-:W2:Y:S04]  /*12360*/  LDG.E.LTC128B.U16 R18, desc[UR60][R18.64] ;  /* 0x0000003c12127981 */ /* 0x000ea8000c1e1520 */
[----:B--2---:R1:W-:Y:S02]  /*12370*/  STL [R1+0x478], R18 ;  /* 0x0004781201007387 */ /* 0x0043e40000100800 */
.L_x_63:
[----:B------:R-:W-:Y:S05]  /*12380*/  BSYNC B1 ;  /* 0x0000000000017941 */ /* 0x000fea0003800000 */
.L_x_62:
[----:B-1----:R-:W2:Y:S04]  /*12390*/  LDL R18, [R1+0x464] ;  /* 0x0004640001127983 */ /* 0x002ea80000100800 */
[----:B------:R-:W3:Y:S04]  /*123a0*/  LDL R19, [R1+0x454] ;  /* 0x0004540001137983 */ /* 0x000ee80000100800 */
[----:B------:R1:W-:Y:S04]  /*123b0*/  STL.64 [R1+0x4b8], R24 ;  /* 0x0004b81801007387 */ /* 0x0003e80000100a00 */
[----:B-1----:R-:W4:Y:S04]  /*123c0*/  LDL.LU R24, [R1+0x3e8] ;  /* 0x0003e80001187983 */ /* 0x002f280000300800 */
[----:B------:R-:W3:Y:S04]  /*123d0*/  LDL R25, [R1+0x468] ;  /* 0x0004680001197983 */ /* 0x000ee80000100800 */
[----:B------:R1:W-:Y:S04]  /*123e0*/  STL.64 [R1+0x4b0], R20 ;  /* 0x0004b01401007387 */ /* 0x0003e80000100a00 */
[----:B-1----:R-:W3:Y:S04]  /*123f0*/  LDL.LU.64 R20, [R1+0x480] ;  /* 0x0004800001147983 */ /* 0x002ee80000300a00 */
[----:B------:R1:W-:Y:S04]  /*12400*/  STL.64 [R1+0x4a8], R12 ;  /* 0x0004a80c01007387 */ /* 0x0003e80000100a00 */
[----:B-1----:R-:W3:Y:S04]  /*12410*/  LDL R12, [R1+0x470] ;  /* 0x00047000010c7983 */ /* 0x002ee80000100800 */
[----:B------:R-:W3:Y:S04]  /*12420*/  LDL R13, [R1+0x450] ;  /* 0x00045000010d7983 */ /* 0x000ee80000100800 */
[----:B-----5:R1:W-:Y:S04]  /*12430*/  STL [R1+0x4a0], R8 ;  /* 0x0004a00801007387 */ /* 0x0203e80000100800 */
[----:B-1----:R-:W4:Y:S04]  /*12440*/  LDL.LU R8, [R1+0x478] ;  /* 0x0004780001087983 */ /* 0x002f280000300800 */
        /* <DEDUP_REMOVED lines=8> */
[----:B------:R1:W-:Y:S04]  /*124d0*/  @P4 STG.E.U16 desc[UR60][R24.64], R18 ;  /* 0x0000001218004986 */ /* 0x0003e8000c10153c */
[----:B------:R2:W-:Y:S01]  /*124e0*/  STL.64 [R1+0x438], R24 ;  /* 0x0004381801007387 */ /* 0x0005e20000100a00 */
[----:B-1----:R-:W-:-:S03]  /*124f0*/  IMAD.WIDE.U32 R18, R22, 0x78, R20 ;  /* 0x0000007816127825 */ /* 0x002fc600078e0014 */
[----:B--2---:R1:W5:Y:S01]  /*12500*/  LDL.LU.64 R24, [R1+0x4b8] ;  /* 0x0004b80001187983 */ /* 0x0043620000300a00 */
[----:B------:R-:W-:-:S04]  /*12510*/  IADD3 R20, P4, R4, R18, RZ ;  /* 0x0000001204147210 */ /* 0x000fc80007f9e0ff */
[----:B------:R-:W-:-:S03]  /*12520*/  IADD3.X R21, R5, R23, R19, P4, !PT ;  /* 0x0000001705157210 */ /* 0x000fc600027fe413 */
[----:B------:R-:W-:Y:S02]  /*12530*/  IMAD.WIDE.U32 R18, R17, R22, R20 ;  /* 0x0000001611127225 */ /* 0x000fe400078e0014 */
[----:B------:R2:W-:Y:S01]  /*12540*/  STL.64 [R1+0x408], R20 ;  /* 0x0004081401007387 */ /* 0x0005e20000100a00 */
[----:B------:R-:W-:-:S04]  /*12550*/  IADD3 R18, P4, R6, R18, RZ ;  /* 0x0000001206127210 */ /* 0x000fc80007f9e0ff */
[----:B------:R-:W-:Y:S01]  /*12560*/  IADD3.X R19, R7, R12, R19, P4, !PT ;  /* 0x0000000c07137210 */ /* 0x000fe200027fe413 */
[----:B--2---:R1:W5:Y:S02]  /*12570*/  LDL.LU.64 R20, [R1+0x4b0] ;  /* 0x0004b00001147983 */ /* 0x0043640000300a00 */
[----:B------:R-:W-:-:S03]  /*12580*/  IMAD.WIDE.U32 R12, R13, UR4, R18 ;  /* 0x000000040d0c7c25 */ /* 0x000fc6000f8e0012 */
[----:B------:R-:W2:Y:S01]  /*12590*/  LDL R19, [R1+0x46c] ;  /* 0x00046c0001137983 */ /* 0x000ea20000100800 */
[----:B------:R-:W-:Y:S02]  /*125a0*/  LEA R18, P4, R12, R10, 0x1 ;  /* 0x0000000a0c127211 */ /* 0x000fe400078808ff */
[----:B------:R-:W-:Y:S02]  /*125b0*/  PRMT R3, R8, 0x7610, R3 ;  /* 0x0000761008037816 */ /* 0x000fe40000000003 */
[----:B------:R-:W-:Y:S01]  /*125c0*/  ISETP.GT.AND P5, PT, R0, 0x108, P3 ;  /* 0x000001080000780c */ /* 0x000fe20001fa4270 */
[----:B--2---:R-:W-:-:S05]  /*125d0*/  IMAD.IADD R19, R19, 0x1, R13 ;  /* 0x0000000113137824 */ /* 0x004fca00078e020d */
[----:B------:R-:W-:Y:S02]  /*125e0*/  LEA.HI.X R19, R12, R11, R19, 0x1, P4 ;  /* 0x0000000b0c137211 */ /* 0x000fe400020f0c13 */
[----:B------:R1:W5:Y:S04]  /*125f0*/  LDL.LU.64 R12, [R1+0x4a8] ;  /* 0x0004a800010c7983 */ /* 0x0003680000300a00 */
[----:B------:R1:W5:Y:S04]  /*12600*/  LDL.LU R8, [R1+0x4a0] ;  /* 0x0004a00001087983 */ /* 0x0003680000300800 */
[----:B------:R2:W-:Y:S04]  /*12610*/  STL.S16 [R1+0x410], R3 ;  /* 0x0004100301007387 */ /* 0x0005e80000100600 */
[----:B--2---:R1:W5:Y:S01]  /*12620*/  LDL.LU R3, [R1+0x49c] ;  /* 0x00049c0001037983 */ /* 0x0043620000300800 */
[----:B------:R-:W-:Y:S04]  /*12630*/  BSSY B1, `(.L_x_64) ;  /* 0x0000006000017945 */ /* 0x000fe80003800000 */
[----:B------:R-:W-:Y:S05]  /*12640*/  @!P5 BRA `(.L_x_65) ;  /* 0x000000000010d947 */ /* 0x000fea0003800000 */
[----:B------:R2:W-:Y:S04]  /*12650*/  STL [R1+0x49c], R0 ;  /* 0x00049c0001007387 */ /* 0x0005e80000100800 */
[----:B--2---:R-:W2:Y:S04]  /*12660*/  LDG.E.LTC128B.U16 R0, desc[UR60][R18.64+0x2] ;  /* 0x0000023c12007981 */ /* 0x004ea8000c1e1520 */
[----:B--2---:R2:W-:Y:S04]  /*12670*/  STL [R1+0x410], R0 ;  /* 0x0004100001007387 */ /* 0x0045e80000100800 */
[----:B--2---:R2:W5:Y:S02]  /*12680*/  LDL.LU R0, [R1+0x49c] ;  /* 0x00049c0001007983 */ /* 0x0045640000300800 */
.L_x_65:
[----:B------:R-:W-:Y:S05]  /*12690*/  BSYNC B1 ;  /* 0x0000000000017941 */ /* 0x000fea0003800000 */
.L_x_64:
[----:B------:R3:W-:Y:S04]  /*126a0*/  STL [R1+0x4b8], R10 ;  /* 0x0004b80a01007387 */ /* 0x0007e80000100800 */
[----:B---3--:R-:W3:Y:S04]  /*126b0*/  LDL.LU R10, [R1+0x3ec] ;  /* 0x0003ec00010a7983 */ /* 0x008ee80000300800 */
[----:B------:R-:W-:Y:S04]  /*126c0*/  STL [R1+0x4b4], R9 ;  /* 0x0004b40901007387 */ /* 0x000fe80000100800 */
[----:B-----5:R-:W-:Y:S04]  /*126d0*/  STL [R1+0x4b0], R8 ;  /* 0x0004b00801007387 */ /* 0x020fe80000100800 */
[----:B------:R4:W-:Y:S04]  /*126e0*/  STL.64 [R1+0x4a8], R6 ;  /* 0x0004a80601007387 */ /* 0x0009e80000100a00 */
[----:B----4-:R-:W4:Y:S04]  /*126f0*/  LDL R7, [R1+0x468] ;  /* 0x0004680001077983 */ /* 0x010f280000100800 */
[----:B------:R-:W-:Y:S04]  /*12700*/  STL [R1+0x4a4], R5 ;  /* 0x0004a40501007387 */ /* 0x000fe80000100800 */
[----:B------:R0:W-:Y:S04]  /*12710*/  STL [R1+0x4a0], R4 ;  /* 0x0004a00401007387 */ /* 0x0001e80000100800 */
[----:B0-----:R-:W2:Y:S04]  /*12720*/  LDL.LU R4, [R1+0x410] ;  /* 0x0004100001047983 */ /* 0x001ea80000300800 */
[----:B------:R0:W-:Y:S01]  /*12730*/  STL [R1+0x49c], R3 ;  /* 0x00049c0301007387 */ /* 0x0001e20000100800 */
[----:B--2---:R-:W-:-:S04]  /*12740*/  IMAD.U32 R6, R4, 0x10000, RZ ;  /* 0x0001000004067824 */ /* 0x004fc800078e00ff */
[----:B------:R-:W-:-:S04]  /*12750*/  FMUL R6, R6, R16 ;  /* 0x0000001006067220 */ /* 0x000fc80000400000 */
[----:B---3--:R-:W-:Y:S01]  /*12760*/  FFMA R10, R10, R2, R6 ;  /* 0x000000020a0a7223 */ /* 0x008fe20000000006 */
[----:B----4-:R-:W-:Y:S02]  /*12770*/  IADD3 R6, P4, R14, R7, RZ ;  /* 0x000000070e067210 */ /* 0x010fe40007f9e0ff */
[----:B------:R-:W2:Y:S02]  /*12780*/  LDL R7, [R1+0x454] ;  /* 0x0004540001077983 */ /* 0x000ea40000100800 */
[----:B------:R-:W-:Y:S02]  /*12790*/  F2FP.BF16.F32.PACK_AB R9, RZ, R10 ;  /* 0x0000000aff09723e */ /* 0x000fe400000010ff */
[----:B------:R3:W5:Y:S02]  /*127a0*/  LDL.LU R10, [R1+0x4b8] ;  /* 0x0004b800010a7983 */ /* 0x0007640000300800 */
[----:B------:R-:W-:Y:S02]  /*127b0*/  PRMT R8, R9, 0x7610, R8 ;  /* 0x0000761009087816 */ /* 0x000fe40000000008 */
[----:B------:R3:W5:Y:S02]  /*127c0*/  LDL.LU R9, [R1+0x4b4] ;  /* 0x0004b40001097983 */ /* 0x0007640000300800 */
[----:B------:R-:W-:-:S02]  /*127d0*/  PRMT R5, R8, 0x7610, R5 ;  /* 0x0000761008057816 */ /* 0x000fc40000000005 */
[----:B------:R3:W5:Y:S01]  /*127e0*/  LDL.LU R8, [R1+0x4b0] ;  /* 0x0004b00001087983 */ /* 0x0007620000300800 */
[----:B0-----:R-:W-:Y:S01]  /*127f0*/  PRMT R3, R4, 0x7610, R3 ;  /* 0x0000761004037816 */ /* 0x001fe20000000003 */
[----:B--2---:R-:W-:Y:S01]  /*12800*/  IMAD.X R7, R15, 0x1, R7, P4 ;  /* 0x000000010f077824 */ /* 0x004fe200020e0607 */
        /* <DEDUP_REMOVED lines=11> */
[----:B0-----:R-:W2:Y:S04]  /*128c0*/  LDG.E.LTC128B.U16 R0, desc[UR60][R20.64+0x10] ;  /* 0x0000103c14007981 */ /* 0x001ea8000c1e1520 */
[----:B--2---:R0:W-:Y:S04]  /*128d0*/  STL [R1+0x410], R0 ;  /* 0x0004100001007387 */ /* 0x0041e80000100800 */
[----:B0-----:R0:W5:Y:S02]  /*128e0*/  LDL.LU R0, [R1+0x49c] ;  /* 0x00049c0001007983 */ /* 0x0011640000300800 */
.L_x_67:
[----:B------:R-:W-:Y:S05]  /*128f0*/  BSYNC B1 ;  /* 0x0000000000017941 */ /* 0x000fea0003800000 */
.L_x_66:
[----:B-----5:R-:W-:Y:S04]  /*12900*/  STL [R1+0x4b4], R9 ;  /* 0x0004b40901007387 */ /* 0x020fe80000100800 */
[----:B------:R2:W-:Y:S04]  /*12910*/  STL [R1+0x4b0], R8 ;  /* 0x0004b00801007387 */ /* 0x0005e80000100800 */
[----:B--2---:R-:W2:Y:S04]  /*12920*/  LDL.LU R8, [R1+0x3f0] ;  /* 0x0003f00001087983 */ /* 0x004ea80000300800 */
[----:B------:R-:W-:Y:S04]  /*12930*/  STL [R1+0x4ac], R7 ;  /* 0x0004ac0701007387 */ /* 0x000fe80000100800 */
[----:B------:R-:W-:Y:S04]  /*12940*/  STL [R1+0x4a8], R6 ;  /* 0x0004a80601007387 */ /* 0x000fe80000100800 */
[----:B------:R-:W-:Y:S04]  /*12950*/  STL [R1+0x4a4], R5 ;  /* 0x0004a40501007387 */ /* 0x000fe80000100800 */
[----:B------:R4:W-:Y:S04]  /*12960*/  STL [R1+0x4a0], R4 ;  /* 0x0004a00401007387 */ /* 0x0009e80000100800 */
[----:B----4-:R-:W4:Y:S04]  /*12970*/  LDL.LU R4, [R1+0x410] ;  /* 0x0004100001047983 */ /* 0x010f280000300800 */
[----:B------:R1:W-:Y:S01]  /*12980*/  STL [R1+0x49c], R3 ;  /* 0x00049c0301007387 */ /* 0x0003e20000100800 */
[----:B----4-:R-:W-:-:S04]  /*12990*/  IMAD.U32 R9, R4, 0x10000, RZ ;  /* 0x0001000004097824 */ /* 0x010fc800078e00ff */
[----:B------:R-:W-:-:S04]  /*129a0*/  FMUL R9, R9, R16 ;  /* 0x0000001009097220 */ /* 0x000fc80000400000 */
[----:B--2---:R-:W-:Y:S01]  /*129b0*/  FFMA R8, R8, R2, R9 ;  /* 0x0000000208087223 */ /* 0x004fe20000000009 */
[----:B-1----:R-:W-:Y:S01]  /*129c0*/  PRMT R3, R4, 0x7610, R3 ;  /* 0x0000761004037816 */ /* 0x002fe20000000003 */
[----:B------:R1:W5:Y:S03]  /*129d0*/  LDL.LU R9, [R1+0x4b4] ;  /* 0x0004b40001097983 */ /* 0x0003660000300800 */
[----:B------:R-:W-:Y:S02]  /*129e0*/  F2FP.BF16.F32.PACK_AB R7, RZ, R8 ;  /* 0x00000008ff07723e */ /* 0x000fe400000010ff */
[----:B------:R1:W5:Y:S02]  /*129f0*/  LDL.LU R8, [R1+0x4b0] ;  /* 0x0004b00001087983 */ /* 0x0003640000300800 */
[----:B------:R-:W-:Y:S02]  /*12a00*/  PRMT R6, R7, 0x7610, R6 ;  /* 0x0000761007067816 */ /* 0x000fe40000000006 */
[----:B------:R1:W5:Y:S01]  /*12a10*/  LDL.LU R7, [R1+0x4ac] ;  /* 0x0004ac0001077983 */ /* 0x0003620000300800 */
[----:B------:R-:W-:-:S02]  /*12a20*/  ISETP.GT.AND P5, PT, R0, 0x100, P1 ;  /* 0x000001000000780c */ /* 0x000fc40000fa4270 */
[----:B------:R-:W-:Y:S02]  /*12a30*/  PRMT R5, R6, 0x7610, R5 ;  /* 0x0000761006057816 */ /* 0x000fe40000000005 */
[----:B------:R1:W5:Y:S04]  /*12a40*/  LDL.LU R6, [R1+0x4a8] ;  /* 0x0004a80001067983 */ /* 0x0003680000300800 */
[----:B------:R2:W-:Y:S04]  /*12a50*/  @P4 STG.E.U16 desc[UR60][R14.64+0x10], R5 ;  /* 0x000010050e004986 */ /* 0x0005e8000c10153c */
[----:B--2---:R1:W5:Y:S04]  /*12a60*/  LDL.LU R5, [R1+0x4a4] ;  /* 0x0004a40001057983 */ /* 0x0043680000300800 */
        /* <DEDUP_REMOVED lines=9> */
.L_x_69:
[----:B------:R-:W-:Y:S05]  /*12b00*/  BSYNC B1 ;  /* 0x0000000000017941 */ /* 0x000fea0003800000 */
.L_x_68:
[----:B-----5:R4:W-:Y:S04]  /*12b10*/  STL [R1+0x4ac], R7 ;  /* 0x0004ac0701007387 */ /* 0x0209e80000100800 */
[----:B----4-:R-:W4:Y:S04]  /*12b20*/  LDL R7, [R1+0x3f0] ;  /* 0x0003f00001077983 */ /* 0x010f280000100800 */
[----:B------:R0:W-:Y:S04]  /*12b30*/  STL [R1+0x4a8], R6 ;  /* 0x0004a80601007387 */ /* 0x0001e80000100800 */
[----:B0-----:R-:W3:Y:S04]  /*12b40*/  LDL.LU R6, [R1+0x3f4] ;  /* 0x0003f40001067983 */ /* 0x001ee80000300800 */
[----:B------:R0:W-:Y:S04]  /*12b50*/  STL [R1+0x4a4], R5 ;  /* 0x0004a40501007387 */ /* 0x0001e80000100800 */
[----:B------:R1:W-:Y:S04]  /*12b60*/  STL [R1+0x4a0], R4 ;  /* 0x0004a00401007387 */ /* 0x0003e80000100800 */
[----:B------:R2:W-:Y:S01]  /*12b70*/  STL [R1+0x49c], R3 ;  /* 0x00049c0301007387 */ /* 0x0005e20000100800 */
[----:B----4-:R-:W-:-:S04]  /*12b80*/  IMAD.U32 R7, R7, 0x10000, RZ ;  /* 0x0001000007077824 */ /* 0x010fc800078e00ff */
[----:B------:R-:W-:-:S04]  /*12b90*/  FMUL R7, R7, R16 ;  /* 0x0000001007077220 */ /* 0x000fc80000400000 */
[----:B---3--:R-:W-:Y:S02]  /*12ba0*/  FFMA R6, R6, R2, R7 ;  /* 0x0000000206067223 */ /* 0x008fe40000000007 */
[----:B------:R3:W5:Y:S03]  /*12bb0*/  LDL.LU R7, [R1+0x4ac] ;  /* 0x0004ac0001077983 */ /* 0x0007660000300800 */
[----:B0-----:R-:W-:Y:S02]  /*12bc0*/  F2FP.BF16.F32.PACK_AB R5, RZ, R6 ;  /* 0x00000006ff05723e */ /* 0x001fe400000010ff */
[----:B------:R3:W5:Y:S02]  /*12bd0*/  LDL.LU R6, [R1+0x4a8] ;  /* 0x0004a80001067983 */ /* 0x0007640000300800 */
[----:B-1----:R-:W-:Y:S02]  /*12be0*/  PRMT R4, R5, 0x7610, R4 ;  /* 0x0000761005047816 */ /* 0x002fe40000000004 */
[----:B------:R3:W5:Y:S01]  /*12bf0*/  LDL.LU R5, [R1+0x4a4] ;  /* 0x0004a40001057983 */ /* 0x0007620000300800 */
[----:B------:R-:W-:-:S02]  /*12c00*/  ISETP.GT.AND P4, PT, R0, 0x108, P2 ;  /* 0x000001080000780c */ /* 0x000fc40001784270 */
[----:B--2---:R-:W-:Y:S02]  /*12c10*/  PRMT R3, R4, 0x7610, R3 ;  /* 0x0000761004037816 */ /* 0x004fe40000000003 */
[----:B------:R3:W5:Y:S04]  /*12c20*/  LDL.LU R4, [R1+0x4a0] ;  /* 0x0004a00001047983 */ /* 0x0007680000300800 */
[----:B------:R0:W-:Y:S04]  /*12c30*/  @P5 STG.E.U16 desc[UR60][R14.64+0x12], R3 ;  /* 0x000012030e005986 */ /* 0x0001e8000c10153c */
[----:B0-----:R3:W5:Y:S04]  /*12c40*/  LDL.LU R3, [R1+0x49c] ;  /* 0x00049c0001037983 */ /* 0x0017680000300800 */
[----:B------:R-:W2:Y:S01]  /*12c50*/  LDL.LU R15, [R1+0x3f0] ;  /* 0x0003f000010f7983 */ /* 0x000ea20000300800 */
[----:B------:R-:W-:Y:S01]  /*12c60*/  BSSY B1, `(.L_x_70) ;  /* 0x0000004000017945 */ /* 0x000fe20003800000 */
[----:B--2---:R-:W-:-:S03]  /*12c70*/  PRMT R14, R15, 0x7610, R14 ;  /* 0x000076100f0e7816 */ /* 0x004fc6000000000e */
[----:B---3--:R-:W-:Y:S05]  /*12c80*/  @!P4 BRA `(.L_x_71) ;  /* 0x000000000004c947 */ /* 0x008fea0003800000 */
[----:B------:R0:W5:Y:S02]  /*12c90*/  LDG.E.LTC128B.U16 R14, desc[UR60][R18.64+0x10] ;  /* 0x0000103c120e7981 */ /* 0x000164000c1e1520 */
.L_x_71:
[----:B------:R-:W-:Y:S05]  /*12ca0*/  BSYNC B1 ;  /* 0x0000000000017941 */ /* 0x000fea0003800000 */
.L_x_70:
[----:B-----5:R1:W-:Y:S04]  /*12cb0*/  STL [R1+0x4a8], R3 ;  /* 0x0004a80301007387 */ /* 0x0203e80000100800 */
[----:B-1----:R-:W2:Y:S04]  /*12cc0*/  LDL.LU R3, [R1+0x3f8] ;  /* 0x0003f80001037983 */ /* 0x002ea80000300800 */
[----:B------:R1:W-:Y:S04]  /*12cd0*/  STL.64 [R1+0x4a0], R4 ;  /* 0x0004a00401007387 */ /* 0x0003e80000100a00 */
[----:B-1----:R-:W3:Y:S01]  /*12ce0*/  LDL.LU.64 R4, [R1+0x438] ;  /* 0x0004380001047983 */ /* 0x002ee20000300a00 */
[----:B------:R-:W-:-:S04]  /*12cf0*/  IMAD.U32 R15, R14, 0x10000, RZ ;  /* 0x000100000e0f7824 */ /* 0x000fc800078e00ff */
[----:B------:R-:W-:Y:S01]  /*12d00*/  FMUL R15, R15, R16 ;  /* 0x000000100f0f7220 */ /* 0x000fe20000400000 */
[----:B------:R-:W-:Y:S01]  /*12d10*/  ISETP.GT.AND P5, PT, R0, 0x108, P1 ;  /* 0x000001080000780c */ /* 0x000fe20000fa4270 */
[----:B------:R-:W-:Y:S02]  /*12d20*/  BSSY B1, `(.L_x_72) ;  /* 0x000000a000017945 */ /* 0x000fe40003800000 */
[----:B--2---:R-:W-:Y:S02]  /*12d30*/  FFMA R15, R3, R2, R15 ;  /* 0x00000002030f7223 */ /* 0x004fe4000000000f */
[----:B------:R1:W5:Y:S03]  /*12d40*/  LDL.LU R3, [R1+0x4a8] ;  /* 0x0004a80001037983 */ /* 0x0003660000300800 */
[----:B------:R-:W-:-:S05]  /*12d50*/  F2FP.BF16.F32.PACK_AB R15, RZ, R15 ;  /* 0x0000000fff0f723e */ /* 0x000fca00000010ff */
[----:B---3--:R2:W-:Y:S04]  /*12d60*/  @P4 STG.E.U16 desc[UR60][R4.64+0x10], R15 ;  /* 0x0000100f04004986 */ /* 0x0085e8000c10153c */
[----:B--2---:R1:W5:Y:S04]  /*12d70*/  LDL.LU.64 R4, [R1+0x4a0] ;  /* 0x0004a00001047983 */ /* 0x0043680000300a00 */
[----:B------:R1:W-:Y:S01]  /*12d80*/  STL.S16 [R1+0x3f0], R14 ;  /* 0x0003f00e01007387 */ /* 0x0003e20000100600 */
[----:B------:R-:W-:Y:S05]  /*12d90*/  @!P5 BRA `(.L_x_73) ;  /* 0x000000000008d947 */ /* 0x000fea0003800000 */
[----:B-1----:R-:W2:Y:S04]  /*12da0*/  LDG.E.LTC128B.U16 R14, desc[UR60][R18.64+0x12] ;  /* 0x0000123c120e7981 */ /* 0x002ea8000c1e1520 */
[----:B--2---:R2:W-:Y:S02]  /*12db0*/  STL [R1+0x3f0], R14 ;  /* 0x0003f00e01007387 */ /* 0x0045e40000100800 */
.L_x_73:
[----:B------:R-:W-:Y:S05]  /*12dc0*/  BSYNC B1 ;  /* 0x0000000000017941 */ /* 0x000fea0003800000 */
.L_x_72:
[----:B-12---:R-:W2:Y:S04]  /*12dd0*/  LDL R14, [R1+0x464] ;  /* 0x00046400010e7983 */ /* 0x006ea80000100800 */
[----:B------:R-:W3:Y:S04]  /*12de0*/  LDL.LU R15, [R1+0x3fc] ;  /* 0x0003fc00010f7983 */ /* 0x000ee80000300800 */
[----:B------:R1:W-:Y:S04]  /*12df0*/  STL.64 [R1+0x4d0], R28 ;  /* 0x0004d01c01007387 */ /* 0x0003e80000100a00 */
[----:B-1----:R-:W4:Y:S04]  /*12e00*/  LDL.LU.64 R28, [R1+0x3e0] ;  /* 0x0003e000011c7983 */ /* 0x002f280000300a00 */
[----:B-----5:R-:W-:Y:S04]  /*12e10*/  STL [R1+0x4c8], R3 ;  /* 0x0004c80301007387 */ /* 0x020fe80000100800 */
[----:B------:R1:W-:Y:S04]  /*12e20*/  STL.64 [R1+0x4c0], R26 ;  /* 0x0004c01a01007387 */ /* 0x0003e80000100a00 */
[----:B-1----:R-:W3:Y:S04]  /*12e30*/  LDL.LU R26, [R1+0x3f0] ;  /* 0x0003f000011a7983 */ /* 0x002ee80000300800 */
[----:B------:R-:W4:Y:S04]  /*12e40*/  LDL.LU R27, [R1+0x3c0] ;  /* 0x0003c000011b7983 */ /* 0x000f280000300800 */
[----:B------:R-:W-:Y:S04]  /*12e50*/  STL.64 [R1+0x4b8], R24 ;  /* 0x0004b81801007387 */ /* 0x000fe80000100a00 */
[----:B------:R-:W-:Y:S04]  /*12e60*/  STL.64 [R1+0x4b0], R20 ;  /* 0x0004b01401007387 */ /* 0x000fe80000100a00 */
[----:B------:R-:W-:Y:S04]  /*12e70*/  STL.64 [R1+0x4a8], R18 ;  /* 0x0004a81201007387 */ /* 0x000fe80000100a00 */
[----:B------:R1:W-:Y:S04]  /*12e80*/  STL.64 [R1+0x4a0], R12 ;  /* 0x0004a00c01007387 */ /* 0x0003e80000100a00 */
[----:B-1----:R-:W4:Y:S04]  /*12e90*/  LDL.LU.64 R12, [R1+0x418] ;  /* 0x00041800010c7983 */ /* 0x002f280000300a00 */
[----:B------:R-:W4:Y:S04]  /*12ea0*/  LDL.LU.64 R20, [R1+0x408] ;  /* 0x0004080001147983 */ /* 0x000f280000300a00 */
[----:B0-----:R-:W4:Y:S01]  /*12eb0*/  LDL R18, [R1+0x470] ;  /* 0x0004700001127983 */ /* 0x001f220000100800 */
[----:B--2---:R-:W-:Y:S01]  /*12ec0*/  R2UR UR5, R14 ;  /* 0x000000000e0572ca */ /* 0x004fe200000e0000 */
[----:B---3--:R-:W-:-:S04]  /*12ed0*/  IMAD.U32 R14, R26, 0x10000, RZ ;  /* 0x000100001a0e7824 */ /* 0x008fc800078e00ff */
[----:B------:R-:W-:-:S04]  /*12ee0*/  FMUL R14, R14, R16 ;  /* 0x000000100e0e7220 */ /* 0x000fc80000400000 */
[----:B------:R-:W-:-:S05]  /*12ef0*/  FFMA R14, R15, R2, R14 ;  /* 0x000000020f0e7223 */ /* 0x000fca000000000e */
[----:B------:R-:W-:-:S04]  /*12f00*/  F2FP.BF16.F32.PACK_AB R14, RZ, R14 ;  /* 0x0000000eff0e723e */ /* 0x000fc800000010ff */
[----:B------:R-:W-:Y:S02]  /*12f10*/  PRMT R3, R14, 0x7610, R3 ;  /* 0x000076100e037816 */ /* 0x000fe40000000003 */
[----:B------:R-:W2:Y:S01]  /*12f20*/  LDL.LU.64 R14, [R1+0x3e8] ;  /* 0x0003e800010e7983 */ /* 0x000ea20000300a00 */
[----:B----4-:R-:W-:Y:S01]  /*12f30*/  IMAD.WIDE.U32 R28, R22, 0x78, R28 ;  /* 0x00000078161c7825 */ /* 0x010fe200078e001c */
[----:B------:R-:W-:Y:S02]  /*12f40*/  ISETP.GT.AND P4, PT, R0, 0x180, P0 ;  /* 0x000001800000780c */ /* 0x000fe40000784270 */
[----:B------:R-:W3:Y:S04]  /*12f50*/  LDL R19, [R1+0x450] ;  /* 0x0004500001137983 */ /* 0x000ee80000100800 */
[----:B--2---:R0:W-:Y:S04]  /*12f60*/  @P5 STG.E.U16 desc[UR60][R14.64+0x12], R3 ;  /* 0x000012030e005986 */ /* 0x0041e8000c10153c */
[----:B0-----:R-:W2:Y:S01]  /*12f70*/  LDL.64 R14, [R1+0x448] ;  /* 0x00044800010e7983 */ /* 0x001ea20000100a00 */
[----:B------:R-:W-:-:S03]  /*12f80*/  IMAD.IADD R3, R23, 0x1, R29 ;  /* 0x0000000117037824 */ /* 0x000fc600078e021d */
[----:B------:R0:W-:Y:S01]  /*12f90*/  STL.64 [R1+0x3f8], R28 ;  /* 0x0003f81c01007387 */ /* 0x0001e20000100a00 */
[----:B------:R-:W-:Y:S02]  /*12fa0*/  PRMT R25, R26, 0x7610, R25 ;  /* 0x000076101a197816 */ /* 0x000fe40000000019 */
[----:B--2---:R-:W-:Y:S02]  /*12fb0*/  IADD3 R15, P5, R14, R28, RZ ;  /* 0x0000001c0e0f7210 */ /* 0x004fe40007fbe0ff */
[----:B0-----:R-:W5:Y:S04]  /*12fc0*/  LDL.LU.64 R28, [R1+0x4d0] ;  /* 0x0004d000011c7983 */ /* 0x001f680000300a00 */
[----:B------:R0:W-:Y:S02]  /*12fd0*/  STL [R1+0x414], R3 ;  /* 0x0004140301007387 */ /* 0x0001e40000100800 */
[----:B0-----:R-:W-:Y:S01]  /*12fe0*/  IMAD.X R3, R3, 0x1, R237, P5 ;  /* 0x0000000103037824 */ /* 0x001fe200028e06ed */
[----:B------:R-:W-:-:S04]  /*12ff0*/  LEA R14, P5, R15, R10, 0x1 ;  /* 0x0000000a0f0e7211 */ /* 0x000fc800078a08ff */
[----:B------:R-:W-:Y:S01]  /*13000*/  LEA.HI.X R15, R15, R11, R3, 0x1, P5 ;  /* 0x0000000b0f0f7211 */ /* 0x000fe200028f0c03 */
[----:B------:R-:W-:Y:S01]  /*13010*/  UIMAD UR4, UR9, 0x300, URZ ;  /* 0x00000300090478a4 */ /* 0x000fe2000f8e023f */
[----:B------:R-:W5:Y:S04]  /*13020*/  LDL.LU R3, [R1+0x4c8] ;  /* 0x0004c80001037983 */ /* 0x000f680000300800 */
[----:B------:R0:W2:Y:S02]  /*13030*/  @P4 LDG.E.LTC128B.U16 R25, desc[UR60][R14.64] ;  /* 0x0000003c0e194981 */ /* 0x0000a4000c1e1520 */
[----:B0-----:R-:W-:Y:S02]  /*13040*/  IMAD.U32 R15, RZ, RZ, UR8 ;  /* 0x00000008ff0f7e24 */ /* 0x001fe4000f8e00ff */
[----:B--2---:R-:W-:-:S04]  /*13050*/  IMAD.U32 R14, R25, 0x10000, RZ ;  /* 0x00010000190e7824 */ /* 0x004fc800078e00ff */
[----:B------:R-:W-:-:S04]  /*13060*/  FMUL R14, R14, R16 ;  /* 0x000000100e0e7220 */ /* 0x000fc80000400000 */
[----:B------:R-:W-:Y:S01]  /*13070*/  FFMA R14, R27, R2, R14 ;  /* 0x000000021b0e7223 */ /* 0x000fe2000000000e */
[----:B------:R-:W-:Y:S01]  /*13080*/  IMAD.WIDE.U32 R26, R15, 0x300, R8 ;  /* 0x000003000f1a7825 */ /* 0x000fe200078e0008 */
[----:B------:R0:W-:Y:S03]  /*13090*/  STL [R1+0x410], R25 ;  /* 0x0004101901007387 */ /* 0x0001e60000100800 */
[----:B------:R-:W-:Y:S01]  /*130a0*/  F2FP.BF16.F32.PACK_AB R14, RZ, R14 ;  /* 0x0000000eff0e723e */ /* 0x000fe200000010ff */
[----:B------:R-:W-:Y:S02]  /*130b0*/  @P4 IMAD.MOV.U32 R24, RZ, RZ, R26 ;  /* 0x000000ffff184224 */ /* 0x000fe400078e001a */
[----:B0-----:R-:W-:-:S05]  /*130c0*/  VIADD R25, R27, UR4 ;  /* 0x000000041b197c36 */ /* 0x001fca0008000000 */
[----:B------:R0:W-:Y:S02]  /*130d0*/  @P4 STG.E.U16 desc[UR60][R24.64], R14 ;  /* 0x0000000e18004986 */ /* 0x0001e4000c10153c */
[----:B0-----:R-:W-:-:S03]  /*130e0*/  IMAD.WIDE.U32 R14, R22, 0x78, R12 ;  /* 0x00000078160e7825 */ /* 0x001fc600078e000c */
[----:B------:R-:W-:-:S04]  /*130f0*/  IADD3 R14, P4, R4, R14, RZ ;  /* 0x0000000e040e7210 */ /* 0x000fc80007f9e0ff */
[----:B------:R-:W-:-:S03]  /*13100*/  IADD3.X R15, R5, R23, R15, P4, !PT ;  /* 0x00000017050f7210 */ /* 0x000fc600027fe40f */
[----:B------:R-:W-:-:S04]  /*13110*/  IMAD.WIDE.U32 R12, R17, R22, R14 ;  /* 0x00000016110c7225 */ /* 0x000fc800078e000e */
[----:B------:R-:W-:Y:S01]  /*13120*/  IMAD.WIDE.U32 R14, R22, 0x78, R20 ;  /* 0x00000078160e7825 */ /* 0x000fe200078e0014 */
[----:B------:R-:W-:Y:S01]  /*13130*/  IADD3 R20, P4, R6, R12, RZ ;  /* 0x0000000c06147210 */ /* 0x000fe20007f9e0ff */
[----:B------:R0:W-:Y:S03]  /*13140*/  STL.64 [R1+0x3e8], R26 ;  /* 0x0003e81a01007387 */ /* 0x0001e60000100a00 */
[----:B------:R-:W-:Y:S02]  /*13150*/  IADD3.X R21, R7, R18, R13, P4, !PT ;  /* 0x0000001207157210 */ /* 0x000fe400027fe40d */
[----:B------:R-:W-:-:S04]  /*13160*/  IADD3 R12, P4, R4, R14, RZ ;  /* 0x0000000e040c7210 */ /* 0x000fc80007f9e0ff */
[----:B------:R-:W-:Y:S01]  /*13170*/  IADD3.X R13, R5, R23, R15, P4, !PT ;  /* 0x00000017050d7210 */ /* 0x000fe200027fe40f */
[----:B0-----:R0:W5:Y:S04]  /*13180*/  LDL.LU.64 R26, [R1+0x4c0] ;  /* 0x0004c000011a7983 */ /* 0x0011680000300a00 */
[----:B------:R1:W-:Y:S04]  /*13190*/  STL.64 [R1+0x3e0], R24 ;  /* 0x0003e01801007387 */ /* 0x0003e80000100a00 */
[----:B-1----:R0:W5:Y:S04]  /*131a0*/  LDL.LU.64 R24, [R1+0x4b8] ;  /* 0x0004b80001187983 */ /* 0x0021680000300a00 */
[----:B------:R-:W2:Y:S01]  /*131b0*/  LDL R15, [R1+0x46c] ;  /* 0x00046c00010f7983 */ /* 0x000ea20000100800 */
[----:B---3--:R-:W-:-:S03]  /*131c0*/  IMAD.WIDE.U32 R18, R19, UR5, R20 ;  /* 0x0000000513127c25 */ /* 0x008fc6000f8e0014 */
[----:B------:R0:W5:Y:S01]  /*131d0*/  LDL.LU.64 R20, [R1+0x4b0] ;  /* 0x0004b00001147983 */ /* 0x0001620000300a00 */
[----:B------:R-:W-:Y:S01]  /*131e0*/  LEA R14, P4, R18, R10, 0x1 ;  /* 0x0000000a120e7211 */ /* 0x000fe200078808ff */
[----:B------:R-:W-:Y:S01]  /*131f0*/  IMAD.WIDE.U32 R22, R17, R22, R12 ;  /* 0x0000001611167225 */ /* 0x000fe200078e000c */
[----:B------:R-:W-:-:S03]  /*13200*/  ISETP.GT.AND P5, PT, R0, 0x180, P3 ;  /* 0x000001800000780c */ /* 0x000fc60001fa4270 */
[----:B--2---:R-:W-:-:S05]  /*13210*/  IMAD.IADD R15, R15, 0x1, R19 ;  /* 0x000000010f0f7824 */ /* 0x004fca00078e0213 */
[----:B------:R-:W-:Y:S02]  /*13220*/  LEA.HI.X R15, R18, R11, R15, 0x1, P4 ;  /* 0x0000000b120f7211 */ /* 0x000fe400020f0c0f */
[----:B------:R0:W5:Y:S04]  /*13230*/  LDL.LU.64 R18, [R1+0x4a8] ;  /* 0x0004a80001127983 */ /* 0x0001680000300a00 */
[----:B------:R0:W5:Y:S01]  /*13240*/  LDL.LU.64 R12, [R1+0x4a0] ;  /* 0x0004a000010c7983 */ /* 0x0001620000300a00 */
[----:B------:R-:W-:Y:S04]  /*13250*/  BSSY B1, `(.L_x_74) ;  /* 0x0000004000017945 */ /* 0x000fe80003800000 */
[----:B------:R-:W-:Y:S05]  /*13260*/  @!P5 BRA `(.L_x_75) ;  /* 0x000000000008d947 */ /* 0x000fea0003800000 */
[----:B------:R-:W2:Y:S04]  /*13270*/  LDG.E.LTC128B.U16 R17, desc[UR60][R14.64+0x2] ;  /* 0x0000023c0e117981 */ /* 0x000ea8000c1e1520 */
[----:B--2---:R1:W-:Y:S02]  /*13280*/  STL [R1+0x410], R17 ;  /* 0x0004101101007387 */ /* 0x0043e40000100800 */
.L_x_75:
[----:B------:R-:W-:Y:S05]  /*13290*/  BSYNC B1 ;  /* 0x0000000000017941 */ /* 0x000fea0003800000 */
.L_x_74:
[----:B-1----:R-:W2:Y:S04]  /*132a0*/  LDL R17, [R1+0x410] ;  /* 0x0004100001117983 */ /* 0x002ea80000100800 */
[----:B-----5:R1:W-:Y:S04]  /*132b0*/  STL [R1+0x4bc], R18 ;  /* 0x0004bc1201007387 */ /* 0x0203e80000100800 */
[----:B-1----:R-:W3:Y:S04]  /*132c0*/  LDL.LU R18, [R1+0x3c4] ;  /* 0x0003c40001127983 */ /* 0x002ee80000300800 */
[----:B------:R1:W-:Y:S04]  /*132d0*/  STL [R1+0x4b8], R3 ;  /* 0x0004b80301007387 */ /* 0x0003e80000100800 */
[----:B-1----:R-:W4:Y:S01]  /*132e0*/  LDL.LU R3, [R1+0x470] ;  /* 0x0004700001037983 */ /* 0x002f220000300800 */
[----:B------:R-:W-:-:S03]  /*132f0*/  IADD3 R6, P4, R6, R22, RZ ;  /* 0x0000001606067210 */ /* 0x000fc60007f9e0ff */
[----:B------:R1:W-:Y:S04]  /*13300*/  STL.64 [R1+0x4b0], R14 ;  /* 0x0004b00e01007387 */ /* 0x0003e80000100a00 */
[----:B-1----:R-:W4:Y:S04]  /*13310*/  LDL.64 R14, [R1+0x3e0] ;  /* 0x0003e000010e7983 */ /* 0x002f280000100a00 */
[----:B------:R1:W-:Y:S04]  /*13320*/  STL.64 [R1+0x4a8], R12 ;  /* 0x0004a80c01007387 */ /* 0x0003e80000100a00 */
[----:B-1----:R-:W4:Y:S04]  /*13330*/  LDL.LU.64 R12, [R1+0x3f8] ;  /* 0x0003f800010c7983 */ /* 0x002f280000300a00 */
[----:B------:R1:W-:Y:S04]  /*13340*/  STL.64 [R1+0x4a0], R8 ;  /* 0x0004a00801007387 */ /* 0x0003e80000100a00 */
[----:B-1----:R-:W4:Y:S01]  /*13350*/  LDL.LU.64 R8, [R1+0x448] ;  /* 0x0004480001087983 */ /* 0x002f220000300a00 */
[----:B--2---:R-:W-:-:S04]  /*13360*/  IMAD.U32 R17, R17, 0x10000, RZ ;  /* 0x0001000011117824 */ /* 0x004fc800078e00ff */
[----:B------:R-:W-:-:S04]  /*13370*/  FMUL R17, R17, R16 ;  /* 0x0000001011117220 */ /* 0x000fc80000400000 */
[----:B---3--:R-:W-:Y:S02]  /*13380*/  FFMA R17, R18, R2, R17 ;  /* 0x0000000212117223 */ /* 0x008fe40000000011 */
[----:B------:R1:W5:Y:S01]  /*13390*/  LDL.LU R18, [R1+0x4bc] ;  /* 0x0004bc0001127983 */ /* 0x0003620000300800 */
[----:B----4-:R-:W-:-:S03]  /*133a0*/  IADD3.X R7, R7, R3, R23, P4, !PT ;  /* 0x0000000307077210 */ /* 0x010fc600027fe417 */
[----:B------:R1:W5:Y:S04]  /*133b0*/  LDL.LU R3, [R1+0x4b8] ;  /* 0x0004b80001037983 */ /* 0x0003680000300800 */
[----:B------:R-:W2:Y:S01]  /*133c0*/  LDL.64 R22, [R1+0x3e8] ;  /* 0x0003e80001167983 */ /* 0x000ea20000100a00 */
[----:B------:R-:W-:Y:S02]  /*133d0*/  F2FP.BF16.F32.PACK_AB R17, RZ, R17 ;  /* 0x00000011ff11723e */ /* 0x000fe400000010ff */
[----:B------:R-:W-:Y:S01]  /*133e0*/  ISETP.GT.AND P0, PT, R0, 0x188, P0 ;  /* 0x000001880000780c */ /* 0x000fe20000704270 */
[----:B--2---:R-:W-:Y:S02]  /*133f0*/  @P5 IMAD.MOV.U32 R23, RZ, RZ, R15 ;  /* 0x000000ffff175224 */ /* 0x004fe400078e000f */
[----:B------:R1:W5:Y:S04]  /*13400*/  LDL.LU.64 R14, [R1+0x4b0] ;  /* 0x0004b000010e7983 */ /* 0x0003680000300a00 */
[----:B------:R2:W-:Y:S04]  /*13410*/  @P5 STG.E.U16 desc[UR60][R22.64+0x2], R17 ;  /* 0x0000021116005986 */ /* 0x0005e8000c10153c */
[----:B--2---:R-:W2:Y:S01]  /*13420*/  LDL.LU R22, [R1+0x414] ;  /* 0x0004140001167983 */ /* 0x004ea20000300800 */
[----:B------:R-:W-:-:S03]  /*13430*/  IADD3 R17, P4, P5, R8, R12, R4 ;  /* 0x0000000c08117210 */ /* 0x000fc60007d9e004 */
[----:B------:R-:W3:Y:S04]  /*13440*/  LDL.LU R23, [R1+0x410] ;  /* 0x0004100001177983 */ /* 0x000ee80000300800 */
[----:B------:R1:W5:Y:S04]  /*13450*/  LDL.LU.64 R12, [R1+0x4a8] ;  /* 0x0004a800010c7983 */ /* 0x0003680000300a00 */
[----:B------:R1:W5:Y:S01]  /*13460*/  LDL.LU.64 R8, [R1+0x4a0] ;  /* 0x0004a00001087983 */ /* 0x0003620000300a00 */
[----:B------:R-:W-:Y:S01]  /*13470*/  BSSY B1, `(.L_x_76) ;  /* 0x0000007000017945 */ /* 0x000fe20003800000 */
[----:B--2---:R-:W-:-:S02]  /*13480*/  IADD3.X R5, R237, R22, R5, P4, P5 ;  /* 0x00000016ed057210 */ /* 0x004fc400027ea405 */
[----:B------:R-:W-:-:S04]  /*13490*/  LEA R4, P4, R17, R10, 0x1 ;  /* 0x0000000a11047211 */ /* 0x000fc800078808ff */
[----:B------:R-:W-:Y:S02]  /*134a0*/  LEA.HI.X R5, R17, R11, R5, 0x1, P4 ;  /* 0x0000000b11057211 */ /* 0x000fe400020f0c05 */
[----:B---3--:R-:W-:Y:S01]  /*134b0*/  PRMT R17, R23, 0x7610, R17 ;  /* 0x0000761017117816 */ /* 0x008fe20000000011 */
[----:B-1----:R-:W-:Y:S06]  /*134c0*/  @!P0 BRA `(.L_x_77) ;  /* 0x0000000000048947 */ /* 0x002fec0003800000 */
[----:B------:R1:W5:Y:S02]  /*134d0*/  LDG.E.LTC128B.U16 R17, desc[UR60][R4.64] ;  /* 0x0000003c04117981 */ /* 0x000364000c1e1520 */
.L_x_77:
[----:B------:R-:W-:Y:S05]  /*134e0*/  BSYNC B1 ;  /* 0x0000000000017941 */ /* 0x000fea0003800000 */
.L_x_76:
[----:B-1----:R-:W2:Y:S04]  /*134f0*/  LDL R4, [R1+0x464] ;  /* 0x0004640001047983 */ /* 0x002ea80000100800 */
[----:B-----5:R1:W-:Y:S04]  /*13500*/  STL [R1+0x4a8], R3 ;  /* 0x0004a80301007387 */ /* 0x0203e80000100800 */
[----:B-1----:R-:W3:Y:S04]  /*13510*/  LDL.LU R3, [R1+0x450] ;  /* 0x0004500001037983 */ /* 0x002ee80000300800 */
[----:B------:R-:W4:Y:S04]  /*13520*/  LDL.LU R22, [R1+0x3c8] ;  /* 0x0003c80001167983 */ /* 0x000f280000300800 */
[----:B------:R-:W4:Y:S04]  /*13530*/  LDL.LU R5, [R1+0x46c] ;  /* 0x00046c0001057983 */ /* 0x000f280000300800 */
[----:B------:R1:W-:Y:S04]  /*13540*/  STL.64 [R1+0x4a0], R8 ;  /* 0x0004a00801007387 */ /* 0x0003e80000100a00 */
[----:B------:R-:W4:Y:S04]  /*13550*/  LDL R23, [R1+0x468] ;  /* 0x0004680001177983 */ /* 0x000f280000100800 */
[----:B-1----:R-:W4:Y:S01]  /*13560*/  LDL.64 R8, [R1+0x3e8] ;  /* 0x0003e80001087983 */ /* 0x002f220000100a00 */
[----:B--2---:R-:W-:Y:S01]  /*13570*/  R2UR UR4, R4 ;  /* 0x00000000040472ca */ /* 0x004fe200000e0000 */
[----:B------:R-:W-:-:S04]  /*13580*/  IMAD.U32 R4, R17, 0x10000, RZ ;  /* 0x0001000011047824 */ /* 0x000fc800078e00ff */
[----:B------:R-:W-:-:S08]  /*13590*/  FMUL R4, R4, R16 ;  /* 0x0000001004047220 */ /* 0x000fd00000400000 */
[----:B---3--:R-:W-:Y:S02]  /*135a0*/  IMAD.WIDE.U32 R6, R3, UR4, R6 ;  /* 0x0000000403067c25 */ /* 0x008fe4000f8e0006 */
[----:B------:R1:W5:Y:S02]  /*135b0*/  LDL.LU R3, [R1+0x4a8] ;  /* 0x0004a80001037983 */ /* 0x0003640000300800 */
[----:B----4-:R-:W-:Y:S01]  /*135c0*/  FFMA R22, R22, R2, R4 ;  /* 0x0000000216167223 */ /* 0x010fe20000000004 */
[----:B------:R-:W-:Y:S01]  /*135d0*/  LEA R10, P5, R6, R10, 0x1 ;  /* 0x0000000a060a7211 */ /* 0x000fe200078a08ff */
[----:B------:R-:W-:-:S03]  /*135e0*/  IMAD.IADD R5, R5, 0x1, R7 ;  /* 0x0000000105057824 */ /* 0x000fc600078e0207 */
[----:B------:R-:W-:Y:S02]  /*135f0*/  F2FP.BF16.F32.PACK_AB R7, RZ, R22 ;  /* 0x00000016ff07723e */ /* 0x000fe400000010ff */
[----:B------:R-:W-:Y:S02]  /*13600*/  LEA.HI.X R11, R6, R11, R5, 0x1, P5 ;  /* 0x0000000b060b7211 */ /* 0x000fe400028f0c05 */
[----:B------:R-:W-:Y:S02]  /*13610*/  IADD3 R4, P4, R23, R8, RZ ;  /* 0x0000000817047210 */ /* 0x000fe40007f9e0ff */
[----:B------:R1:W5:Y:S04]  /*13620*/  LDL.LU.64 R8, [R1+0x4a0] ;  /* 0x0004a00001087983 */ /* 0x0003680000300a00 */
[----:B------:R-:W2:Y:S04]  /*13630*/  LDL.64 R22, [R1+0x3e0] ;  /* 0x0003e00001167983 */ /* 0x000ea80000100a00 */
[----:B------:R-:W2:Y:S01]  /*13640*/  LDL R5, [R1+0x454] ;  /* 0x0004540001057983 */ /* 0x000ea20000100800 */
[----:B------:R-:W-:Y:S01]  /*13650*/  ISETP.GT.AND P3, PT, R0, 0x188, P3 ;  /* 0x000001880000780c */ /* 0x000fe20001f64270 */
[----:B------:R-:W-:Y:S01]  /*13660*/  BSSY B1, `(.L_x_78) ;  /* 0x0000006000017945 */ /* 0x000fe20003800000 */
[----:B------:R-:W-:Y:S01]  /*13670*/  PRMT R6, R17, 0x7610, R6 ;  /* 0x0000761011067816 */ /* 0x000fe20000000006 */
[----:B--2---:R-:W-:-:S05]  /*13680*/  IMAD.X R5, R23, 0x1, R5, P4 ;  /* 0x0000000117057824 */ /* 0x004fca00020e0605 */
[----:B------:R1:W-:Y:S05]  /*13690*/  @P0 STG.E.U16 desc[UR60][R4.64], R7 ;  /* 0x0000000704000986 */ /* 0x0003ea000c10153c */
[----:B------:R-:W-:Y:S05]  /*136a0*/  @!P3 BRA `(.L_x_79) ;  /* 0x000000000004b947 */ /* 0x000fea0003800000 */
[----:B------:R2:W5:Y:S02]  /*136b0*/  LDG.E.LTC128B.U16 R6, desc[UR60][R10.64+0x2] ;  /* 0x0000023c0a067981 */ /* 0x000564000c1e1520 */
.L_x_79:
[----:B------:R-:W-:Y:S05]  /*136c0*/  BSYNC B1 ;  /* 0x0000000000017941 */ /* 0x000fea0003800000 */
.L_x_78:
[----:B------:R-:W3:Y:S01]  /*136d0*/  LDL.LU R17, [R1+0x3cc] ;  /* 0x0003cc0001117983 */ /* 0x000ee20000300800 */
[----:B-1---5:R-:W-:Y:S01]  /*136e0*/  IMAD.U32 R7, R6, 0x10000, RZ ;  /* 0x0001000006077824 */ /* 0x022fe200078e00ff */
[----:B------:R-:W-:Y:S01]  /*136f0*/  ISETP.GT.AND P0, PT, R0, 0x180, P2 ;  /* 0x000001800000780c */ /* 0x000fe20001704270 */
[----:B------:R-:W-:Y:S02]  /*13700*/  BSSY B1, `(.L_x_80) ;  /* 0x0000007000017945 */ /* 0x000fe40003800000 */
[----:B------:R-:W-:-:S04]  /*13710*/  FMUL R7, R7, R16 ;  /* 0x0000001007077220 */ /* 0x000fc80000400000 */
[----:B---3--:R-:W-:-:S05]  /*13720*/  FFMA R7, R17, R2, R7 ;  /* 0x0000000211077223 */ /* 0x008fca0000000007 */
[----:B------:R-:W-:-:S05]  /*13730*/  F2FP.BF16.F32.PACK_AB R7, RZ, R7 ;  /* 0x00000007ff07723e */ /* 0x000fca00000010ff */
[----:B------:R1:W-:Y:S01]  /*13740*/  @P3 STG.E.U16 desc[UR60][R4.64+0x2], R7 ;  /* 0x0000020704003986 */ /* 0x0003e2000c10153c */
[----:B------:R-:W-:Y:S05]  /*13750*/  @!P0 BRA `(.L_x_81) ;  /* 0x0000000000048947 */ /* 0x000fea0003800000 */
[----:B------:R3:W5:Y:S02]  /*13760*/  LDG.E.LTC128B.U16 R6, desc[UR60][R14.64+0x10] ;  /* 0x0000103c0e067981 */ /* 0x000764000c1e1520 */
.L_x_81:
[----:B------:R-:W-:Y:S05]  /*13770*/  BSYNC B1 ;  /* 0x0000000000017941 */ /* 0x000fea0003800000 */
.L_x_80:
[----:B------:R-:W4:Y:S04]  /*13780*/  LDL.LU R17, [R1+0x3d0] ;  /* 0x0003d00001117983 */ /* 0x000f280000300800 */
[----:B------:R1:W-:Y:S04]  /*13790*/  STL.64 [R1+0x4a0], R4 ;  /* 0x0004a00401007387 */ /* 0x0003e80000100a00 */
[----:B------:R-:W2:Y:S04]  /*137a0*/  LDL.64 R22, [R1+0x3e8] ;  /* 0x0003e80001167983 */ /* 0x000ea80000100a00 */
[----:B-1----:R-:W2:Y:S01]  /*137b0*/  LDL.64 R4, [R1+0x3e0] ;  /* 0x0003e00001047983 */ /* 0x002ea20000100a00 */
[----:B-----5:R-:W-:-:S04]  /*137c0*/  IMAD.U32 R7, R6, 0x10000, RZ ;  /* 0x0001000006077824 */ /* 0x020fc800078e00ff */
[----:B------:R-:W-:Y:S01]  /*137d0*/  FMUL R7, R7, R16 ;  /* 0x0000001007077220 */ /* 0x000fe20000400000 */
[----:B------:R-:W-:Y:S01]  /*137e0*/  ISETP.GT.AND P3, PT, R0, 0x180, P1 ;  /* 0x000001800000780c */ /* 0x000fe20000f64270 */
[----:B--2---:R-:W-:Y:S02]  /*137f0*/  @P0 IMAD.MOV.U32 R23, RZ, RZ, R5 ;  /* 0x000000ffff170224 */ /* 0x004fe400078e0005 */
[----:B------:R1:W5:Y:S01]  /*13800*/  LDL.LU.64 R4, [R1+0x4a0] ;  /* 0x0004a00001047983 */ /* 0x0003620000300a00 */
[----:B----4-:R-:W-:-:S05]  /*13810*/  FFMA R7, R17, R2, R7 ;  /* 0x0000000211077223 */ /* 0x010fca0000000007 */
[----:B------:R-:W-:-:S05]  /*13820*/  F2FP.BF16.F32.PACK_AB R7, RZ, R7 ;  /* 0x00000007ff07723e */ /* 0x000fca00000010ff */
[----:B------:R1:W-:Y:S01]  /*13830*/  @P0 STG.E.U16 desc[UR60][R22.64+0x10], R7 ;  /* 0x0000100716000986 */ /* 0x0003e2000c10153c */
[----:B------:R-:W-:Y:S04]  /*13840*/  BSSY B1, `(.L_x_82) ;  /* 0x0000003000017945 */ /* 0x000fe80003800000 */
[----:B------:R-:W-:Y:S05]  /*13850*/  @!P3 BRA `(.L_x_83) ;  /* 0x000000000004b947 */ /* 0x000fea0003800000 */
[----:B------:R2:W5:Y:S02]  /*13860*/  LDG.E.LTC128B.U16 R6, desc[UR60][R14.64+0x12] ;  /* 0x0000123c0e067981 */ /* 0x000564000c1e1520 */
.L_x_83:
[----:B------:R-:W-:Y:S05]  /*13870*/  BSYNC B1 ;  /* 0x0000000000017941 */ /* 0x000fea0003800000 */
.L_x_82:
[----:B------:R-:W4:Y:S04]  /*13880*/  LDL.LU R17, [R1+0x3d4] ;  /* 0x0003d40001117983 */ /* 0x000f280000300800 */
[----:B-----5:R0:W-:Y:S04]  /*13890*/  STL.64 [R1+0x4a0], R4 ;  /* 0x0004a00401007387 */ /* 0x0201e80000100a00 */
[----:B0-----:R-:W3:Y:S04]  /*138a0*/  LDL.LU.64 R4, [R1+0x3e0] ;  /* 0x0003e00001047983 */ /* 0x001ee80000300a00 */
[----:B-1----:R-:W3:Y:S01]  /*138b0*/  LDL.LU.64 R22, [R1+0x3e8] ;  /* 0x0003e80001167983 */ /* 0x002ee20000300a00 */
[----:B------:R-:W-:Y:S01]  /*138c0*/  IMAD.U32 R7, R6, 0x10000, RZ ;  /* 0x0001000006077824 */ /* 0x000fe200078e00ff */
[----:B------:R-:W-:-:S03]  /*138d0*/  ISETP.GT.AND P2, PT, R0, 0x188, P2 ;  /* 0x000001880000780c */ /* 0x000fc60001744270 */
[----:B------:R-:W-:Y:S01]  /*138e0*/  FMUL R7, R7, R16 ;  /* 0x0000001007077220 */ /* 0x000fe20000400000 */
[----:B------:R-:W-:Y:S03]  /*138f0*/  BSSY B1, `(.L_x_84) ;  /* 0x0000008000017945 */ /* 0x000fe60003800000 */
[----:B----4-:R-:W-:-:S05]  /*13900*/  FFMA R7, R17, R2, R7 ;  /* 0x0000000211077223 */ /* 0x010fca0000000007 */
[----:B------:R-:W-:Y:S01]  /*13910*/  F2FP.BF16.F32.PACK_AB R7, RZ, R7 ;  /* 0x00000007ff07723e */ /* 0x000fe200000010ff */
[----:B---3--:R-:W-:Y:S02]  /*13920*/  @P3 IMAD.MOV.U32 R23, RZ, RZ, R5 ;  /* 0x000000ffff173224 */ /* 0x008fe400078e0005 */
[----:B------:R0:W5:Y:S04]  /*13930*/  LDL.LU.64 R4, [R1+0x4a0] ;  /* 0x0004a00001047983 */ /* 0x0001680000300a00 */
[----:B------:R0:W-:Y:S01]  /*13940*/  @P3 STG.E.U16 desc[UR60][R22.64+0x12], R7 ;  /* 0x0000120716003986 */ /* 0x0001e2000c10153c */
[----:B------:R-:W-:Y:S05]  /*13950*/  @!P2 BRA `(.L_x_85) ;  /* 0x000000000004a947 */ /* 0x000fea0003800000 */
[----:B------:R1:W5:Y:S02]  /*13960*/  LDG.E.LTC128B.U16 R6, desc[UR60][R10.64+0x10] ;  /* 0x0000103c0a067981 */ /* 0x000364000c1e1520 */
.L_x_85:
[----:B------:R-:W-:Y:S05]  /*13970*/  BSYNC B1 ;  /* 0x0000000000017941 */ /* 0x000fea0003800000 */
.L_x_84:
[----:B------:R-:W3:Y:S01]  /*13980*/  LDL.LU R17, [R1+0x3d8] ;  /* 0x0003d80001117983 */ /* 0x000ee20000300800 */
[----:B0----5:R-:W-:Y:S01]  /*13990*/  IMAD.U32 R7, R6, 0x10000, RZ ;  /* 0x0001000006077824 */ /* 0x021fe200078e00ff */
        /* <DEDUP_REMOVED lines=8> */
.L_x_87:
[----:B------:R-:W-:Y:S05]  /*13a20*/  BSYNC B1 ;  /* 0x0000000000017941 */ /* 0x000fea0003800000 */
.L_x_86:
[----:B------:R-:W4:Y:S04]  /*13a30*/  LDL.LU R17, [R1+0x3dc] ;  /* 0x0003dc0001117983 */ /* 0x000f280000300800 */
[----:B------:R1:W5:Y:S02]  /*13a40*/  LDL.64 R22, [R1+0x440] ;  /* 0x0004400001167983 */ /* 0x0003640000100a00 */
[----:B0----5:R-:W-:Y:S01]  /*13a50*/  IMAD.U32 R7, R6, 0x10000, RZ ;  /* 0x0001000006077824 */ /* 0x021fe200078e00ff */
[----:B------:R-:W-:Y:S01]  /*13a60*/  ISETP.GT.AND P3, PT, R3, 0x10, PT ;  /* 0x000000100300780c */ /* 0x000fe20003f64270 */
[----:B------:R-:W-:Y:S02]  /*13a70*/  BSSY B1, `(.L_x_88) ;  /* 0x0000008000017945 */ /* 0x000fe40003800000 */
[----:B------:R-:W-:Y:S01]  /*13a80*/  FMUL R7, R7, R16 ;  /* 0x0000001007077220 */ /* 0x000fe20000400000 */
[----:B------:R-:W-:-:S03]  /*13a90*/  ISETP.GT.AND P0, PT, R0, RZ, P3 ;  /* 0x000000ff0000720c */ /* 0x000fc60001f04270 */
[----:B----4-:R-:W-:-:S05]  /*13aa0*/  FFMA R7, R17, R2, R7 ;  /* 0x0000000211077223 */ /* 0x010fca0000000007 */
[----:B------:R-:W-:-:S05]  /*13ab0*/  F2FP.BF16.F32.PACK_AB R7, RZ, R7 ;  /* 0x00000007ff07723e */ /* 0x000fca00000010ff */
[----:B------:R1:W-:Y:S01]  /*13ac0*/  @P1 STG.E.U16 desc[UR60][R4.64+0x12], R7 ;  /* 0x0000120704001986 */ /* 0x0003e2000c10153c */
[----:B------:R-:W-:Y:S05]  /*13ad0*/  @!P0 BRA `(.L_x_89) ;  /* 0x0000000000048947 */ /* 0x000fea0003800000 */
[----:B------:R0:W5:Y:S02]  /*13ae0*/  LDG.E.LTC128B.U16 R6, desc[UR60][R22.64+0x20] ;  /* 0x0000203c16067981 */ /* 0x000164000c1e1520 */
.L_x_89:
[----:B------:R-:W-:Y:S05]  /*13af0*/  BSYNC B1 ;  /* 0x0000000000017941 */ /* 0x000fea0003800000 */
.L_x_88:
[----:B-1----:R-:W4:Y:S01]  /*13b00*/  LDL.LU R5, [R1+0x3a0] ;  /* 0x0003a00001057983 */ /* 0x002f220000300800 */
[----:B-----5:R-:W-:Y:S01]  /*13b10*/  IMAD.U32 R4, R6, 0x10000, RZ ;  /* 0x0001000006047824 */ /* 0x020fe200078e00ff */
        /* <DEDUP_REMOVED lines=9> */
.L_x_91:
[----:B------:R-:W-:Y:S05]  /*13bb0*/  BSYNC B1 ;  /* 0x0000000000017941 */ /* 0x000fea0003800000 */
.L_x_90:
[----:B------:R-:W2:Y:S01]  /*13bc0*/  LDL.LU R5, [R1+0x3a4] ;  /* 0x0003a40001057983 */ /* 0x000ea20000300800 */
[----:B-1---5:R-:W-:Y:S01]  /*13bd0*/  IMAD.U32 R4, R6, 0x10000, RZ ;  /* 0x0001000006047824 */ /* 0x022fe200078e00ff */
[----:B------:R-:W-:Y:S01]  /*13be0*/  ISETP.GT.AND P0, PT, R0, 0x8, P3 ;  /* 0x000000080000780c */ /* 0x000fe20001f04270 */
[----:B------:R-:W-:Y:S02]  /*13bf0*/  BSSY B1, `(.L_x_92) ;  /* 0x0000008000017945 */ /* 0x000fe40003800000 */
[----:B------:R-:W-:-:S04]  /*13c00*/  FMUL R4, R4, R16 ;  /* 0x0000001004047220 */ /* 0x000fc80000400000 */
[----:B--2---:R-:W-:-:S05]  /*13c10*/  FFMA R4, R5, R2, R4 ;  /* 0x0000000205047223 */ /* 0x004fca0000000004 */
[----:B------:R-:W-:-:S05]  /*13c20*/  F2FP.BF16.F32.PACK_AB R4, RZ, R4 ;  /* 0x00000004ff04723e */ /* 0x000fca00000010ff */
[----:B------:R1:W-:Y:S01]  /*13c30*/  @P1 STG.E.U16 desc[UR60][R8.64+0x22], R4 ;  /* 0x0000220408001986 */ /* 0x0003e2000c10153c */
[----:B------:R-:W-:Y:S05]  /*13c40*/  @!P0 BRA `(.L_x_93) ;  /* 0x0000000000088947 */ /* 0x000fea0003800000 */
[----:B0---4-:R-:W2:Y:S04]  /*13c50*/  LDL.64 R22, [R1+0x420] ;  /* 0x0004200001167983 */ /* 0x011ea80000100a00 */
[----:B--2---:R2:W5:Y:S02]  /*13c60*/  LDG.E.LTC128B.U16 R6, desc[UR60][R22.64+0x20] ;  /* 0x0000203c16067981 */ /* 0x004564000c1e1520 */
.L_x_93:
[----:B------:R-:W-:Y:S05]  /*13c70*/  BSYNC B1 ;  /* 0x0000000000017941 */ /* 0x000fea0003800000 */
.L_x_92:
[----:B------:R-:W3:Y:S04]  /*13c80*/  LDL.LU R5, [R1+0x3a8] ;  /* 0x0003a80001057983 */ /* 0x000ee80000300800 */
[----:B0-2-4-:R-:W2:Y:S01]  /*13c90*/  LDL.64 R22, [R1+0x428] ;  /* 0x0004280001167983 */ /* 0x015ea20000100a00 */
[----:B-1---5:R-:W-:Y:S01]  /*13ca0*/  IMAD.U32 R4, R6, 0x10000, RZ ;  /* 0x0001000006047824 */ /* 0x022fe200078e00ff */
[----:B------:R-:W-:Y:S01]  /*13cb0*/  ISETP.GT.AND P4, PT, R0, 0x8, P2 ;  /* 0x000000080000780c */ /* 0x000fe20001784270 */
[----:B------:R-:W-:Y:S02]  /*13cc0*/  BSSY B1, `(.L_x_94) ;  /* 0x0000008000017945 */ /* 0x000fe40003800000 */
[----:B------:R-:W-:-:S04]  /*13cd0*/  FMUL R4, R4, R16 ;  /* 0x0000001004047220 */ /* 0x000fc80000400000 */
[----:B---3--:R-:W-:-:S05]  /*13ce0*/  FFMA R4, R5, R2, R4 ;  /* 0x0000000205047223 */ /* 0x008fca0000000004 */
[----:B------:R-:W-:-:S05]  /*13cf0*/  F2FP.BF16.F32.PACK_AB R4, RZ, R4 ;  /* 0x00000004ff04723e */ /* 0x000fca00000010ff */
[----:B--2---:R0:W-:Y:S01]  /*13d00*/  @P0 STG.E.U16 desc[UR60][R22.64+0x20], R4 ;  /* 0x0000200416000986 */ /* 0x0041e2000c10153c */
[----:B------:R-:W-:Y:S05]  /*13d10*/  @!P4 BRA `(.L_x_95) ;  /* 0x000000000008c947 */ /* 0x000fea0003800000 */
[----:B0-----:R-:W2:Y:S04]  /*13d20*/  LDL.64 R4, [R1+0x420] ;  /* 0x0004200001047983 */ /* 0x001ea80000100a00 */
[----:B--2---:R1:W5:Y:S02]  /*13d30*/  LDG.E.LTC128B.U16 R6, desc[UR60][R4.64+0x22] ;  /* 0x0000223c04067981 */ /* 0x004364000c1e1520 */
.L_x_95:
[----:B------:R-:W-:Y:S05]  /*13d40*/  BSYNC B1 ;  /* 0x0000000000017941 */ /* 0x000fea0003800000 */
.L_x_94:
[----:B-1----:R-:W2:Y:S01]  /*13d50*/  LDL.LU R5, [R1+0x3ac] ;  /* 0x0003ac0001057983 */ /* 0x002ea20000300800 */
[----:B0----5:R-:W-:Y:S01]  /*13d60*/  IMAD.U32 R4, R6, 0x10000, RZ ;  /* 0x0001000006047824 */ /* 0x021fe200078e00ff */
[----:B------:R-:W-:Y:S01]  /*13d70*/  ISETP.GT.AND P1, PT, R3, 0x18, PT ;  /* 0x000000180300780c */ /* 0x000fe20003f24270 */
[----:B------:R-:W-:Y:S02]  /*13d80*/  BSSY B1, `(.L_x_96) ;  /* 0x0000009000017945 */ /* 0x000fe40003800000 */
[----:B------:R-:W-:Y:S01]  /*13d90*/  FMUL R4, R4, R16 ;  /* 0x0000001004047220 */ /* 0x000fe20000400000 */
[----:B------:R-:W-:-:S03]  /*13da0*/  ISETP.GT.AND P5, PT, R0, RZ, P1 ;  /* 0x000000ff0000720c */ /* 0x000fc60000fa4270 */
[----:B--2---:R-:W-:-:S05]  /*13db0*/  FFMA R4, R5, R2, R4 ;  /* 0x0000000205047223 */ /* 0x004fca0000000004 */
[----:B------:R-:W-:-:S05]  /*13dc0*/  F2FP.BF16.F32.PACK_AB R4, RZ, R4 ;  /* 0x00000004ff04723e */ /* 0x000fca00000010ff */
[----:B------:R0:W-:Y:S01]  /*13dd0*/  @P4 STG.E.U16 desc[UR60][R22.64+0x22], R4 ;  /* 0x0000220416004986 */ /* 0x0001e2000c10153c */
[----:B------:R-:W-:Y:S05]  /*13de0*/  @!P5 BRA `(.L_x_97) ;  /* 0x000000000008d947 */ /* 0x000fea0003800000 */
[----:B0-----:R-:W2:Y:S04]  /*13df0*/  LDL.64 R4, [R1+0x440] ;  /* 0x0004400001047983 */ /* 0x001ea80000100a00 */
[----:B--2---:R1:W5:Y:S02]  /*13e00*/  LDG.E.LTC128B.U16 R6, desc[UR60][R4.64+0x30] ;  /* 0x0000303c04067981 */ /* 0x004364000c1e1520 */
.L_x_97:
[----:B------:R-:W-:Y:S05]  /*13e10*/  BSYNC B1 ;  /* 0x0000000000017941 */ /* 0x000fea0003800000 */
.L_x_96:
        /* <DEDUP_REMOVED lines=12> */
.L_x_99:
[----:B------:R-:W-:Y:S05]  /*13ee0*/  BSYNC B1 ;  /* 0x0000000000017941 */ /* 0x000fea0003800000 */
.L_x_98:
[----:B-1----:R-:W2:Y:S01]  /*13ef0*/  LDL.LU R5, [R1+0x3b4] ;  /* 0x0003b40001057983 */ /* 0x002ea20000300800 */
[----:B0----5:R-:W-:Y:S01]  /*13f00*/  IMAD.U32 R4, R6, 0x10000, RZ ;  /* 0x0001000006047824 */ /* 0x021fe200078e00ff */
[----:B------:R-:W-:Y:S01]  /*13f10*/  ISETP.GT.AND P5, PT, R0, 0x8, P1 ;  /* 0x000000080000780c */ /* 0x000fe20000fa4270 */
[----:B------:R-:W-:Y:S02]  /*13f20*/  BSSY B1, `(.L_x_100) ;  /* 0x0000008000017945 */ /* 0x000fe40003800000 */
[----:B------:R-:W-:-:S04]  /*13f30*/  FMUL R4, R4, R16 ;  /* 0x0000001004047220 */ /* 0x000fc80000400000 */
[----:B--2---:R-:W-:-:S05]  /*13f40*/  FFMA R4, R5, R2, R4 ;  /* 0x0000000205047223 */ /* 0x004fca0000000004 */
[----:B------:R-:W-:-:S05]  /*13f50*/  F2FP.BF16.F32.PACK_AB R4, RZ, R4 ;  /* 0x00000004ff04723e */ /* 0x000fca00000010ff */
[----:B------:R0:W-:Y:S01]  /*13f60*/  @P4 STG.E.U16 desc[UR60][R8.64+0x32], R4 ;  /* 0x0000320408004986 */ /* 0x0001e2000c10153c */
[----:B------:R-:W-:Y:S05]  /*13f70*/  @!P5 BRA `(.L_x_101) ;  /* 0x000000000008d947 */ /* 0x000fea0003800000 */
[----:B0-----:R-:W2:Y:S04]  /*13f80*/  LDL.64 R4, [R1+0x420] ;  /* 0x0004200001047983 */ /* 0x001ea80000100a00 */
[----:B--2---:R1:W5:Y:S02]  /*13f90*/  LDG.E.LTC128B.U16 R6, desc[UR60][R4.64+0x30] ;  /* 0x0000303c04067981 */ /* 0x004364000c1e1520 */
.L_x_101:
[----:B------:R-:W-:Y:S05]  /*13fa0*/  BSYNC B1 ;  /* 0x0000000000017941 */ /* 0x000fea0003800000 */
.L_x_100:
        /* <DEDUP_REMOVED lines=11> */
.L_x_103:
[----:B------:R-:W-:Y:S05]  /*14060*/  BSYNC B1 ;  /* 0x0000000000017941 */ /* 0x000fea0003800000 */
.L_x_102:
        /* <DEDUP_REMOVED lines=10> */
.L_x_105:
[----:B------:R-:W-:Y:S05]  /*14110*/  BSYNC B1 ;  /* 0x0000000000017941 */ /* 0x000fea0003800000 */
.L_x_104:
[----:B------:R-:W2:Y:S01]  /*14120*/  LDL.LU R5, [R1+0x380] ;  /* 0x0003800001057983 */ /* 0x000ea20000300800 */
        /* <DEDUP_REMOVED lines=9> */
.L_x_107:
[----:B------:R-:W-:Y:S05]  /*141c0*/  BSYNC B1 ;  /* 0x0000000000017941 */ /* 0x000fea0003800000 */
.L_x_106:
        /* <DEDUP_REMOVED lines=10> */
.L_x_109:
[----:B------:R-:W-:Y:S05]  /*14270*/  BSYNC B1 ;  /* 0x0000000000017941 */ /* 0x000fea0003800000 */
.L_x_108:
[----:B------:R-:W4:Y:S04]  /*14280*/  LDL.LU R5, [R1+0x388] ;  /* 0x0003880001057983 */ /* 0x000f280000300800 */
[----:B------:R-:W2:Y:S01]  /*14290*/  LDL.64 R22, [R1+0x400] ;  /* 0x0004000001167983 */ /* 0x000ea20000100a00 */
[----:B0----5:R-:W-:Y:S01]  /*142a0*/  IMAD.U32 R4, R6, 0x10000, RZ ;  /* 0x0001000006047824 */ /* 0x021fe200078e00ff */
[----:B------:R-:W-:Y:S01]  /*142b0*/  ISETP.GT.AND P4, PT, R0, 0x88, P2 ;  /* 0x000000880000780c */ /* 0x000fe20001784270 */
[----:B------:R-:W-:Y:S02]  /*142c0*/  BSSY B1, `(.L_x_110) ;  /* 0x0000007000017945 */ /* 0x000fe40003800000 */
[----:B------:R-:W-:-:S04]  /*142d0*/  FMUL R4, R4, R16 ;  /* 0x0000001004047220 */ /* 0x000fc80000400000 */
[----:B----4-:R-:W-:-:S05]  /*142e0*/  FFMA R4, R5, R2, R4 ;  /* 0x0000000205047223 */ /* 0x010fca0000000004 */
[----:B------:R-:W-:-:S05]  /*142f0*/  F2FP.BF16.F32.PACK_AB R4, RZ, R4 ;  /* 0x00000004ff04723e */ /* 0x000fca00000010ff */
[----:B--2---:R0:W-:Y:S01]  /*14300*/  @P5 STG.E.U16 desc[UR60][R22.64+0x20], R4 ;  /* 0x0000200416005986 */ /* 0x0041e2000c10153c */
[----:B------:R-:W-:Y:S05]  /*14310*/  @!P4 BRA `(.L_x_111) ;  /* 0x000000000004c947 */ /* 0x000fea0003800000 */
[----:B------:R2:W5:Y:S02]  /*14320*/  LDG.E.LTC128B.U16 R6, desc[UR60][R232.64+0x22] ;  /* 0x0000223ce8067981 */ /* 0x000564000c1e1520 */
.L_x_111:
[----:B------:R-:W-:Y:S05]  /*14330*/  BSYNC B1 ;  /* 0x0000000000017941 */ /* 0x000fea0003800000 */
.L_x_110:
[----:B------:R-:W4:Y:S01]  /*14340*/  LDL.LU R5, [R1+0x38c] ;  /* 0x00038c0001057983 */ /* 0x000f220000300800 */
[----:B0----5:R-:W-:Y:S01]  /*14350*/  IMAD.U32 R4, R6, 0x10000, RZ ;  /* 0x0001000006047824 */ /* 0x021fe200078e00ff */
        /* <DEDUP_REMOVED lines=8> */
.L_x_113:
[----:B------:R-:W-:Y:S05]  /*143e0*/  BSYNC B1 ;  /* 0x0000000000017941 */ /* 0x000fea0003800000 */
.L_x_112:
        /* <DEDUP_REMOVED lines=10> */
.L_x_115:
[----:B------:R-:W-:Y:S05]  /*14490*/  BSYNC B1 ;  /* 0x0000000000017941 */ /* 0x000fea0003800000 */
.L_x_114:
        /* <DEDUP_REMOVED lines=10> */
.L_x_117:
[----:B------:R-:W-:Y:S05]  /*14540*/  BSYNC B1 ;  /* 0x0000000000017941 */ /* 0x000fea0003800000 */
.L_x_116:
        /* <DEDUP_REMOVED lines=10> */
.L_x_119:
[----:B------:R-:W-:Y:S05]  /*145f0*/  BSYNC B1 ;  /* 0x0000000000017941 */ /* 0x000fea0003800000 */
.L_x_118:
[----:B------:R-:W3:Y:S01]  /*14600*/  LDL.LU R5, [R1+0x39c] ;  /* 0x00039c0001057983 */ /* 0x000ee20000300800 */
[----:B0----5:R-:W-:Y:S01]  /*14610*/  IMAD.U32 R4, R6, 0x10000, RZ ;  /* 0x0001000006047824 */ /* 0x021fe200078e00ff */
[----:B------:R-:W-:Y:S01]  /*14620*/  ISETP.GT.AND P5, PT, R0, 0x100, P3 ;  /* 0x000001000000780c */ /* 0x000fe20001fa4270 */
[----:B------:R-:W-:Y:S01]  /*14630*/  IMAD.U32 R17, RZ, RZ, UR9 ;  /* 0x00000009ff117e24 */ /* 0x000fe2000f8e00ff */
[----:B------:R0:W-:Y:S01]  /*14640*/  STL.64 [R1+0x4a0], R8 ;  /* 0x0004a00801007387 */ /* 0x0001e20000100a00 */
[----:B------:R-:W-:-:S03]  /*14650*/  FMUL R4, R4, R16 ;  /* 0x0000001004047220 */ /* 0x000fc60000400000 */
[----:B0-----:R-:W4:Y:S01]  /*14660*/  LDL.LU.64 R8, [R1+0x430] ;  /* 0x0004300001087983 */ /* 0x001f220000300a00 */
[----:B---3--:R-:W-:-:S05]  /*14670*/  FFMA R4, R5, R2, R4 ;  /* 0x0000000205047223 */ /* 0x008fca0000000004 */
[----:B------:R-:W-:-:S05]  /*14680*/  F2FP.BF16.F32.PACK_AB R4, RZ, R4 ;  /* 0x00000004ff04723e */ /* 0x000fca00000010ff */
[----:B------:R0:W-:Y:S04]  /*14690*/  @P4 STG.E.U16 desc[UR60][R22.64+0x32], R4 ;  /* 0x0000320416004986 */ /* 0x0001e8000c10153c */
[----:B------:R-:W3:Y:S01]  /*146a0*/  @P5 LDG.E.LTC128B.U16 R6, desc[UR60][R20.64+0x20] ;  /* 0x0000203c14065981 */ /* 0x000ee2000c1e1520 */
[----:B------:R-:W-:-:S04]  /*146b0*/  IMAD.U32 R5, RZ, RZ, UR8 ;  /* 0x00000008ff057e24 */ /* 0x000fc8000f8e00ff */
[----:B------:R-:W-:Y:S02]  /*146c0*/  IMAD.SHL.U32 R5, R5, 0x100, RZ ;  /* 0x0000010005057824 */ /* 0x000fe400078e00ff */
[----:B0-----:R-:W-:-:S05]  /*146d0*/  IMAD.U32 R22, RZ, RZ, UR8 ;  /* 0x00000008ff167e24 */ /* 0x001fca000f8e00ff */
[----:B------:R-:W-:Y:S02]  /*146e0*/  SHF.L.U64.HI R23, R22, 0x8, R17 ;  /* 0x0000000816177819 */ /* 0x000fe40000010211 */
[----:B------:R-:W2:Y:S04]  /*146f0*/  LDL.LU R17, [R1+0x360] ;  /* 0x0003600001117983 */ /* 0x000ea80000300800 */
[----:B------:R0:W-:Y:S01]  /*14700*/  STL [R1+0x380], R5 ;  /* 0x0003800501007387 */ /* 0x0001e20000100800 */
[----:B------:R-:W-:Y:S01]  /*14710*/  BSSY B1, `(.L_x_120) ;  /* 0x000000d000017945 */ /* 0x000fe20003800000 */
[----:B---3--:R-:W-:-:S04]  /*14720*/  IMAD.U32 R4, R6, 0x10000, RZ ;  /* 0x0001000006047824 */ /* 0x008fc800078e00ff */
[----:B------:R-:W-:Y:S01]  /*14730*/  FMUL R7, R4, R16 ;  /* 0x0000001004077220 */ /* 0x000fe20000400000 */
[----:B----4-:R-:W-:Y:S02]  /*14740*/  IADD3 R4, P4, R5, R8, RZ ;  /* 0x0000000805047210 */ /* 0x010fe40007f9e0ff */
[----:B------:R3:W5:Y:S03]  /*14750*/  LDL.LU.64 R8, [R1+0x4a0] ;  /* 0x0004a00001087983 */ /* 0x0007660000300a00 */
[----:B0-----:R-:W-:Y:S02]  /*14760*/  IMAD.X R5, R23, 0x1, R13, P4 ;  /* 0x0000000117057824 */ /* 0x001fe400020e060d */
[----:B--2---:R-:W-:-:S05]  /*14770*/  FFMA R7, R17, R2, R7 ;  /* 0x0000000211077223 */ /* 0x004fca0000000007 */
[----:B------:R-:W-:Y:S01]  /*14780*/  F2FP.BF16.F32.PACK_AB R7, RZ, R7 ;  /* 0x00000007ff07723e */ /* 0x000fe200000010ff */
[----:B------:R3:W-:Y:S04]  /*14790*/  STL [R1+0x384], R23 ;  /* 0x0003841701007387 */ /* 0x0007e80000100800 */
[----:B------:R3:W-:Y:S01]  /*147a0*/  @P5 STG.E.U16 desc[UR60][R4.64+0x20], R7 ;  /* 0x0000200704005986 */ /* 0x0007e2000c10153c */
[----:B------:R-:W-:-:S13]  /*147b0*/  ISETP.GT.AND P4, PT, R0, 0x100, P2 ;  /* 0x000001000000780c */ /* 0x000fda0001784270 */
[----:B---3--:R-:W-:Y:S05]  /*147c0*/  @!P4 BRA `(.L_x_121) ;  /* 0x000000000004c947 */ /* 0x008fea0003800000 */
[----:B------:R0:W5:Y:S02]  /*147d0*/  LDG.E.LTC128B.U16 R6, desc[UR60][R20.64+0x22] ;  /* 0x0000223c14067981 */ /* 0x000164000c1e1520 */
.L_x_121:
[----:B------:R-:W-:Y:S05]  /*147e0*/  BSYNC B1 ;  /* 0x0000000000017941 */ /* 0x000fea0003800000 */
.L_x_120:
[----:B------:R2:W-:Y:S04]  /*147f0*/  STL [R1+0x49c], R3 ;  /* 0x00049c0301007387 */ /* 0x0005e80000100800 */
[----:B--2---:R-:W2:Y:S01]  /*14800*/  LDL.LU R3, [R1+0x364] ;  /* 0x0003640001037983 */ /* 0x004ea20000300800 */
[----:B-----5:R-:W-:Y:S01]  /*14810*/  IMAD.U32 R7, R6, 0x10000, RZ ;  /* 0x0001000006077824 */ /* 0x020fe200078e00ff */
[----:B------:R-:W-:Y:S02]  /*14820*/  ISETP.GT.AND P5, PT, R0, 0x108, P3 ;  /* 0x000001080000780c */ /* 0x000fe40001fa4270 */
[----:B------:R-:W3:Y:S01]  /*14830*/  LDL.LU R23, [R1+0x368] ;  /* 0x0003680001177983 */ /* 0x000ee20000300800 */
[----:B------:R-:W-:-:S03]  /*14840*/  FMUL R7, R7, R16 ;  /* 0x0000001007077220 */ /* 0x000fc60000400000 */
[----:B------:R-:W4:Y:S04]  /*14850*/  LDL R22, [R1+0x468] ;  /* 0x0004680001167983 */ /* 0x000f280000100800 */
[----:B------:R-:W3:Y:S01]  /*14860*/  LDL R17, [R1+0x454] ;  /* 0x0004540001117983 */ /* 0x000ee20000100800 */
[----:B--2---:R-:W-:-:S03]  /*14870*/  FFMA R7, R3, R2, R7 ;  /* 0x0000000203077223 */ /* 0x004fc60000000007 */
[----:B------:R2:W5:Y:S02]  /*14880*/  LDL.LU R3, [R1+0x49c] ;  /* 0x00049c0001037983 */ /* 0x0005640000300800 */
[----:B------:R-:W-:-:S05]  /*14890*/  F2FP.BF16.F32.PACK_AB R7, RZ, R7 ;  /* 0x00000007ff07723e */ /* 0x000fca00000010ff */
[----:B------:R1:W-:Y:S04]  /*148a0*/  @P4 STG.E.U16 desc[UR60][R4.64+0x22], R7 ;  /* 0x0000220704004986 */ /* 0x0003e8000c10153c */
[----:B------:R-:W1:Y:S01]  /*148b0*/  @P5 LDG.E.LTC128B.U16 R6, desc[UR60][R18.64+0x20] ;  /* 0x0000203c12065981 */ /* 0x000e62000c1e1520 */
[----:B----4-:R-:W-:-:S05]  /*148c0*/  IADD3 R236, P4, R22, R4, RZ ;  /* 0x0000000416ec7210 */ /* 0x010fca0007f9e0ff */
[----:B---3--:R-:W-:Y:S01]  /*148d0*/  IMAD.X R237, R17, 0x1, R5, P4 ;  /* 0x0000000111ed7824 */ /* 0x008fe200020e0605 */
[----:B------:R-:W-:Y:S01]  /*148e0*/  ISETP.GT.AND P4, PT, R0, 0x108, P2 ;  /* 0x000001080000780c */ /* 0x000fe20001784270 */
[----:B-1----:R-:W-:-:S04]  /*148f0*/  IMAD.U32 R7, R6, 0x10000, RZ ;  /* 0x0001000006077824 */ /* 0x002fc800078e00ff */
[----:B------:R-:W-:-:S04]  /*14900*/  FMUL R7, R7, R16 ;  /* 0x0000001007077220 */ /* 0x000fc80000400000 */
[----:B------:R-:W-:Y:S02]  /*14910*/  FFMA R7, R23, R2, R7 ;  /* 0x0000000217077223 */ /* 0x000fe40000000007 */
[----:B------:R-:W3:Y:S03]  /*14920*/  LDL.LU R23, [R1+0x36c] ;  /* 0x00036c0001177983 */ /* 0x000ee60000300800 */
[----:B------:R-:W-:-:S05]  /*14930*/  F2FP.BF16.F32.PACK_AB R7, RZ, R7 ;  /* 0x00000007ff07723e */ /* 0x000fca00000010ff */
[----:B------:R1:W-:Y:S04]  /*14940*/  @P5 STG.E.U16 desc[UR60][R236.64+0x20], R7 ;  /* 0x00002007ec005986 */ /* 0x0003e8000c10153c */
[----:B------:R-:W1:Y:S01]  /*14950*/  @P4 LDG.E.LTC128B.U16 R6, desc[UR60][R18.64+0x22] ;  /* 0x0000223c12064981 */ /* 0x000e62000c1e1520 */
[----:B------:R-:W-:Y:S01]  /*14960*/  IADD3 R22, P5, R4, R22, RZ ;  /* 0x0000001604167210 */ /* 0x000fe20007fbe0ff */
[----:B------:R-:W-:Y:S01]  /*14970*/  BSSY B1, `(.L_x_122) ;  /* 0x000000a000017945 */ /* 0x000fe20003800000 */
[----:B-1----:R-:W-:-:S04]  /*14980*/  IMAD.U32 R7, R6, 0x10000, RZ ;  /* 0x0001000006077824 */ /* 0x002fc800078e00ff */
[----:B------:R-:W-:-:S04]  /*14990*/  FMUL R7, R7, R16 ;  /* 0x0000001007077220 */ /* 0x000fc80000400000 */
[----:B---3--:R-:W-:Y:S01]  /*149a0*/  FFMA R7, R23, R2, R7 ;  /* 0x0000000217077223 */ /* 0x008fe20000000007 */
[----:B------:R-:W-:-:S04]  /*149b0*/  IMAD.X R23, R5, 0x1, R17, P5 ;  /* 0x0000000105177824 */ /* 0x000fc800028e0611 */
[----:B------:R-:W-:-:S05]  /*149c0*/  F2FP.BF16.F32.PACK_AB R7, RZ, R7 ;  /* 0x00000007ff07723e */ /* 0x000fca00000010ff */
[----:B------:R2:W-:Y:S01]  /*149d0*/  @P4 STG.E.U16 desc[UR60][R22.64+0x22], R7 ;  /* 0x0000220716004986 */ /* 0x0005e2000c10153c */
[----:B------:R-:W-:-:S13]  /*149e0*/  ISETP.GT.AND P5, PT, R0, 0x100, P1 ;  /* 0x000001000000780c */ /* 0x000fda0000fa4270 */
[----:B--2---:R-:W-:Y:S05]  /*149f0*/  @!P5 BRA `(.L_x_123) ;  /* 0x000000000004d947 */ /* 0x004fea0003800000 */
[----:B------:R1:W5:Y:S02]  /*14a00*/  LDG.E.LTC128B.U16 R6, desc[UR60][R20.64+0x30] ;  /* 0x0000303c14067981 */ /* 0x000364000c1e1520 */
.L_x_123:
[----:B------:R-:W-:Y:S05]  /*14a10*/  BSYNC B1 ;  /* 0x0000000000017941 */ /* 0x000fea0003800000 */
.L_x_122:
[----:B------:R-:W2:Y:S01]  /*14a20*/  LDL.LU R17, [R1+0x370] ;  /* 0x0003700001117983 */ /* 0x000ea20000300800 */
[----:B-----5:R-:W-:Y:S01]  /*14a30*/  IMAD.U32 R7, R6, 0x10000, RZ ;  /* 0x0001000006077824 */ /* 0x020fe200078e00ff */
        /* <DEDUP_REMOVED lines=8> */
.L_x_125:
[----:B------:R-:W-:Y:S05]  /*14ac0*/  BSYNC B1 ;  /* 0x0000000000017941 */ /* 0x000fea0003800000 */
.L_x_124:
[----:B------:R-:W4:Y:S01]  /*14ad0*/  LDL.LU R17, [R1+0x374] ;  /* 0x0003740001117983 */ /* 0x000f220000300800 */
[----:B--2--5:R-:W-:Y:S01]  /*14ae0*/  IMAD.U32 R7, R6, 0x10000, RZ ;  /* 0x0001000006077824 */ /* 0x024fe200078e00ff */
        /* <DEDUP_REMOVED lines=8> */
.L_x_127:
[----:B------:R-:W-:Y:S05]  /*14b70*/  BSYNC B1 ;  /* 0x0000000000017941 */ /* 0x000fea0003800000 */
.L_x_126:
[----:B------:R-:W3:Y:S01]  /*14b80*/  LDL.LU R17, [R1+0x378] ;  /* 0x0003780001117983 */ /* 0x000ee20000300800 */
[----:B--2--5:R-:W-:Y:S01]  /*14b90*/  IMAD.U32 R7, R6, 0x10000, RZ ;  /* 0x0001000006077824 */ /* 0x024fe200078e00ff */
        /* <DEDUP_REMOVED lines=8> */
.L_x_129:
[----:B------:R-:W-:Y:S05]  /*14c20*/  BSYNC B1 ;  /* 0x0000000000017941 */ /* 0x000fea0003800000 */
.L_x_128:
[----:B------:R-:W4:Y:S01]  /*14c30*/  LDL.LU R22, [R1+0x37c] ;  /* 0x00037c0001167983 */ /* 0x000f220000300800 */
[----:B--2--5:R-:W-:Y:S01]  /*14c40*/  IMAD.U32 R7, R6, 0x10000, RZ ;  /* 0x0001000006077824 */ /* 0x024fe200078e00ff */
[----:B------:R-:W-:Y:S01]  /*14c50*/  ISETP.GT.AND P5, PT, R0, 0x180, P3 ;  /* 0x000001800000780c */ /* 0x000fe20001fa4270 */
[----:B------:R-:W-:Y:S01]  /*14c60*/  BSSY B1, `(.L_x_130) ;  /* 0x0000008000017945 */ /* 0x000fe20003800000 */
[----:B------:R-:W-:Y:S01]  /*14c70*/  PRMT R17, R6, 0x7610, R17 ;  /* 0x0000761006117816 */ /* 0x000fe20000000011 */
[----:B------:R-:W-:-:S04]  /*14c80*/  FMUL R7, R7, R16 ;  /* 0x0000001007077220 */ /* 0x000fc80000400000 */
[----:B----4-:R-:W-:-:S05]  /*14c90*/  FFMA R7, R22, R2, R7 ;  /* 0x0000000216077223 */ /* 0x010fca0000000007 */
[----:B------:R-:W-:-:S05]  /*14ca0*/  F2FP.BF16.F32.PACK_AB R7, RZ, R7 ;  /* 0x00000007ff07723e */ /* 0x000fca00000010ff */
[----:B------:R2:W-:Y:S01]  /*14cb0*/  @P4 STG.E.U16 desc[UR60][R236.64+0x32], R7 ;  /* 0x00003207ec004986 */ /* 0x0005e2000c10153c */
[----:B------:R-:W-:Y:S05]  /*14cc0*/  @!P5 BRA `(.L_x_131) ;  /* 0x000000000004d947 */ /* 0x000fea0003800000 */
[----:B------:R4:W5:Y:S02]  /*14cd0*/  LDG.E.LTC128B.U16 R17, desc[UR60][R14.64+0x20] ;  /* 0x0000203c0e117981 */ /* 0x000964000c1e1520 */
.L_x_131:
[----:B------:R-:W-:Y:S05]  /*14ce0*/  BSYNC B1 ;  /* 0x0000000000017941 */ /* 0x000fea0003800000 */
.L_x_130:
[----:B--2---:R-:W2:Y:S01]  /*14cf0*/  LDL R7, [R1+0x380] ;  /* 0x0003800001077983 */ /* 0x004ea20000100800 */
[----:B-----5:R-:W-:-:S03]  /*14d00*/  IMAD.U32 R6, R17, 0x10000, RZ ;  /* 0x0001000011067824 */ /* 0x020fc600078e00ff */
[----:B------:R-:W3:Y:S01]  /*14d10*/  LDL R23, [R1+0x384] ;  /* 0x0003840001177983 */ /* 0x000ee20000100800 */
[----:B------:R-:W-:Y:S01]  /*14d20*/  FMUL R22, R6, R16 ;  /* 0x0000001006167220 */ /* 0x000fe20000400000 */
[----:B--2---:R-:W-:Y:S02]  /*14d30*/  IADD3 R6, P4, R7, R4, RZ ;  /* 0x0000000407067210 */ /* 0x004fe40007f9e0ff */
[----:B------:R-:W2:Y:S01]  /*14d40*/  LDL.LU R7, [R1+0x340] ;  /* 0x0003400001077983 */ /* 0x000ea20000300800 */
[----:B------:R-:W-:Y:S01]  /*14d50*/  BSSY B1, `(.L_x_132) ;  /* 0x0000008000017945 */ /* 0x000fe20003800000 */
[----:B--2---:R-:W-:Y:S01]  /*14d60*/  FFMA R22, R7, R2, R22 ;  /* 0x0000000207167223 */ /* 0x004fe20000000016 */
[----:B---3--:R-:W-:Y:S01]  /*14d70*/  IMAD.X R7, R23, 0x1, R5, P4 ;  /* 0x0000000117077824 */ /* 0x008fe200020e0605 */
[----:B------:R-:W-:-:S03]  /*14d80*/  ISETP.GT.AND P4, PT, R0, 0x180, P2 ;  /* 0x000001800000780c */ /* 0x000fc60001784270 */
[----:B------:R-:W-:-:S05]  /*14d90*/  F2FP.BF16.F32.PACK_AB R22, RZ, R22 ;  /* 0x00000016ff16723e */ /* 0x000fca00000010ff */
[----:B------:R2:W-:Y:S05]  /*14da0*/  @P5 STG.E.U16 desc[UR60][R6.64+0x20], R22 ;  /* 0x0000201606005986 */ /* 0x0005ea000c10153c */
[----:B------:R-:W-:Y:S05]  /*14db0*/  @!P4 BRA `(.L_x_133) ;  /* 0x000000000004c947 */ /* 0x000fea0003800000 */
[----:B------:R3:W5:Y:S02]  /*14dc0*/  LDG.E.LTC128B.U16 R17, desc[UR60][R14.64+0x22] ;  /* 0x0000223c0e117981 */ /* 0x000764000c1e1520 */
.L_x_133:
[----:B------:R-:W-:Y:S05]  /*14dd0*/  BSYNC B1 ;  /* 0x0000000000017941 */ /* 0x000fea0003800000 */
.L_x_132:
        /* <DEDUP_REMOVED lines=10> */
.L_x_135:
[----:B------:R-:W-:Y:S05]  /*14e80*/  BSYNC B1 ;  /* 0x0000000000017941 */ /* 0x000fea0003800000 */
.L_x_134:
[----:B------:R-:W3:Y:S01]  /*14e90*/  LDL.LU R23, [R1+0x348] ;  /* 0x0003480001177983 */ /* 0x000ee20000300800 */
[----:B--2--5:R-:W-:-:S03]  /*14ea0*/  IMAD.U32 R22, R17, 0x10000, RZ ;  /* 0x0001000011167824 */ /* 0x024fc600078e00ff */
[----:B------:R2:W-:Y:S01]  /*14eb0*/  STL [R1+0x4a0], R4 ;  /* 0x0004a00401007387 */ /* 0x0005e20000100800 */
[----:B------:R-:W-:-:S03]  /*14ec0*/  FMUL R22, R22, R16 ;  /* 0x0000001016167220 */ /* 0x000fc60000400000 */
[----:B------:R0:W-:Y:S01]  /*14ed0*/  STL [R1+0x49c], R3 ;  /* 0x00049c0301007387 */ /* 0x0001e20000100800 */
[----:B---3--:R-:W-:-:S03]  /*14ee0*/  FFMA R23, R23, R2, R22 ;  /* 0x0000000217177223 */ /* 0x008fc60000000016 */
[----:B------:R-:W3:Y:S02]  /*14ef0*/  LDL R22, [R1+0x468] ;  /* 0x0004680001167983 */ /* 0x000ee40000100800 */
[----:B------:R-:W-:-:S04]  /*14f00*/  F2FP.BF16.F32.PACK_AB R23, RZ, R23 ;  /* 0x00000017ff17723e */ /* 0x000fc800000010ff */
[----:B--2---:R-:W-:Y:S02]  /*14f10*/  PRMT R4, R23, 0x7610, R4 ;  /* 0x0000761017047816 */ /* 0x004fe40000000004 */
[----:B------:R-:W2:Y:S02]  /*14f20*/  LDL R23, [R1+0x454] ;  /* 0x0004540001177983 */ /* 0x000ea40000100800 */
[----:B0-----:R-:W-:Y:S02]  /*14f30*/  PRMT R3, R4, 0x7610, R3 ;  /* 0x0000761004037816 */ /* 0x001fe40000000003 */
[----:B------:R0:W5:Y:S01]  /*14f40*/  LDL.LU R4, [R1+0x4a0] ;  /* 0x0004a00001047983 */ /* 0x0001620000300800 */
[----:B---3--:R-:W-:-:S05]  /*14f50*/  IADD3 R22, P4, R22, R6, RZ ;  /* 0x0000000616167210 */ /* 0x008fca0007f9e0ff */
[----:B--2---:R-:W-:-:S05]  /*14f60*/  IMAD.X R23, R23, 0x1, R7, P4 ;  /* 0x0000000117177824 */ /* 0x004fca00020e0607 */
[----:B------:R2:W-:Y:S04]  /*14f70*/  @P3 STG.E.U16 desc[UR60][R22.64+0x20], R3 ;  /* 0x0000200316003986 */ /* 0x0005e8000c10153c */
[----:B--2---:R0:W5:Y:S01]  /*14f80*/  LDL.LU R3, [R1+0x49c] ;  /* 0x00049c0001037983 */ /* 0x0041620000300800 */
[----:B------:R-:W-:Y:S01]  /*14f90*/  ISETP.GT.AND P2, PT, R0, 0x188, P2 ;  /* 0x000001880000780c */ /* 0x000fe20001744270 */
[----:B------:R-:W-:-:S12]  /*14fa0*/  BSSY B1, `(.L_x_136) ;  /* 0x0000003000017945 */ /* 0x000fd80003800000 */
[----:B0-----:R-:W-:Y:S05]  /*14fb0*/  @!P2 BRA `(.L_x_137) ;  /* 0x000000000004a947 */ /* 0x001fea0003800000 */
[----:B------:R0:W5:Y:S02]  /*14fc0*/  LDG.E.LTC128B.U16 R17, desc[UR60][R10.64+0x22] ;  /* 0x0000223c0a117981 */ /* 0x000164000c1e1520 */
.L_x_137:
[----:B------:R-:W-:Y:S05]  /*14fd0*/  BSYNC B1 ;  /* 0x0000000000017941 */ /* 0x000fea0003800000 */
.L_x_136:
[----:B------:R-:W-:Y:S04]  /*14fe0*/  STL [R1+0x4b8], R12 ;  /* 0x0004b80c01007387 */ /* 0x000fe80000100800 */
[----:B------:R0:W-:Y:S04]  /*14ff0*/  STL [R1+0x4b4], R11 ;  /* 0x0004b40b01007387 */ /* 0x0001e80000100800 */
[----:B0---4-:R-:W2:Y:S04]  /*15000*/  LDL.LU R11, [R1+0x34c] ;  /* 0x00034c00010b7983 */ /* 0x011ea80000300800 */
[----:B------:R-:W-:Y:S04]  /*15010*/  STL [R1+0x4b0], R10 ;  /* 0x0004b00a01007387 */ /* 0x000fe80000100800 */
[----:B------:R0:W-:Y:S04]  /*15020*/  STL [R1+0x4ac], R9 ;  /* 0x0004ac0901007387 */ /* 0x0001e80000100800 */
[----:B0-----:R-:W3:Y:S04]  /*15030*/  LDL.LU R9, [R1+0x384] ;  /* 0x0003840001097983 */ /* 0x001ee80000300800 */
[----:B------:R-:W-:Y:S04]  /*15040*/  STL [R1+0x4a8], R8 ;  /* 0x0004a80801007387 */ /* 0x000fe80000100800 */
[----:B------:R0:W-:Y:S04]  /*15050*/  STL.64 [R1+0x4a0], R6 ;  /* 0x0004a00601007387 */ /* 0x0001e80000100a00 */
[----:B0-----:R-:W4:Y:S04]  /*15060*/  LDL.LU R6, [R1+0x380] ;  /* 0x0003800001067983 */ /* 0x001f280000300800 */
[----:B------:R-:W4:Y:S01]  /*15070*/  LDL.LU R7, [R1+0x468] ;  /* 0x0004680001077983 */ /* 0x000f220000300800 */
[----:B-----5:R-:W-:-:S03]  /*15080*/  IMAD.U32 R12, R17, 0x10000, RZ ;  /* 0x00010000110c7824 */ /* 0x020fc600078e00ff */
[----:B------:R0:W-:Y:S01]  /*15090*/  STL [R1+0x49c], R3 ;  /* 0x00049c0301007387 */ /* 0x0001e20000100800 */
[----:B------:R-:W-:-:S04]  /*150a0*/  FMUL R12, R12, R16 ;  /* 0x000000100c0c7220 */ /* 0x000fc80000400000 */
[----:B--2---:R-:W-:Y:S02]  /*150b0*/  FFMA R11, R11, R2, R12 ;  /* 0x000000020b0b7223 */ /* 0x004fe4000000000c */
[----:B------:R2:W5:Y:S01]  /*150c0*/  LDL.LU R12, [R1+0x4b8] ;  /* 0x0004b800010c7983 */ /* 0x0005620000300800 */
[----:B----4-:R-:W-:-:S03]  /*150d0*/  IADD3 R6, P4, P5, R7, R4, R6 ;  /* 0x0000000407067210 */ /* 0x010fc60007d9e006 */
[----:B------:R-:W3:Y:S01]  /*150e0*/  LDL.LU R7, [R1+0x454] ;  /* 0x0004540001077983 */ /* 0x000ee20000300800 */
[----:B------:R-:W-:-:S03]  /*150f0*/  F2FP.BF16.F32.PACK_AB R10, RZ, R11 ;  /* 0x0000000bff0a723e */ /* 0x000fc600000010ff */
[----:B------:R2:W5:Y:S01]  /*15100*/  LDL.LU R11, [R1+0x4b4] ;  /* 0x0004b400010b7983 */ /* 0x0005620000300800 */
[----:B------:R-:W-:-:S03]  /*15110*/  PRMT R8, R10, 0x7610, R8 ;  /* 0x000076100a087816 */ /* 0x000fc60000000008 */
[----:B------:R2:W5:Y:S01]  /*15120*/  LDL.LU R10, [R1+0x4b0] ;  /* 0x0004b000010a7983 */ /* 0x0005620000300800 */
[----:B0-----:R-:W-:Y:S02]  /*15130*/  PRMT R3, R8, 0x7610, R3 ;  /* 0x0000761008037816 */ /* 0x001fe40000000003 */
[----:B------:R-:W-:Y:S02]  /*15140*/  ISETP.GT.AND P3, PT, R0, 0x180, P1 ;  /* 0x000001800000780c */ /* 0x000fe40000f64270 */
[----:B---3--:R-:W-:Y:S02]  /*15150*/  IADD3.X R7, R7, R5, R9, P4, P5 ;  /* 0x0000000507077210 */ /* 0x008fe400027ea409 */
[----:B------:R2:W5:Y:S04]  /*15160*/  LDL.LU R9, [R1+0x4ac] ;  /* 0x0004ac0001097983 */ /* 0x0005680000300800 */
[----:B------:R2:W5:Y:S04]  /*15170*/  LDL.LU R8, [R1+0x4a8] ;  /* 0x0004a80001087983 */ /* 0x0005680000300800 */
[----:B------:R0:W-:Y:S04]  /*15180*/  @P2 STG.E.U16 desc[UR60][R6.64+0x22], R3 ;  /* 0x0000220306002986 */ /* 0x0001e8000c10153c */
[----:B0-----:R2:W5:Y:S04]  /*15190*/  LDL.LU.64 R6, [R1+0x4a0] ;  /* 0x0004a00001067983 */ /* 0x0015680000300a00 */
[----:B------:R2:W5:Y:S01]  /*151a0*/  LDL.LU R3, [R1+0x49c] ;  /* 0x00049c0001037983 */ /* 0x0005620000300800 */
[----:B------:R-:W-:Y:S04]  /*151b0*/  BSSY B1, `(.L_x_138) ;  /* 0x0000003000017945 */ /* 0x000fe80003800000 */
[----:B------:R-:W-:Y:S05]  /*151c0*/  @!P3 BRA `(.L_x_139) ;  /* 0x000000000004b947 */ /* 0x000fea0003800000 */
[----:B------:R0:W5:Y:S02]  /*151d0*/  LDG.E.LTC128B.U16 R17, desc[UR60][R14.64+0x30] ;  /* 0x0000303c0e117981 */ /* 0x000164000c1e1520 */
.L_x_139:
[----:B------:R-:W-:Y:S05]  /*151e0*/  BSYNC B1 ;  /* 0x0000000000017941 */ /* 0x000fea0003800000 */
.L_x_138:
[----:B-----5:R-:W-:Y:S04]  /*151f0*/  STL [R1+0x4ac], R9 ;  /* 0x0004ac0901007387 */ /* 0x020fe80000100800 */
[----:B------:R3:W-:Y:S04]  /*15200*/  STL [R1+0x4a8], R8 ;  /* 0x0004a80801007387 */ /* 0x0007e80000100800 */
[----:B---3--:R-:W3:Y:S01]  /*15210*/  LDL.LU R8, [R1+0x350] ;  /* 0x0003500001087983 */ /* 0x008ee20000300800 */
[----:B------:R-:W-:-:S03]  /*15220*/  IMAD.U32 R9, R17, 0x10000, RZ ;  /* 0x0001000011097824 */ /* 0x000fc600078e00ff */
[----:B------:R4:W-:Y:S01]  /*15230*/  STL [R1+0x4a4], R5 ;  /* 0x0004a40501007387 */ /* 0x0009e20000100800 */
[----:B------:R-:W-:-:S03]  /*15240*/  FMUL R9, R9, R16 ;  /* 0x0000001009097220 */ /* 0x000fc60000400000 */
[----:B------:R1:W-:Y:S04]  /*15250*/  STL [R1+0x4a0], R4 ;  /* 0x0004a00401007387 */ /* 0x0003e80000100800 */
[----:B------:R2:W-:Y:S01]  /*15260*/  STL [R1+0x49c], R3 ;  /* 0x00049c0301007387 */ /* 0x0005e20000100800 */
[----:B---3--:R-:W-:-:S03]  /*15270*/  FFMA R8, R8, R2, R9 ;  /* 0x0000000208087223 */ /* 0x008fc60000000009 */
[----:B------:R3:W5:Y:S02]  /*15280*/  LDL.LU R9, [R1+0x4ac] ;  /* 0x0004ac0001097983 */ /* 0x0007640000300800 */
[----:B----4-:R-:W-:Y:S02]  /*15290*/  F2FP.BF16.F32.PACK_AB R5, RZ, R8 ;  /* 0x00000008ff05723e */ /* 0x010fe400000010ff */
[----:B------:R3:W5:Y:S02]  /*152a0*/  LDL.LU R8, [R1+0x4a8] ;  /* 0x0004a80001087983 */ /* 0x0007640000300800 */
[----:B-1----:R-:W-:Y:S02]  /*152b0*/  PRMT R4, R5, 0x7610, R4 ;  /* 0x0000761005047816 */ /* 0x002fe40000000004 */
[----:B------:R3:W5:Y:S01]  /*152c0*/  LDL.LU R5, [R1+0x4a4] ;  /* 0x0004a40001057983 */ /* 0x0007620000300800 */
[----:B------:R-:W-:Y:S02]  /*152d0*/  ISETP.GT.AND P2, PT, R0, 0x180, P0 ;  /* 0x000001800000780c */ /* 0x000fe40000744270 */
[----:B--2---:R-:W-:-:S02]  /*152e0*/  PRMT R3, R4, 0x7610, R3 ;  /* 0x0000761004037816 */ /* 0x004fc40000000003 */
[----:B------:R3:W5:Y:S04]  /*152f0*/  LDL.LU R4, [R1+0x4a0] ;  /* 0x0004a00001047983 */ /* 0x0007680000300800 */
[----:B------:R1:W-:Y:S04]  /*15300*/  @P3 STG.E.U16 desc[UR60][R6.64+0x30], R3 ;  /* 0x0000300306003986 */ /* 0x0003e8000c10153c */
[----:B-1----:R3:W5:Y:S01]  /*15310*/  LDL.LU R3, [R1+0x49c] ;  /* 0x00049c0001037983 */ /* 0x0027620000300800 */
[----:B------:R-:W-:Y:S04]  /*15320*/  BSSY B1, `(.L_x_140) ;  /* 0x0000003000017945 */ /* 0x000fe80003800000 */
[----:B------:R-:W-:Y:S05]  /*15330*/  @!P2 BRA `(.L_x_141) ;  /* 0x000000000004a947 */ /* 0x000fea0003800000 */
[----:B------:R1:W5:Y:S02]  /*15340*/  LDG.E.LTC128B.U16 R17, desc[UR60][R14.64+0x32] ;  /* 0x0000323c0e117981 */ /* 0x000364000c1e1520 */
.L_x_141:
[----:B------:R-:W-:Y:S05]  /*15350*/  BSYNC B1 ;  /* 0x0000000000017941 */ /* 0x000fea0003800000 */
.L_x_140:
[----:B-----5:R-:W-:Y:S04]  /*15360*/  STL [R1+0x4ac], R9 ;  /* 0x0004ac0901007387 */ /* 0x020fe80000100800 */
[----:B------:R2:W-:Y:S04]  /*15370*/  STL [R1+0x4a8], R8 ;  /* 0x0004a80801007387 */ /* 0x0005e80000100800 */
[----:B--2---:R-:W2:Y:S01]  /*15380*/  LDL.LU R8, [R1+0x354] ;  /* 0x0003540001087983 */ /* 0x004ea20000300800 */
[----:B------:R-:W-:-:S03]  /*15390*/  IMAD.U32 R9, R17, 0x10000, RZ ;  /* 0x0001000011097824 */ /* 0x000fc600078e00ff */
[----:B------:R4:W-:Y:S01]  /*153a0*/  STL [R1+0x4a4], R5 ;  /* 0x0004a40501007387 */ /* 0x0009e20000100800 */
[----:B------:R-:W-:-:S03]  /*153b0*/  FMUL R9, R9, R16 ;  /* 0x0000001009097220 */ /* 0x000fc60000400000 */
[----:B------:R0:W-:Y:S04]  /*153c0*/  STL [R1+0x4a0], R4 ;  /* 0x0004a00401007387 */ /* 0x0001e80000100800 */
[----:B------:R3:W-:Y:S01]  /*153d0*/  STL [R1+0x49c], R3 ;  /* 0x00049c0301007387 */ /* 0x0007e20000100800 */
[----:B--2---:R-:W-:-:S03]  /*153e0*/  FFMA R8, R8, R2, R9 ;  /* 0x0000000208087223 */ /* 0x004fc60000000009 */
[----:B------:R2:W5:Y:S02]  /*153f0*/  LDL.LU R9, [R1+0x4ac] ;  /* 0x0004ac0001097983 */ /* 0x0005640000300800 */
[----:B----4-:R-:W-:Y:S02]  /*15400*/  F2FP.BF16.F32.PACK_AB R5, RZ, R8 ;  /* 0x00000008ff05723e */ /* 0x010fe400000010ff */
[----:B------:R2:W5:Y:S02]  /*15410*/  LDL.LU R8, [R1+0x4a8] ;  /* 0x0004a80001087983 */ /* 0x0005640000300800 */
[----:B0-----:R-:W-:Y:S02]  /*15420*/  PRMT R4, R5, 0x7610, R4 ;  /* 0x0000761005047816 */ /* 0x001fe40000000004 */
[----:B------:R2:W5:Y:S01]  /*15430*/  LDL.LU R5, [R1+0x4a4] ;  /* 0x0004a40001057983 */ /* 0x0005620000300800 */
[----:B------:R-:W-:Y:S02]  /*15440*/  ISETP.GT.AND P1, PT, R0, 0x188, P1 ;  /* 0x000001880000780c */ /* 0x000fe40000f24270 */
[----:B---3--:R-:W-:-:S02]  /*15450*/  PRMT R3, R4, 0x7610, R3 ;  /* 0x0000761004037816 */ /* 0x008fc40000000003 */
[----:B------:R2:W5:Y:S04]  /*15460*/  LDL.LU R4, [R1+0x4a0] ;  /* 0x0004a00001047983 */ /* 0x0005680000300800 */
[----:B------:R0:W-:Y:S04]  /*15470*/  @P2 STG.E.U16 desc[UR60][R6.64+0x32], R3 ;  /* 0x0000320306002986 */ /* 0x0001e8000c10153c */
[----:B0-----:R2:W5:Y:S01]  /*15480*/  LDL.LU R3, [R1+0x49c] ;  /* 0x00049c0001037983 */ /* 0x0015620000300800 */
[----:B------:R-:W-:Y:S04]  /*15490*/  BSSY B1, `(.L_x_142) ;  /* 0x0000003000017945 */ /* 0x000fe80003800000 */
[----:B------:R-:W-:Y:S05]  /*154a0*/  @!P1 BRA `(.L_x_143) ;  /* 0x0000000000049947 */ /* 0x000fea0003800000 */
[----:B------:R0:W5:Y:S02]  /*154b0*/  LDG.E.LTC128B.U16 R17, desc[UR60][R10.64+0x30] ;  /* 0x0000303c0a117981 */ /* 0x000164000c1e1520 */
.L_x_143:
[----:B------:R-:W-:Y:S05]  /*154c0*/  BSYNC B1 ;  /* 0x0000000000017941 */ /* 0x000fea0003800000 */
.L_x_142:
[----:B------:R-:W-:Y:S04]  /*154d0*/  STL [R1+0x4ac], R7 ;  /* 0x0004ac0701007387 */ /* 0x000fe80000100800 */
[----:B------:R3:W-:Y:S04]  /*154e0*/  STL [R1+0x4a8], R6 ;  /* 0x0004a80601007387 */ /* 0x0007e80000100800 */
[----:B---3--:R-:W3:Y:S01]  /*154f0*/  LDL.LU R6, [R1+0x358] ;  /* 0x0003580001067983 */ /* 0x008ee20000300800 */
[----:B-----5:R-:W-:-:S03]  /*15500*/  IMAD.U32 R7, R17, 0x10000, RZ ;  /* 0x0001000011077824 */ /* 0x020fc600078e00ff */
        /* <DEDUP_REMOVED lines=18> */
.L_x_145:
[----:B------:R-:W-:Y:S05]  /*15630*/  BSYNC B1 ;  /* 0x0000000000017941 */ /* 0x000fea0003800000 */
.L_x_144:
[----:B------:R-:W-:Y:S04]  /*15640*/  STL [R1+0x4ac], R8 ;  /* 0x0004ac0801007387 */ /* 0x000fe80000100800 */
[----:B-----5:R2:W-:Y:S04]  /*15650*/  STL [R1+0x4a8], R7 ;  /* 0x0004a80701007387 */ /* 0x0205e80000100800 */
[----:B--2---:R-:W2:Y:S01]  /*15660*/  LDL.LU R7, [R1+0x35c] ;  /* 0x00035c0001077983 */ /* 0x004ea20000300800 */
[----:B------:R-:W-:-:S03]  /*15670*/  IMAD.U32 R8, R17, 0x10000, RZ ;  /* 0x0001000011087824 */ /* 0x000fc600078e00ff */
[----:B------:R4:W-:Y:S01]  /*15680*/  STL [R1+0x4a4], R6 ;  /* 0x0004a40601007387 */ /* 0x0009e20000100800 */
[----:B------:R-:W-:-:S03]  /*15690*/  FMUL R8, R8, R16 ;  /* 0x0000001008087220 */ /* 0x000fc60000400000 */
[----:B------:R0:W-:Y:S04]  /*156a0*/  STL [R1+0x4a0], R5 ;  /* 0x0004a00501007387 */ /* 0x0001e80000100800 */
[----:B------:R3:W-:Y:S01]  /*156b0*/  STL [R1+0x49c], R4 ;  /* 0x00049c0401007387 */ /* 0x0007e20000100800 */
[----:B--2---:R-:W-:-:S03]  /*156c0*/  FFMA R7, R7, R2, R8 ;  /* 0x0000000207077223 */ /* 0x004fc60000000008 */
[----:B------:R2:W5:Y:S01]  /*156d0*/  LDL.LU R8, [R1+0x4ac] ;  /* 0x0004ac0001087983 */ /* 0x0005620000300800 */
[----:B------:R-:W-:Y:S02]  /*156e0*/  ISETP.GT.AND P3, PT, R3, 0x20, PT ;  /* 0x000000200300780c */ /* 0x000fe40003f64270 */
[----:B----4-:R-:W-:Y:S02]  /*156f0*/  F2FP.BF16.F32.PACK_AB R6, RZ, R7 ;  /* 0x00000007ff06723e */ /* 0x010fe400000010ff */
[----:B------:R2:W5:Y:S02]  /*15700*/  LDL.LU R7, [R1+0x4a8] ;  /* 0x0004a80001077983 */ /* 0x0005640000300800 */
[----:B0-----:R-:W-:Y:S02]  /*15710*/  PRMT R5, R6, 0x7610, R5 ;  /* 0x0000761006057816 */ /* 0x001fe40000000005 */
[----:B------:R2:W5:Y:S01]  /*15720*/  LDL.LU R6, [R1+0x4a4] ;  /* 0x0004a40001067983 */ /* 0x0005620000300800 */
[----:B------:R-:W-:-:S02]  /*15730*/  ISETP.GT.AND P1, PT, R0, RZ, P3 ;  /* 0x000000ff0000720c */ /* 0x000fc40001f24270 */
[----:B---3--:R-:W-:Y:S02]  /*15740*/  PRMT R4, R5, 0x7610, R4 ;  /* 0x0000761005047816 */ /* 0x008fe40000000004 */
[----:B------:R2:W5:Y:S04]  /*15750*/  LDL.LU R5, [R1+0x4a0] ;  /* 0x0004a00001057983 */ /* 0x0005680000300800 */
[----:B------:R0:W-:Y:S04]  /*15760*/  @P0 STG.E.U16 desc[UR60][R22.64+0x32], R4 ;  /* 0x0000320416000986 */ /* 0x0001e8000c10153c */
[----:B0-----:R2:W5:Y:S01]  /*15770*/  LDL.LU R4, [R1+0x49c] ;  /* 0x00049c0001047983 */ /* 0x0015620000300800 */
[----:B------:R-:W-:Y:S04]  /*15780*/  BSSY B1, `(.L_x_146) ;  /* 0x0000006000017945 */ /* 0x000fe80003800000 */
[----:B------:R-:W-:Y:S05]  /*15790*/  @!P1 BRA `(.L_x_147) ;  /* 0x0000000000109947 */ /* 0x000fea0003800000 */
[----:B------:R0:W-:Y:S04]  /*157a0*/  STL.64 [R1+0x4a0], R2 ;  /* 0x0004a00201007387 */ /* 0x0001e80000100a00 */
[----:B0-----:R-:W3:Y:S04]  /*157b0*/  LDL.64 R2, [R1+0x440] ;  /* 0x0004400001027983 */ /* 0x001ee80000100a00 */
[----:B---3--:R0:W5:Y:S04]  /*157c0*/  LDG.E.LTC128B.U16 R17, desc[UR60][R2.64+0x40] ;  /* 0x0000403c02117981 */ /* 0x008168000c1e1520 */
[----:B------:R0:W5:Y:S02]  /*157d0*/  LDL.LU.64 R2, [R1+0x4a0] ;  /* 0x0004a00001027983 */ /* 0x0001640000300a00 */
.L_x_147:
[----:B------:R-:W-:Y:S05]  /*157e0*/  BSYNC B1 ;  /* 0x0000000000017941 */ /* 0x000fea0003800000 */
.L_x_146:
[----:B------:R-:W-:Y:S04]  /*157f0*/  STL [R1+0x4ac], R10 ;  /* 0x0004ac0a01007387 */ /* 0x000fe80000100800 */
[----:B-----5:R3:W-:Y:S04]  /*15800*/  STL [R1+0x4a8], R7 ;  /* 0x0004a80701007387 */ /* 0x0207e80000100800 */
[----:B---3--:R-:W3:Y:S01]  /*15810*/  LDL.LU R7, [R1+0x320] ;  /* 0x0003200001077983 */ /* 0x008ee20000300800 */
[----:B-1----:R-:W-:-:S03]  /*15820*/  IMAD.U32 R10, R17, 0x10000, RZ ;  /* 0x00010000110a7824 */ /* 0x002fc600078e00ff */
[----:B------:R1:W-:Y:S01]  /*15830*/  STL [R1+0x4a4], R6 ;  /* 0x0004a40601007387 */ /* 0x0003e20000100800 */
[----:B------:R-:W-:-:S03]  /*15840*/  FMUL R10, R10, R16 ;  /* 0x000000100a0a7220 */ /* 0x000fc60000400000 */
[----:B------:R4:W-:Y:S04]  /*15850*/  STL [R1+0x4a0], R5 ;  /* 0x0004a00501007387 */ /* 0x0009e80000100800 */
[----:B------:R2:W-:Y:S01]  /*15860*/  STL [R1+0x49c], R4 ;  /* 0x00049c0401007387 */ /* 0x0005e20000100800 */
[----:B---3--:R-:W-:-:S03]  /*15870*/  FFMA R7, R7, R2, R10 ;  /* 0x0000000207077223 */ /* 0x008fc6000000000a */
[----:B------:R3:W5:Y:S01]  /*15880*/  LDL.LU R10, [R1+0x4ac] ;  /* 0x0004ac00010a7983 */ /* 0x0007620000300800 */
[----:B------:R-:W-:Y:S02]  /*15890*/  ISETP.GT.AND P2, PT, R3, 0x21, PT ;  /* 0x000000210300780c */ /* 0x000fe40003f44270 */
[----:B-1----:R-:W-:Y:S02]  /*158a0*/  F2FP.BF16.F32.PACK_AB R6, RZ, R7 ;  /* 0x00000007ff06723e */ /* 0x002fe400000010ff */
[----:B------:R3:W5:Y:S02]  /*158b0*/  LDL.LU R7, [R1+0x4a8] ;  /* 0x0004a80001077983 */ /* 0x0007640000300800 */
[----:B----4-:R-:W-:Y:S02]  /*158c0*/  PRMT R5, R6, 0x7610, R5 ;  /* 0x0000761006057816 */ /* 0x010fe40000000005 */
[----:B------:R3:W5:Y:S01]  /*158d0*/  LDL.LU R6, [R1+0x4a4] ;  /* 0x0004a40001067983 */ /* 0x0007620000300800 */
[----:B------:R-:W-:-:S02]  /*158e0*/  ISETP.GT.AND P0, PT, R0, RZ, P2 ;  /* 0x000000ff0000720c */ /* 0x000fc40001704270 */
[----:B--2---:R-:W-:Y:S02]  /*158f0*/  PRMT R4, R5, 0x7610, R4 ;  /* 0x0000761005047816 */ /* 0x004fe40000000004 */
[----:B------:R3:W5:Y:S04]  /*15900*/  LDL.LU R5, [R1+0x4a0] ;  /* 0x0004a00001057983 */ /* 0x0007680000300800 */
[----:B------:R1:W-:Y:S04]  /*15910*/  @P1 STG.E.U16 desc[UR60][R8.64+0x40], R4 ;  /* 0x0000400408001986 */ /* 0x0003e8000c10153c */
[----:B-1----:R3:W5:Y:S01]  /*15920*/  LDL.LU R4, [R1+0x49c] ;  /* 0x00049c0001047983 */ /* 0x0027620000300800 */
[----:B------:R-:W-:Y:S04]  /*15930*/  BSSY B1, `(.L_x_148) ;  /* 0x0000006000017945 */ /* 0x000fe80003800000 */
[----:B------:R-:W-:Y:S05]  /*15940*/  @!P0 BRA `(.L_x_149) ;  /* 0x0000000000108947 */ /* 0x000fea0003800000 */
[----:B------:R0:W-:Y:S04]  /*15950*/  STL.64 [R1+0x4a0], R2 ;  /* 0x0004a00201007387 */ /* 0x0001e80000100a00 */
[----:B0-----:R-:W2:Y:S04]  /*15960*/  LDL.64 R2, [R1+0x440] ;  /* 0x0004400001027983 */ /* 0x001ea80000100a00 */
[----:B--2---:R1:W5:Y:S04]  /*15970*/  LDG.E.LTC128B.U16 R17, desc[UR60][R2.64+0x42] ;  /* 0x0000423c02117981 */ /* 0x004368000c1e1520 */
[----:B------:R1:W5:Y:S02]  /*15980*/  LDL.LU.64 R2, [R1+0x4a0] ;  /* 0x0004a00001027983 */ /* 0x0003640000300a00 */
.L_x_149:
[----:B------:R-:W-:Y:S05]  /*15990*/  BSYNC B1 ;  /* 0x0000000000017941 */ /* 0x000fea0003800000 */
.L_x_148:
        /* <DEDUP_REMOVED lines=15> */
[----:B-1----:R-:W-:-:S02]  /*15a90*/  PRMT R3, R4, 0x7610, R3 ;  /* 0x0000761004037816 */ /* 0x002fc40000000003 */
[----:B------:R2:W5:Y:S04]  /*15aa0*/  LDL.LU R4, [R1+0x4a0] ;  /* 0x0004a00001047983 */ /* 0x0005680000300800 */
[----:B------:R0:W-:Y:S04]  /*15ab0*/  @P0 STG.E.U16 desc[UR60][R8.64+0x42], R3 ;  /* 0x0000420308000986 */ /* 0x0001e8000c10153c */
[----:B0-----:R2:W5:Y:S01]  /*15ac0*/  LDL.LU R3, [R1+0x49c] ;  /* 0x00049c0001037983 */ /* 0x0015620000300800 */
[----:B------:R-:W-:Y:S04]  /*15ad0*/  BSSY B1, `(.L_x_150) ;  /* 0x0000006000017945 */ /* 0x000fe80003800000 */
[----:B------:R-:W-:Y:S05]  /*15ae0*/  @!P1 BRA `(.L_x_151) ;  /* 0x0000000000109947 */ /* 0x000fea0003800000 */
[----:B-----5:R0:W-:Y:S04]  /*15af0*/  STL.64 [R1+0x4a0], R2 ;  /* 0x0004a00201007387 */ /* 0x0201e80000100a00 */
[----:B0-----:R-:W4:Y:S04]  /*15b00*/  LDL.64 R2, [R1+0x420] ;  /* 0x0004200001027983 */ /* 0x001f280000100a00 */
[----:B----4-:R0:W5:Y:S04]  /*15b10*/  LDG.E.LTC128B.U16 R17, desc[UR60][R2.64+0x40] ;  /* 0x0000403c02117981 */ /* 0x010168000c1e1520 */
[----:B------:R0:W5:Y:S02]  /*15b20*/  LDL.LU.64 R2, [R1+0x4a0] ;  /* 0x0004a00001027983 */ /* 0x0001640000300a00 */
.L_x_151:
[----:B------:R-:W-:Y:S05]  /*15b30*/  BSYNC B1 ;  /* 0x0000000000017941 */ /* 0x000fea0003800000 */
.L_x_150:
[----:B------:R-:W-:Y:S04]  /*15b40*/  STL [R1+0x4b4], R9 ;  /* 0x0004b40901007387 */ /* 0x000fe80000100800 */
[----:B------:R1:W-:Y:S04]  /*15b50*/  STL [R1+0x4b0], R8 ;  /* 0x0004b00801007387 */ /* 0x0003e80000100800 */
[----:B-1----:R-:W4:Y:S04]  /*15b60*/  LDL.LU R8, [R1+0x328] ;  /* 0x0003280001087983 */ /* 0x002f280000300800 */
[----:B-----5:R-:W-:Y:S04]  /*15b70*/  STL [R1+0x4ac], R7 ;  /* 0x0004ac0701007387 */ /* 0x020fe80000100800 */
[----:B------:R-:W-:Y:S04]  /*15b80*/  STL [R1+0x4a8], R6 ;  /* 0x0004a80601007387 */ /* 0x000fe80000100800 */
[----:B------:R1:W-:Y:S04]  /*15b90*/  STL.64 [R1+0x4a0], R4 ;  /* 0x0004a00401007387 */ /* 0x0003e80000100a00 */
[----:B-1----:R-:W2:Y:S01]  /*15ba0*/  LDL.64 R4, [R1+0x428] ;  /* 0x0004280001047983 */ /* 0x002ea20000100a00 */
[----:B------:R-:W-:-:S03]  /*15bb0*/  IMAD.U32 R9, R17, 0x10000, RZ ;  /* 0x0001000011097824 */ /* 0x000fc600078e00ff */
[----:B------:R0:W-:Y:S01]  /*15bc0*/  STL [R1+0x49c], R3 ;  /* 0x00049c0301007387 */ /* 0x0001e20000100800 */
[----:B------:R-:W-:-:S04]  /*15bd0*/  FMUL R9, R9, R16 ;  /* 0x0000001009097220 */ /* 0x000fc80000400000 */
[----:B----4-:R-:W-:Y:S02]  /*15be0*/  FFMA R8, R8, R2, R9 ;  /* 0x0000000208087223 */ /* 0x010fe40000000009 */
[----:B------:R1:W5:Y:S03]  /*15bf0*/  LDL.LU R9, [R1+0x4b4] ;  /* 0x0004b40001097983 */ /* 0x0003660000300800 */
[----:B------:R-:W-:Y:S02]  /*15c00*/  F2FP.BF16.F32.PACK_AB R7, RZ, R8 ;  /* 0x00000008ff07723e */ /* 0x000fe400000010ff */
[----:B------:R1:W5:Y:S02]  /*15c10*/  LDL.LU R8, [R1+0x4b0] ;  /* 0x0004b00001087983 */ /* 0x0003640000300800 */
[----:B------:R-:W-:Y:S02]  /*15c20*/  PRMT R6, R7, 0x7610, R6 ;  /* 0x0000761007067816 */ /* 0x000fe40000000006 */
[----:B------:R1:W5:Y:S01]  /*15c30*/  LDL.LU R7, [R1+0x4ac] ;  /* 0x0004ac0001077983 */ /* 0x0003620000300800 */
[----:B------:R-:W-:-:S02]  /*15c40*/  ISETP.GT.AND P0, PT, R0, 0x8, P2 ;  /* 0x000000080000780c */ /* 0x000fc40001704270 */
[----:B0-----:R-:W-:Y:S02]  /*15c50*/  PRMT R3, R6, 0x7610, R3 ;  /* 0x0000761006037816 */ /* 0x001fe40000000003 */
[----:B------:R1:W5:Y:S04]  /*15c60*/  LDL.LU R6, [R1+0x4a8] ;  /* 0x0004a80001067983 */ /* 0x0003680000300800 */
[----:B--2---:R0:W-:Y:S04]  /*15c70*/  @P1 STG.E.U16 desc[UR60][R4.64+0x40], R3 ;  /* 0x0000400304001986 */ /* 0x0041e8000c10153c */
[----:B0-----:R1:W5:Y:S04]  /*15c80*/  LDL.LU.64 R4, [R1+0x4a0] ;  /* 0x0004a00001047983 */ /* 0x0013680000300a00 */
[----:B------:R1:W5:Y:S01]  /*15c90*/  LDL.LU R3, [R1+0x49c] ;  /* 0x00049c0001037983 */ /* 0x0003620000300800 */
[----:B------:R-:W-:Y:S04]  /*15ca0*/  BSSY B1, `(.L_x_152) ;  /* 0x0000006000017945 */ /* 0x000fe80003800000 */
[----:B------:R-:W-:Y:S05]  /*15cb0*/  @!P0 BRA `(.L_x_153) ;  /* 0x0000000000108947 */ /* 0x000fea0003800000 */
[----:B-----5:R0:W-:Y:S04]  /*15cc0*/  STL.64 [R1+0x4a0], R2 ;  /* 0x0004a00201007387 */ /* 0x0201e80000100a00 */
[----:B0-----:R-:W2:Y:S04]  /*15cd0*/  LDL.64 R2, [R1+0x420] ;  /* 0x0004200001027983 */ /* 0x001ea80000100a00 */
[----:B--2---:R0:W5:Y:S04]  /*15ce0*/  LDG.E.LTC128B.U16 R17, desc[UR60][R2.64+0x42] ;  /* 0x0000423c02117981 */ /* 0x004168000c1e1520 */
[----:B------:R0:W5:Y:S02]  /*15cf0*/  LDL.LU.64 R2, [R1+0x4a0] ;  /* 0x0004a00001027983 */ /* 0x0001640000300a00 */
.L_x_153:
[----:B------:R-:W-:Y:S05]  /*15d00*/  BSYNC B1 ;  /* 0x0000000000017941 */ /* 0x000fea0003800000 */
.L_x_152:
[----:B------:R-:W-:Y:S04]  /*15d10*/  STL [R1+0x4b4], R10 ;  /* 0x0004b40a01007387 */ /* 0x000fe80000100800 */
[----:B-----5:R2:W-:Y:S04]  /*15d20*/  STL [R1+0x4b0], R9 ;  /* 0x0004b00901007387 */ /* 0x0205e80000100800 */
[----:B--2---:R-:W2:Y:S04]  /*15d30*/  LDL.LU R9, [R1+0x32c] ;  /* 0x00032c0001097983 */ /* 0x004ea80000300800 */
[----:B------:R-:W-:Y:S04]  /*15d40*/  STL [R1+0x4ac], R8 ;  /* 0x0004ac0801007387 */ /* 0x000fe80000100800 */
[----:B------:R-:W-:Y:S04]  /*15d50*/  STL [R1+0x4a8], R5 ;  /* 0x0004a80501007387 */ /* 0x000fe80000100800 */
[----:B------:R4:W-:Y:S04]  /*15d60*/  STL.64 [R1+0x4a0], R6 ;  /* 0x0004a00601007387 */ /* 0x0009e80000100a00 */
[----:B----4-:R-:W4:Y:S01]  /*15d70*/  LDL.64 R6, [R1+0x428] ;  /* 0x0004280001067983 */ /* 0x010f220000100a00 */
[----:B------:R-:W-:-:S03]  /*15d80*/  IMAD.U32 R10, R17, 0x10000, RZ ;  /* 0x00010000110a7824 */ /* 0x000fc600078e00ff */
[----:B------:R1:W-:Y:S01]  /*15d90*/  STL [R1+0x49c], R4 ;  /* 0x00049c0401007387 */ /* 0x0003e20000100800 */
[----:B------:R-:W-:-:S04]  /*15da0*/  FMUL R10, R10, R16 ;  /* 0x000000100a0a7220 */ /* 0x000fc80000400000 */
[----:B--2---:R-:W-:Y:S02]  /*15db0*/  FFMA R9, R9, R2, R10 ;  /* 0x0000000209097223 */ /* 0x004fe4000000000a */
[----:B------:R2:W5:Y:S01]  /*15dc0*/  LDL.LU R10, [R1+0x4b4] ;  /* 0x0004b400010a7983 */ /* 0x0005620000300800 */
[----:B------:R-:W-:Y:S02]  /*15dd0*/  ISETP.GT.AND P1, PT, R3, 0x28, PT ;  /* 0x000000280300780c */ /* 0x000fe40003f24270 */
[----:B------:R-:W-:Y:S02]  /*15de0*/  F2FP.BF16.F32.PACK_AB R8, RZ, R9 ;  /* 0x00000009ff08723e */ /* 0x000fe400000010ff */
[----:B------:R2:W5:Y:S02]  /*15df0*/  LDL.LU R9, [R1+0x4b0] ;  /* 0x0004b00001097983 */ /* 0x0005640000300800 */
[----:B------:R-:W-:Y:S02]  /*15e00*/  PRMT R5, R8, 0x7610, R5 ;  /* 0x0000761008057816 */ /* 0x000fe40000000005 */
[----:B------:R2:W5:Y:S01]  /*15e10*/  LDL.LU R8, [R1+0x4ac] ;  /* 0x0004ac0001087983 */ /* 0x0005620000300800 */
[----:B------:R-:W-:-:S02]  /*15e20*/  ISETP.GT.AND P5, PT, R0, RZ, P1 ;  /* 0x000000ff0000720c */ /* 0x000fc40000fa4270 */
[----:B-1----:R-:W-:Y:S02]  /*15e30*/  PRMT R4, R5, 0x7610, R4 ;  /* 0x0000761005047816 */ /* 0x002fe40000000004 */
[----:B------:R2:W5:Y:S04]  /*15e40*/  LDL.LU R5, [R1+0x4a8] ;  /* 0x0004a80001057983 */ /* 0x0005680000300800 */
[----:B----4-:R1:W-:Y:S04]  /*15e50*/  @P0 STG.E.U16 desc[UR60][R6.64+0x42], R4 ;  /* 0x0000420406000986 */ /* 0x0103e8000c10153c */
[----:B-1----:R2:W5:Y:S04]  /*15e60*/  LDL.LU.64 R6, [R1+0x4a0] ;  /* 0x0004a00001067983 */ /* 0x0025680000300a00 */
[----:B------:R2:W5:Y:S01]  /*15e70*/  LDL.LU R4, [R1+0x49c] ;  /* 0x00049c0001047983 */ /* 0x0005620000300800 */
[----:B------:R-:W-:Y:S04]  /*15e80*/  BSSY B1, `(.L_x_154) ;  /* 0x0000006000017945 */ /* 0x000fe80003800000 */
[----:B------:R-:W-:Y:S05]  /*15e90*/  @!P5 BRA `(.L_x_155) ;  /* 0x000000000010d947 */ /* 0x000fea0003800000 */
[----:B------:R0:W-:Y:S04]  /*15ea0*/  STL.64 [R1+0x4a0], R2 ;  /* 0x0004a00201007387 */ /* 0x0001e80000100a00 */
[----:B0-----:R-:W4:Y:S04]  /*15eb0*/  LDL.64 R2, [R1+0x440] ;  /* 0x0004400001027983 */ /* 0x001f280000100a00 */
[----:B----4-:R1:W5:Y:S04]  /*15ec0*/  LDG.E.LTC128B.U16 R17, desc[UR60][R2.64+0x50] ;  /* 0x0000503c02117981 */ /* 0x010368000c1e1520 */
[----:B------:R1:W5:Y:S02]  /*15ed0*/  LDL.LU.64 R2, [R1+0x4a0] ;  /* 0x0004a00001027983 */ /* 0x0003640000300a00 */
.L_x_155:
[----:B------:R-:W-:Y:S05]  /*15ee0*/  BSYNC B1 ;  /* 0x0000000000017941 */ /* 0x000fea0003800000 */
.L_x_154:
[----:B-----5:R-:W-:Y:S04]  /*15ef0*/  STL [R1+0x4ac], R10 ;  /* 0x0004ac0a01007387 */ /* 0x020fe80000100800 */
[----:B------:R4:W-:Y:S04]  /*15f00*/  STL [R1+0x4a8], R7 ;  /* 0x0004a80701007387 */ /* 0x0009e80000100800 */
[----:B----4-:R-:W4:Y:S01]  /*15f10*/  LDL.LU R7, [R1+0x330] ;  /* 0x0003300001077983 */ /* 0x010f220000300800 */
[----:B------:R-:W-:-:S03]  /*15f20*/  IMAD.U32 R10, R17, 0x10000, RZ ;  /* 0x00010000110a7824 */ /* 0x000fc600078e00ff */
[----:B------:R0:W-:Y:S01]  /*15f30*/  STL [R1+0x4a4], R6 ;  /* 0x0004a40601007387 */ /* 0x0001e20000100800 */
[----:B------:R-:W-:-:S03]  /*15f40*/  FMUL R10, R10, R16 ;  /* 0x000000100a0a7220 */ /* 0x000fc60000400000 */
[----:B------:R2:W-:Y:S04]  /*15f50*/  STL [R1+0x4a0], R5 ;  /* 0x0004a00501007387 */ /* 0x0005e80000100800 */
[----:B------:R3:W-:Y:S01]  /*15f60*/  STL [R1+0x49c], R4 ;  /* 0x00049c0401007387 */ /* 0x0007e20000100800 */
[----:B----4-:R-:W-:-:S03]  /*15f70*/  FFMA R7, R7, R2, R10 ;  /* 0x0000000207077223 */ /* 0x010fc6000000000a */
[----:B------:R4:W5:Y:S01]  /*15f80*/  LDL.LU R10, [R1+0x4ac] ;  /* 0x0004ac00010a7983 */ /* 0x0009620000300800 */
[----:B------:R-:W-:Y:S02]  /*15f90*/  ISETP.GT.AND P0, PT, R3, 0x29, PT ;  /* 0x000000290300780c */ /* 0x000fe40003f04270 */
[----:B0-----:R-:W-:Y:S02]  /*15fa0*/  F2FP.BF16.F32.PACK_AB R6, RZ, R7 ;  /* 0x00000007ff06723e */ /* 0x001fe400000010ff */
[----:B------:R4:W5:Y:S02]  /*15fb0*/  LDL.LU R7, [R1+0x4a8] ;  /* 0x0004a80001077983 */ /* 0x0009640000300800 */
[----:B--2---:R-:W-:Y:S02]  /*15fc0*/  PRMT R5, R6, 0x7610, R5 ;  /* 0x0000761006057816 */ /* 0x004fe40000000005 */
        /* <DEDUP_REMOVED lines=9> */
[----:B-1----:R-:W2:Y:S04]  /*16060*/  LDL.64 R2, [R1+0x440] ;  /* 0x0004400001027983 */ /* 0x002ea80000100a00 */
[----:B--2---:R0:W5:Y:S04]  /*16070*/  LDG.E.LTC128B.U16 R17, desc[UR60][R2.64+0x52] ;  /* 0x0000523c02117981 */ /* 0x004168000c1e1520 */
[----:B------:R0:W5:Y:S02]  /*16080*/  LDL.LU.64 R2, [R1+0x4a0] ;  /* 0x0004a00001027983 */ /* 0x0001640000300a00 */
.L_x_157:
[----:B------:R-:W-:Y:S05]  /*16090*/  BSYNC B1 ;  /* 0x0000000000017941 */ /* 0x000fea0003800000 */
.L_x_156:
        /* <DEDUP_REMOVED lines=10> */
[----:B---3--:R-:W-:Y:S02]  /*16140*/  F2FP.BF16.F32.PACK_AB R5, RZ, R6 ;  /* 0x00000006ff05723e */ /* 0x008fe400000010ff */
[----:B------:R2:W5:Y:S02]  /*16150*/  LDL.LU R6, [R1+0x4a8] ;  /* 0x0004a80001067983 */ /* 0x0005640000300800 */
[----:B-1----:R-:W-:Y:S02]  /*16160*/  PRMT R4, R5, 0x7610, R4 ;  /* 0x0000761005047816 */ /* 0x002fe40000000004 */
[----:B------:R2:W5:Y:S01]  /*16170*/  LDL.LU R5, [R1+0x4a4] ;  /* 0x0004a40001057983 */ /* 0x0005620000300800 */
[----:B------:R-:W-:Y:S02]  /*16180*/  ISETP.GT.AND P5, PT, R0, 0x8, P1 ;  /* 0x000000080000780c */ /* 0x000fe40000fa4270 */
[----:B0-----:R-:W-:-:S02]  /*16190*/  PRMT R3, R4, 0x7610, R3 ;  /* 0x0000761004037816 */ /* 0x001fc40000000003 */
[----:B------:R2:W5:Y:S04]  /*161a0*/  LDL.LU R4, [R1+0x4a0] ;  /* 0x0004a00001047983 */ /* 0x0005680000300800 */
[----:B------:R0:W-:Y:S04]  /*161b0*/  @P4 STG.E.U16 desc[UR60][R8.64+0x52], R3 ;  /* 0x0000520308004986 */ /* 0x0001e8000c10153c */
[----:B0-----:R2:W5:Y:S01]  /*161c0*/  LDL.LU R3, [R1+0x49c] ;  /* 0x00049c0001037983 */ /* 0x0015620000300800 */
[----:B------:R-:W-:Y:S04]  /*161d0*/  BSSY B1, `(.L_x_158) ;  /* 0x0000006000017945 */ /* 0x000fe80003800000 */
[----:B------:R-:W-:Y:S05]  /*161e0*/  @!P5 BRA `(.L_x_159) ;  /* 0x000000000010d947 */ /* 0x000fea0003800000 */
[----:B-----5:R0:W-:Y:S04]  /*161f0*/  STL.64 [R1+0x4a0], R2 ;  /* 0x0004a00201007387 */ /* 0x0201e80000100a00 */
[----:B0-----:R-:W3:Y:S04]  /*16200*/  LDL.64 R2, [R1+0x420] ;  /* 0x0004200001027983 */ /* 0x001ee80000100a00 */
[----:B---3--:R0:W5:Y:S04]  /*16210*/  LDG.E.LTC128B.U16 R17, desc[UR60][R2.64+0x50] ;  /* 0x0000503c02117981 */ /* 0x008168000c1e1520 */
[----:B------:R0:W5:Y:S02]  /*16220*/  LDL.LU.64 R2, [R1+0x4a0] ;  /* 0x0004a00001027983 */ /* 0x0001640000300a00 */
.L_x_159:
[----:B------:R-:W-:Y:S05]  /*16230*/  BSYNC B1 ;  /* 0x0000000000017941 */ /* 0x000fea0003800000 */
.L_x_158:
[----:B------:R-:W-:Y:S04]  /*16240*/  STL [R1+0x4b4], R9 ;  /* 0x0004b40901007387 */ /* 0x000fe80000100800 */
[----:B------:R1:W-:Y:S04]  /*16250*/  STL [R1+0x4b0], R8 ;  /* 0x0004b00801007387 */ /* 0x0003e80000100800 */
[----:B-1----:R-:W3:Y:S04]  /*16260*/  LDL.LU R8, [R1+0x338] ;  /* 0x0003380001087983 */ /* 0x002ee80000300800 */
[----:B-----5:R-:W-:Y:S04]  /*16270*/  STL [R1+0x4ac], R7 ;  /* 0x0004ac0701007387 */ /* 0x020fe80000100800 */
[----:B------:R-:W-:Y:S04]  /*16280*/  STL [R1+0x4a8], R6 ;  /* 0x0004a80601007387 */ /* 0x000fe80000100800 */
[----:B------:R1:W-:Y:S04]  /*16290*/  STL.64 [R1+0x4a0], R4 ;  /* 0x0004a00401007387 */ /* 0x0003e80000100a00 */
[----:B-1----:R-:W2:Y:S01]  /*162a0*/  LDL.64 R4, [R1+0x428] ;  /* 0x0004280001047983 */ /* 0x002ea20000100a00 */
[----:B------:R-:W-:-:S03]  /*162b0*/  IMAD.U32 R9, R17, 0x10000, RZ ;  /* 0x0001000011097824 */ /* 0x000fc600078e00ff */
[----:B------:R0:W-:Y:S01]  /*162c0*/  STL [R1+0x49c], R3 ;  /* 0x00049c0301007387 */ /* 0x0001e20000100800 */
[----:B------:R-:W-:-:S04]  /*162d0*/  FMUL R9, R9, R16 ;  /* 0x0000001009097220 */ /* 0x000fc80000400000 */
[----:B---3--:R-:W-:Y:S02]  /*162e0*/  FFMA R8, R8, R2, R9 ;  /* 0x0000000208087223 */ /* 0x008fe40000000009 */
        /* <DEDUP_REMOVED lines=17> */
.L_x_161:
[----:B------:R-:W-:Y:S05]  /*16400*/  BSYNC B1 ;  /* 0x0000000000017941 */ /* 0x000fea0003800000 */
.L_x_160:
[----:B-----5:R-:W-:Y:S04]  /*16410*/  STL [R1+0x4b4], R9 ;  /* 0x0004b40901007387 */ /* 0x020fe80000100800 */
[----:B------:R2:W-:Y:S04]  /*16420*/  STL [R1+0x4b0], R8 ;  /* 0x0004b00801007387 */ /* 0x0005e80000100800 */
[----:B--2---:R-:W2:Y:S04]  /*16430*/  LDL.LU R8, [R1+0x33c] ;  /* 0x00033c0001087983 */ /* 0x004ea80000300800 */
[----:B------:R-:W-:Y:S04]  /*16440*/  STL [R1+0x4ac], R7 ;  /* 0x0004ac0701007387 */ /* 0x000fe80000100800 */
[----:B------:R-:W-:Y:S04]  /*16450*/  STL [R1+0x4a8], R6 ;  /* 0x0004a80601007387 */ /* 0x000fe80000100800 */
[----:B------:R3:W-:Y:S04]  /*16460*/  STL.64 [R1+0x4a0], R4 ;  /* 0x0004a00401007387 */ /* 0x0007e80000100a00 */
[----:B---3--:R-:W3:Y:S01]  /*16470*/  LDL.64 R4, [R1+0x428] ;  /* 0x0004280001047983 */ /* 0x008ee20000100a00 */
[----:B------:R-:W-:-:S03]  /*16480*/  IMAD.U32 R9, R17, 0x10000, RZ ;  /* 0x0001000011097824 */ /* 0x000fc600078e00ff */
[----:B------:R0:W-:Y:S01]  /*16490*/  STL [R1+0x49c], R3 ;  /* 0x00049c0301007387 */ /* 0x0001e20000100800 */
[----:B------:R-:W-:-:S04]  /*164a0*/  FMUL R9, R9, R16 ;  /* 0x0000001009097220 */ /* 0x000fc80000400000 */
[----:B--2---:R-:W-:Y:S02]  /*164b0*/  FFMA R8, R8, R2, R9 ;  /* 0x0000000208087223 */ /* 0x004fe40000000009 */
        /* <DEDUP_REMOVED lines=8> */
[----:B---3--:R0:W-:Y:S04]  /*16540*/  @P4 STG.E.U16 desc[UR60][R4.64+0x52], R3 ;  /* 0x0000520304004986 */ /* 0x0081e8000c10153c */
[----:B0-----:R2:W5:Y:S04]  /*16550*/  LDL.LU.64 R4, [R1+0x4a0] ;  /* 0x0004a00001047983 */ /* 0x0015680000300a00 */
[----:B------:R2:W5:Y:S01]  /*16560*/  LDL.LU R3, [R1+0x49c] ;  /* 0x00049c0001037983 */ /* 0x0005620000300800 */
[----:B------:R-:W-:Y:S04]  /*16570*/  BSSY B1, `(.L_x_162) ;  /* 0x0000003000017945 */ /* 0x000fe80003800000 */
[----:B------:R-:W-:Y:S05]  /*16580*/  @!P5 BRA `(.L_x_163) ;  /* 0x000000000004d947 */ /* 0x000fea0003800000 */
[----:B------:R0:W5:Y:S02]  /*16590*/  LDG.E.LTC128B.U16 R17, desc[UR60][R234.64+0x40] ;  /* 0x0000403cea117981 */ /* 0x000164000c1e1520 */
.L_x_163:
[----:B------:R-:W-:Y:S05]  /*165a0*/  BSYNC B1 ;  /* 0x0000000000017941 */ /* 0x000fea0003800000 */
.L_x_162:
        /* <DEDUP_REMOVED lines=10> */
[----:B-1----:R-:W-:Y:S02]  /*16650*/  F2FP.BF16.F32.PACK_AB R5, RZ, R6 ;  /* 0x00000006ff05723e */ /* 0x002fe400000010ff */
[----:B------:R3:W5:Y:S02]  /*16660*/  LDL.LU R6, [R1+0x4a8] ;  /* 0x0004a80001067983 */ /* 0x0007640000300800 */
[----:B--2---:R-:W-:Y:S02]  /*16670*/  PRMT R4, R5, 0x7610, R4 ;  /* 0x0000761005047816 */ /* 0x004fe40000000004 */
[----:B------:R3:W5:Y:S01]  /*16680*/  LDL.LU R5, [R1+0x4a4] ;  /* 0x0004a40001057983 */ /* 0x0007620000300800 */
[----:B------:R-:W-:Y:S02]  /*16690*/  ISETP.GT.AND P4, PT, R0, 0x80, P2 ;  /* 0x000000800000780c */ /* 0x000fe40001784270 */
[----:B----4-:R-:W-:-:S02]  /*166a0*/  PRMT R3, R4, 0x7610, R3 ;  /* 0x0000761004037816 */ /* 0x010fc40000000003 */
[----:B------:R3:W5:Y:S04]  /*166b0*/  LDL.LU R4, [R1+0x4a0] ;  /* 0x0004a00001047983 */ /* 0x0007680000300800 */
[----:B------:R1:W-:Y:S04]  /*166c0*/  @P5 STG.E.U16 desc[UR60][R12.64+0x40], R3 ;  /* 0x000040030c005986 */ /* 0x0003e8000c10153c */
[----:B-1----:R3:W5:Y:S01]  /*166d0*/  LDL.LU R3, [R1+0x49c] ;  /* 0x00049c0001037983 */ /* 0x0027620000300800 */
[----:B------:R-:W-:Y:S04]  /*166e0*/  BSSY B1, `(.L_x_164) ;  /* 0x0000003000017945 */ /* 0x000fe80003800000 */
[----:B------:R-:W-:Y:S05]  /*166f0*/  @!P4 BRA `(.L_x_165) ;  /* 0x000000000004c947 */ /* 0x000fea0003800000 */
[----:B------:R1:W5:Y:S02]  /*16700*/  LDG.E.LTC128B.U16 R17, desc[UR60][R234.64+0x42] ;  /* 0x0000423cea117981 */ /* 0x000364000c1e1520 */
.L_x_165:
[----:B------:R-:W-:Y:S05]  /*16710*/  BSYNC B1 ;  /* 0x0000000000017941 */ /* 0x000fea0003800000 */
.L_x_164:
        /* <DEDUP_REMOVED lines=22> */
.L_x_167:
[----:B------:R-:W-:Y:S05]  /*16880*/  BSYNC B1 ;  /* 0x0000000000017941 */ /* 0x000fea0003800000 */
.L_x_166:
[----:B------:R-:W-:Y:S04]  /*16890*/  STL [R1+0x4b4], R9 ;  /* 0x0004b40901007387 */ /* 0x000fe80000100800 */
[----:B------:R3:W-:Y:S04]  /*168a0*/  STL [R1+0x4b0], R8 ;  /* 0x0004b00801007387 */ /* 0x0007e80000100800 */
[----:B---3--:R-:W3:Y:S04]  /*168b0*/  LDL.LU R8, [R1+0x308] ;  /* 0x0003080001087983 */ /* 0x008ee80000300800 */
[----:B-----5:R-:W-:Y:S04]  /*168c0*/  STL [R1+0x4ac], R7 ;  /* 0x0004ac0701007387 */ /* 0x020fe80000100800 */
[----:B------:R-:W-:Y:S04]  /*168d0*/  STL [R1+0x4a8], R6 ;  /* 0x0004a80601007387 */ /* 0x000fe80000100800 */
[----:B------:R4:W-:Y:S04]  /*168e0*/  STL.64 [R1+0x4a0], R4 ;  /* 0x0004a00401007387 */ /* 0x0009e80000100a00 */
[----:B----4-:R-:W4:Y:S01]  /*168f0*/  LDL.64 R4, [R1+0x400] ;  /* 0x0004000001047983 */ /* 0x010f220000100a00 */
        /* <DEDUP_REMOVED lines=10> */
[----:B-1----:R-:W-:Y:S02]  /*169a0*/  PRMT R3, R6, 0x7610, R3 ;  /* 0x0000761006037816 */ /* 0x002fe40000000003 */
[----:B------:R3:W5:Y:S04]  /*169b0*/  LDL.LU R6, [R1+0x4a8] ;  /* 0x0004a80001067983 */ /* 0x0007680000300800 */
[----:B----4-:R1:W-:Y:S04]  /*169c0*/  @P5 STG.E.U16 desc[UR60][R4.64+0x40], R3 ;  /* 0x0000400304005986 */ /* 0x0103e8000c10153c */
[----:B-1----:R3:W5:Y:S04]  /*169d0*/  LDL.LU.64 R4, [R1+0x4a0] ;  /* 0x0004a00001047983 */ /* 0x0027680000300a00 */
[----:B------:R3:W5:Y:S01]  /*169e0*/  LDL.LU R3, [R1+0x49c] ;  /* 0x00049c0001037983 */ /* 0x0007620000300800 */
[----:B------:R-:W-:Y:S04]  /*169f0*/  BSSY B1, `(.L_x_168) ;  /* 0x0000003000017945 */ /* 0x000fe80003800000 */
[----:B------:R-:W-:Y:S05]  /*16a00*/  @!P4 BRA `(.L_x_169) ;  /* 0x000000000004c947 */ /* 0x000fea0003800000 */
[----:B------:R1:W5:Y:S02]  /*16a10*/  LDG.E.LTC128B.U16 R17, desc[UR60][R232.64+0x42] ;  /* 0x0000423ce8117981 */ /* 0x000364000c1e1520 */
.L_x_169:
[----:B------:R-:W-:Y:S05]  /*16a20*/  BSYNC B1 ;  /* 0x0000000000017941 */ /* 0x000fea0003800000 */
.L_x_168:
[----:B-----5:R-:W-:Y:S04]  /*16a30*/  STL [R1+0x4b4], R9 ;  /* 0x0004b40901007387 */ /* 0x020fe80000100800 */
[----:B------:R4:W-:Y:S04]  /*16a40*/  STL [R1+0x4b0], R8 ;  /* 0x0004b00801007387 */ /* 0x0009e80000100800 */
[----:B----4-:R-:W4:Y:S04]  /*16a50*/  LDL.LU R8, [R1+0x30c] ;  /* 0x00030c0001087983 */ /* 0x010f280000300800 */
[----:B------:R-:W-:Y:S04]  /*16a60*/  STL [R1+0x4ac], R7 ;  /* 0x0004ac0701007387 */ /* 0x000fe80000100800 */
[----:B------:R-:W-:Y:S04]  /*16a70*/  STL [R1+0x4a8], R6 ;  /* 0x0004a80601007387 */ /* 0x000fe80000100800 */
[----:B------:R0:W-:Y:S04]  /*16a80*/  STL.64 [R1+0x4a0], R4 ;  /* 0x0004a00401007387 */ /* 0x0001e80000100a00 */
[----:B0-----:R-:W2:Y:S01]  /*16a90*/  LDL.64 R4, [R1+0x400] ;  /* 0x0004000001047983 */ /* 0x001ea20000100a00 */
        /* <DEDUP_REMOVED lines=17> */
[----:B------:R0:W5:Y:S02]  /*16bb0*/  LDG.E.LTC128B.U16 R17, desc[UR60][R234.64+0x50] ;  /* 0x0000503cea117981 */ /* 0x000164000c1e1520 */
.L_x_171:
[----:B------:R-:W-:Y:S05]  /*16bc0*/  BSYNC B1 ;  /* 0x0000000000017941 */ /* 0x000fea0003800000 */
.L_x_170:
        /* <DEDUP_REMOVED lines=10> */
[----:B-1----:R-:W-:Y:S02]  /*16c70*/  F2FP.BF16.F32.PACK_AB R5, RZ, R6 ;  /* 0x00000006ff05723e */ /* 0x002fe400000010ff */
[----:B------:R2:W5:Y:S02]  /*16c80*/  LDL.LU R6, [R1+0x4a8] ;  /* 0x0004a80001067983 */ /* 0x0005640000300800 */
[----:B---3--:R-:W-:Y:S02]  /*16c90*/  PRMT R4, R5, 0x7610, R4 ;  /* 0x0000761005047816 */ /* 0x008fe40000000004 */
        /* <DEDUP_REMOVED lines=9> */
.L_x_173:
[----:B------:R-:W-:Y:S05]  /*16d30*/  BSYNC B1 ;  /* 0x0000000000017941 */ /* 0x000fea0003800000 */
.L_x_172:
        /* <DEDUP_REMOVED lines=12> */
[----:B0-----:R-:W-:Y:S02]  /*16e00*/  PRMT R4, R5, 0x7610, R4 ;  /* 0x0000761005047816 */ /* 0x001fe40000000004 */
[----:B------:R3:W5:Y:S01]  /*16e10*/  LDL.LU R5, [R1+0x4a4] ;  /* 0x0004a40001057983 */ /* 0x0007620000300800 */
[----:B------:R-:W-:Y:S02]  /*16e20*/  ISETP.GT.AND P5, PT, R0, 0x88, P1 ;  /* 0x000000880000780c */ /* 0x000fe40000fa4270 */
[----:B--2---:R-:W-:-:S02]  /*16e30*/  PRMT R3, R4, 0x7610, R3 ;  /* 0x0000761004037816 */ /* 0x004fc40000000003 */
[----:B------:R3:W5:Y:S04]  /*16e40*/  LDL.LU R4, [R1+0x4a0] ;  /* 0x0004a00001047983 */ /* 0x0007680000300800 */
[----:B------:R0:W-:Y:S04]  /*16e50*/  @P4 STG.E.U16 desc[UR60][R12.64+0x52], R3 ;  /* 0x000052030c004986 */ /* 0x0001e8000c10153c */
[----:B0-----:R3:W5:Y:S01]  /*16e60*/  LDL.LU R3, [R1+0x49c] ;  /* 0x00049c0001037983 */ /* 0x0017620000300800 */
[----:B------:R-:W-:Y:S04]  /*16e70*/  BSSY B1, `(.L_x_174) ;  /* 0x0000003000017945 */ /* 0x000fe80003800000 */
[----:B------:R-:W-:Y:S05]  /*16e80*/  @!P5 BRA `(.L_x_175) ;  /* 0x000000000004d947 */ /* 0x000fea0003800000 */
[----:B------:R0:W5:Y:S02]  /*16e90*/  LDG.E.LTC128B.U16 R17, desc[UR60][R232.64+0x50] ;  /* 0x0000503ce8117981 */ /* 0x000164000c1e1520 */
.L_x_175:
[----:B------:R-:W-:Y:S05]  /*16ea0*/  BSYNC B1 ;  /* 0x0000000000017941 */ /* 0x000fea0003800000 */
.L_x_174:
[----:B------:R-:W-:Y:S04]  /*16eb0*/  STL [R1+0x4b4], R9 ;  /* 0x0004b40901007387 */ /* 0x000fe80000100800 */
[----:B------:R2:W-:Y:S04]  /*16ec0*/  STL [R1+0x4b0], R8 ;  /* 0x0004b00801007387 */ /* 0x0005e80000100800 */
[----:B--2---:R-:W2:Y:S04]  /*16ed0*/  LDL.LU R8, [R1+0x318] ;  /* 0x0003180001087983 */ /* 0x004ea80000300800 */
[----:B-----5:R-:W-:Y:S04]  /*16ee0*/  STL [R1+0x4ac], R7 ;  /* 0x0004ac0701007387 */ /* 0x020fe80000100800 */
[----:B------:R-:W-:Y:S04]  /*16ef0*/  STL [R1+0x4a8], R6 ;  /* 0x0004a80601007387 */ /* 0x000fe80000100800 */
[----:B------:R4:W-:Y:S04]  /*16f00*/  STL.64 [R1+0x4a0], R4 ;  /* 0x0004a00401007387 */ /* 0x0009e80000100a00 */
[----:B----4-:R-:W4:Y:S01]  /*16f10*/  LDL.64 R4, [R1+0x400] ;  /* 0x0004000001047983 */ /* 0x010f220000100a00 */
        /* <DEDUP_REMOVED lines=18> */
.L_x_177:
[----:B------:R-:W-:Y:S05]  /*17040*/  BSYNC B1 ;  /* 0x0000000000017941 */ /* 0x000fea0003800000 */
.L_x_176:
        /* <DEDUP_REMOVED lines=25> */
.L_x_179:
[----:B------:R-:W-:Y:S05]  /*171e0*/  BSYNC B1 ;  /* 0x0000000000017941 */ /* 0x000fea0003800000 */
.L_x_178:
        /* <DEDUP_REMOVED lines=22> */
.L_x_181:
[----:B------:R-:W-:Y:S05]  /*17350*/  BSYNC B1 ;  /* 0x0000000000017941 */ /* 0x000fea0003800000 */
.L_x_180:
        /* <DEDUP_REMOVED lines=22> */
.L_x_183:
[----:B------:R-:W-:Y:S05]  /*174c0*/  BSYNC B1 ;  /* 0x0000000000017941 */ /* 0x000fea0003800000 */
.L_x_182:
        /* <DEDUP_REMOVED lines=12> */
[----:B-1----:R-:W-:Y:S02]  /*17590*/  PRMT R4, R5, 0x7610, R4 ;  /* 0x0000761005047816 */ /* 0x002fe40000000004 */
[----:B------:R2:W5:Y:S01]  /*175a0*/  LDL.LU R5, [R1+0x4a4] ;  /* 0x0004a40001057983 */ /* 0x0005620000300800 */
[----:B------:R-:W-:Y:S02]  /*175b0*/  ISETP.GT.AND P4, PT, R0, 0x108, P2 ;  /* 0x000001080000780c */ /* 0x000fe40001784270 */
[----:B---3--:R-:W-:-:S02]  /*175c0*/  PRMT R3, R4, 0x7610, R3 ;  /* 0x0000761004037816 */ /* 0x008fc40000000003 */
[----:B------:R2:W5:Y:S04]  /*175d0*/  LDL.LU R4, [R1+0x4a0] ;  /* 0x0004a00001047983 */ /* 0x0005680000300800 */
[----:B------:R1:W-:Y:S04]  /*175e0*/  @P5 STG.E.U16 desc[UR60][R236.64+0x40], R3 ;  /* 0x00004003ec005986 */ /* 0x0003e8000c10153c */
[----:B-1----:R2:W5:Y:S01]  /*175f0*/  LDL.LU R3, [R1+0x49c] ;  /* 0x00049c0001037983 */ /* 0x0025620000300800 */
[----:B------:R-:W-:Y:S04]  /*17600*/  BSSY B1, `(.L_x_184) ;  /* 0x0000003000017945 */ /* 0x000fe80003800000 */
[----:B------:R-:W-:Y:S05]  /*17610*/  @!P4 BRA `(.L_x_185) ;  /* 0x000000000004c947 */ /* 0x000fea0003800000 */
[----:B------:R1:W5:Y:S02]  /*17620*/  LDG.E.LTC128B.U16 R17, desc[UR60][R18.64+0x42] ;  /* 0x0000423c12117981 */ /* 0x000364000c1e1520 */
.L_x_185:
[----:B------:R-:W-:Y:S05]  /*17630*/  BSYNC B1 ;  /* 0x0000000000017941 */ /* 0x000fea0003800000 */
.L_x_184:
        /* <DEDUP_REMOVED lines=22> */
.L_x_187:
[----:B------:R-:W-:Y:S05]  /*177a0*/  BSYNC B1 ;  /* 0x0000000000017941 */ /* 0x000fea0003800000 */
.L_x_186:
[----:B------:R-:W-:Y:S04]  /*177b0*/  STL [R1+0x4ac], R9 ;  /* 0x0004ac0901007387 */ /* 0x000fe80000100800 */
[----:B------:R2:W-:Y:S04]  /*177c0*/  STL [R1+0x4a8], R8 ;  /* 0x0004a80801007387 */ /* 0x0005e80000100800 */
[----:B--2---:R-:W2:Y:S01]  /*177d0*/  LDL.LU R8, [R1+0x2f0] ;  /* 0x0002f00001087983 */ /* 0x004ea20000300800 */
[----:B-----5:R-:W-:-:S03]  /*177e0*/  IMAD.U32 R9, R17, 0x10000, RZ ;  /* 0x0001000011097824 */ /* 0x020fc600078e00ff */
        /* <DEDUP_REMOVED lines=18> */
.L_x_189:
[----:B------:R-:W-:Y:S05]  /*17910*/  BSYNC B1 ;  /* 0x0000000000017941 */ /* 0x000fea0003800000 */
.L_x_188:
        /* <DEDUP_REMOVED lines=22> */
.L_x_191:
[----:B------:R-:W-:Y:S05]  /*17a80*/  BSYNC B1 ;  /* 0x0000000000017941 */ /* 0x000fea0003800000 */
.L_x_190:
        /* <DEDUP_REMOVED lines=22> */
.L_x_193:
[----:B------:R-:W-:Y:S05]  /*17bf0*/  BSYNC B1 ;  /* 0x0000000000017941 */ /* 0x000fea0003800000 */
.L_x_192:
        /* <DEDUP_REMOVED lines=22> */
.L_x_195:
[----:B------:R-:W-:Y:S05]  /*17d60*/  BSYNC B1 ;  /* 0x0000000000017941 */ /* 0x000fea0003800000 */
.L_x_194:
        /* <DEDUP_REMOVED lines=22> */
.L_x_197:
[----:B------:R-:W-:Y:S05]  /*17ed0*/  BSYNC B1 ;  /* 0x0000000000017941 */ /* 0x000fea0003800000 */
.L_x_196:
        /* <DEDUP_REMOVED lines=22> */
.L_x_199:
[----:B------:R-:W-:Y:S05]  /*18040*/  BSYNC B1 ;  /* 0x0000000000017941 */ /* 0x000fea0003800000 */
.L_x_198:
        /* <DEDUP_REMOVED lines=22> */
.L_x_201:
[----:B------:R-:W-:Y:S05]  /*181b0*/  BSYNC B1 ;  /* 0x0000000000017941 */ /* 0x000fea0003800000 */
.L_x_200:
        /* <DEDUP_REMOVED lines=22> */
.L_x_203:
[----:B------:R-:W-:Y:S05]  /*18320*/  BSYNC B1 ;  /* 0x0000000000017941 */ /* 0x000fea0003800000 */
.L_x_202:
        /* <DEDUP_REMOVED lines=22> */
.L_x_205:
[----:B------:R-:W-:Y:S05]  /*18490*/  BSYNC B1 ;  /* 0x0000000000017941 */ /* 0x000fea0003800000 */
.L_x_204:
        /* <DEDUP_REMOVED lines=22> */
.L_x_207:
[----:B------:R-:W-:Y:S05]  /*18600*/  BSYNC B1 ;  /* 0x0000000000017941 */ /* 0x000fea0003800000 */
.L_x_206:
        /* <DEDUP_REMOVED lines=22> */
.L_x_209:
[----:B------:R-:W-:Y:S05]  /*18770*/  BSYNC B1 ;  /* 0x0000000000017941 */ /* 0x000fea0003800000 */
.L_x_208:
[----:B------:R-:W-:Y:S04]  /*18780*/  STL [R1+0x4ac], R8 ;  /* 0x0004ac0801007387 */ /* 0x000fe80000100800 */
[----:B-----5:R3:W-:Y:S04]  /*18790*/  STL [R1+0x4a8], R7 ;  /* 0x0004a80701007387 */ /* 0x0207e80000100800 */
[----:B---3--:R-:W3:Y:S01]  /*187a0*/  LDL.LU R7, [R1+0x2dc] ;  /* 0x0002dc0001077983 */ /* 0x008ee20000300800 */
[----:B------:R-:W-:-:S03]  /*187b0*/  IMAD.U32 R8, R17, 0x10000, RZ ;  /* 0x0001000011087824 */ /* 0x000fc600078e00ff */
[----:B------:R4:W-:Y:S01]  /*187c0*/  STL [R1+0x4a4], R6 ;  /* 0x0004a40601007387 */ /* 0x0009e20000100800 */
[----:B------:R-:W-:-:S03]  /*187d0*/  FMUL R8, R8, R16 ;  /* 0x0000001008087220 */ /* 0x000fc60000400000 */
[----:B------:R0:W-:Y:S04]  /*187e0*/  STL [R1+0x4a0], R5 ;  /* 0x0004a00501007387 */ /* 0x0001e80000100800 */
[----:B------:R2:W-:Y:S01]  /*187f0*/  STL [R1+0x49c], R4 ;  /* 0x00049c0401007387 */ /* 0x0005e20000100800 */
[----:B---3--:R-:W-:-:S03]  /*18800*/  FFMA R7, R7, R2, R8 ;  /* 0x0000000207077223 */ /* 0x008fc60000000008 */
[----:B------:R3:W5:Y:S01]  /*18810*/  LDL.LU R8, [R1+0x4ac] ;  /* 0x0004ac0001087983 */ /* 0x0007620000300800 */
[----:B------:R-:W-:Y:S02]  /*18820*/  ISETP.GT.AND P3, PT, R3, 0x30, PT ;  /* 0x000000300300780c */ /* 0x000fe40003f64270 */
[----:B----4-:R-:W-:Y:S02]  /*18830*/  F2FP.BF16.F32.PACK_AB R6, RZ, R7 ;  /* 0x00000007ff06723e */ /* 0x010fe400000010ff */
[----:B------:R3:W5:Y:S02]  /*18840*/  LDL.LU R7, [R1+0x4a8] ;  /* 0x0004a80001077983 */ /* 0x0007640000300800 */
[----:B0-----:R-:W-:Y:S02]  /*18850*/  PRMT R5, R6, 0x7610, R5 ;  /* 0x0000761006057816 */ /* 0x001fe40000000005 */
[----:B------:R3:W5:Y:S01]  /*18860*/  LDL.LU R6, [R1+0x4a4] ;  /* 0x0004a40001067983 */ /* 0x0007620000300800 */
[----:B------:R-:W-:-:S02]  /*18870*/  ISETP.GT.AND P1, PT, R0, RZ, P3 ;  /* 0x000000ff0000720c */ /* 0x000fc40001f24270 */
[----:B--2---:R-:W-:Y:S02]  /*18880*/  PRMT R4, R5, 0x7610, R4 ;  /* 0x0000761005047816 */ /* 0x004fe40000000004 */
[----:B------:R3:W5:Y:S04]  /*18890*/  LDL.LU R5, [R1+0x4a0] ;  /* 0x0004a00001057983 */ /* 0x0007680000300800 */
[----:B------:R0:W-:Y:S04]  /*188a0*/  @P0 STG.E.U16 desc[UR60][R22.64+0x52], R4 ;  /* 0x0000520416000986 */ /* 0x0001e8000c10153c */
[----:B0-----:R3:W5:Y:S01]  /*188b0*/  LDL.LU R4, [R1+0x49c] ;  /* 0x00049c0001047983 */ /* 0x0017620000300800 */
[----:B------:R-:W-:Y:S04]  /*188c0*/  BSSY B1, `(.L_x_210) ;  /* 0x0000006000017945 */ /* 0x000fe80003800000 */
[----:B------:R-:W-:Y:S05]  /*188d0*/  @!P1 BRA `(.L_x_211) ;  /* 0x0000000000109947 */ /* 0x000fea0003800000 */
[----:B------:R0:W-:Y:S04]  /*188e0*/  STL.64 [R1+0x4a0], R2 ;  /* 0x0004a00201007387 */ /* 0x0001e80000100a00 */
[----:B0-----:R-:W2:Y:S04]  /*188f0*/  LDL.64 R2, [R1+0x440] ;  /* 0x0004400001027983 */ /* 0x001ea80000100a00 */
[----:B--2---:R0:W5:Y:S04]  /*18900*/  LDG.E.LTC128B.U16 R17, desc[UR60][R2.64+0x60] ;  /* 0x0000603c02117981 */ /* 0x004168000c1e1520 */
[----:B------:R0:W5:Y:S02]  /*18910*/  LDL.LU.64 R2, [R1+0x4a0] ;  /* 0x0004a00001027983 */ /* 0x0001640000300a00 */
.L_x_211:
[----:B------:R-:W-:Y:S05]  /*18920*/  BSYNC B1 ;  /* 0x0000000000017941 */ /* 0x000fea0003800000 */
.L_x_210:
[----:B------:R-:W-:Y:S04]  /*18930*/  STL [R1+0x4ac], R10 ;  /* 0x0004ac0a01007387 */ /* 0x000fe80000100800 */
[----:B-----5:R2:W-:Y:S04]  /*18940*/  STL [R1+0x4a8], R7 ;  /* 0x0004a80701007387 */ /* 0x0205e80000100800 */
[----:B--2---:R-:W2:Y:S01]  /*18950*/  LDL.LU R7, [R1+0x2a0] ;  /* 0x0002a00001077983 */ /* 0x004ea20000300800 */
[----:B-1----:R-:W-:-:S03]  /*18960*/  IMAD.U32 R10, R17, 0x10000, RZ ;  /* 0x00010000110a7824 */ /* 0x002fc600078e00ff */
[----:B------:R1:W-:Y:S01]  /*18970*/  STL [R1+0x4a4], R6 ;  /* 0x0004a40601007387 */ /* 0x0003e20000100800 */
[----:B------:R-:W-:-:S03]  /*18980*/  FMUL R10, R10, R16 ;  /* 0x000000100a0a7220 */ /* 0x000fc60000400000 */
[----:B------:R4:W-:Y:S04]  /*18990*/  STL [R1+0x4a0], R5 ;  /* 0x0004a00501007387 */ /* 0x0009e80000100800 */
[----:B------:R3:W-:Y:S01]  /*189a0*/  STL [R1+0x49c], R4 ;  /* 0x00049c0401007387 */ /* 0x0007e20000100800 */
[----:B--2---:R-:W-:-:S03]  /*189b0*/  FFMA R7, R7, R2, R10 ;  /* 0x0000000207077223 */ /* 0x004fc6000000000a */
[----:B------:R2:W5:Y:S01]  /*189c0*/  LDL.LU R10, [R1+0x4ac] ;  /* 0x0004ac00010a7983 */ /* 0x0005620000300800 */
[----:B------:R-:W-:Y:S02]  /*189d0*/  ISETP.GT.AND P2, PT, R3, 0x31, PT ;  /* 0x000000310300780c */ /* 0x000fe40003f44270 */
[----:B-1----:R-:W-:Y:S02]  /*189e0*/  F2FP.BF16.F32.PACK_AB R6, RZ, R7 ;  /* 0x00000007ff06723e */ /* 0x002fe400000010ff */
[----:B------:R2:W5:Y:S02]  /*189f0*/  LDL.LU R7, [R1+0x4a8] ;  /* 0x0004a80001077983 */ /* 0x0005640000300800 */
[----:B----4-:R-:W-:Y:S02]  /*18a00*/  PRMT R5, R6, 0x7610, R5 ;  /* 0x0000761006057816 */ /* 0x010fe40000000005 */
[----:B------:R2:W5:Y:S01]  /*18a10*/  LDL.LU R6, [R1+0x4a4] ;  /* 0x0004a40001067983 */ /* 0x0005620000300800 */
[----:B------:R-:W-:-:S02]  /*18a20*/  ISETP.GT.AND P0, PT, R0, RZ, P2 ;  /* 0x000000ff0000720c */ /* 0x000fc40001704270 */
[----:B---3--:R-:W-:Y:S02]  /*18a30*/  PRMT R4, R5, 0x7610, R4 ;  /* 0x0000761005047816 */ /* 0x008fe40000000004 */
[----:B------:R2:W5:Y:S04]  /*18a40*/  LDL.LU R5, [R1+0x4a0] ;  /* 0x0004a00001057983 */ /* 0x0005680000300800 */
[----:B------:R1:W-:Y:S04]  /*18a50*/  @P1 STG.E.U16 desc[UR60][R8.64+0x60], R4 ;  /* 0x0000600408001986 */ /* 0x0003e8000c10153c */
[----:B-1----:R2:W5:Y:S01]  /*18a60*/  LDL.LU R4, [R1+0x49c] ;  /* 0x00049c0001047983 */ /* 0x0025620000300800 */
[----:B------:R-:W-:Y:S04]  /*18a70*/  BSSY B1, `(.L_x_212) ;  /* 0x0000006000017945 */ /* 0x000fe80003800000 */
[----:B------:R-:W-:Y:S05]  /*18a80*/  @!P0 BRA `(.L_x_213) ;  /* 0x0000000000108947 */ /* 0x000fea0003800000 */
[----:B------:R0:W-:Y:S04]  /*18a90*/  STL.64 [R1+0x4a0], R2 ;  /* 0x0004a00201007387 */ /* 0x0001e80000100a00 */
[----:B0-----:R-:W3:Y:S04]  /*18aa0*/  LDL.64 R2, [R1+0x440] ;  /* 0x0004400001027983 */ /* 0x001ee80000100a00 */
[----:B---3--:R1:W5:Y:S04]  /*18ab0*/  LDG.E.LTC128B.U16 R17, desc[UR60][R2.64+0x62] ;  /* 0x0000623c02117981 */ /* 0x008368000c1e1520 */
[----:B------:R1:W5:Y:S02]  /*18ac0*/  LDL.LU.64 R2, [R1+0x4a0] ;  /* 0x0004a00001027983 */ /* 0x0003640000300a00 */
.L_x_213:
[----:B------:R-:W-:Y:S05]  /*18ad0*/  BSYNC B1 ;  /* 0x0000000000017941 */ /* 0x000fea0003800000 */
.L_x_212:
        /* <DEDUP_REMOVED lines=25> */
.L_x_215:
[----:B------:R-:W-:Y:S05]  /*18c70*/  BSYNC B1 ;  /* 0x0000000000017941 */ /* 0x000fea0003800000 */
.L_x_214:
        /* <DEDUP_REMOVED lines=28> */
.L_x_217:
[----:B------:R-:W-:Y:S05]  /*18e40*/  BSYNC B1 ;  /* 0x0000000000017941 */ /* 0x000fea0003800000 */
.L_x_216:
        /* <DEDUP_REMOVED lines=29> */
.L_x_219:
[----:B------:R-:W-:Y:S05]  /*19020*/  BSYNC B1 ;  /* 0x0000000000017941 */ /* 0x000fea0003800000 */
.L_x_218:
        /* <DEDUP_REMOVED lines=26> */
.L_x_221:
[----:B------:R-:W-:Y:S05]  /*191d0*/  BSYNC B1 ;  /* 0x0000000000017941 */ /* 0x000fea0003800000 */
.L_x_220:
        /* <DEDUP_REMOVED lines=25> */
.L_x_223:
[----:B------:R-:W-:Y:S05]  /*19370*/  BSYNC B1 ;  /* 0x0000000000017941 */ /* 0x000fea0003800000 */
.L_x_222:
        /* <DEDUP_REMOVED lines=28> */
.L_x_225:
[----:B------:R-:W-:Y:S05]  /*19540*/  BSYNC B1 ;  /* 0x0000000000017941 */ /* 0x000fea0003800000 */
.L_x_224:
        /* <DEDUP_REMOVED lines=25> */
.L_x_227:
[----:B------:R-:W-:Y:S05]  /*196e0*/  BSYNC B1 ;  /* 0x0000000000017941 */ /* 0x000fea0003800000 */
.L_x_226:
        /* <DEDUP_REMOVED lines=22> */
.L_x_229:
[----:B------:R-:W-:Y:S05]  /*19850*/  BSYNC B1 ;  /* 0x0000000000017941 */ /* 0x000fea0003800000 */
.L_x_228:
        /* <DEDUP_REMOVED lines=22> */
.L_x_231:
[----:B------:R-:W-:Y:S05]  /*199c0*/  BSYNC B1 ;  /* 0x0000000000017941 */ /* 0x000fea0003800000 */
.L_x_230:
        /* <DEDUP_REMOVED lines=25> */
.L_x_233:
[----:B------:R-:W-:Y:S05]  /*19b60*/  BSYNC B1 ;  /* 0x0000000000017941 */ /* 0x000fea0003800000 */
.L_x_232:
        /* <DEDUP_REMOVED lines=25> */
.L_x_235:
[----:B------:R-:W-:Y:S05]  /*19d00*/  BSYNC B1 ;  /* 0x0000000000017941 */ /* 0x000fea0003800000 */
.L_x_234:
        /* <DEDUP_REMOVED lines=22> */
.L_x_237:
[----:B------:R-:W-:Y:S05]  /*19e70*/  BSYNC B1 ;  /* 0x0000000000017941 */ /* 0x000fea0003800000 */
.L_x_236:
        /* <DEDUP_REMOVED lines=22> */
.L_x_239:
[----:B------:R-:W-:Y:S05]  /*19fe0*/  BSYNC B1 ;  /* 0x0000000000017941 */ /* 0x000fea0003800000 */
.L_x_238:
        /* <DEDUP_REMOVED lines=25> */
.L_x_241:
[----:B------:R-:W-:Y:S05]  /*1a180*/  BSYNC B1 ;  /* 0x0000000000017941 */ /* 0x000fea0003800000 */
.L_x_240:
        /* <DEDUP_REMOVED lines=25> */
.L_x_243:
[----:B------:R-:W-:Y:S05]  /*1a320*/  BSYNC B1 ;  /* 0x0000000000017941 */ /* 0x000fea0003800000 */
.L_x_242:
        /* <DEDUP_REMOVED lines=22> */
.L_x_245:
[----:B------:R-:W-:Y:S05]  /*1a490*/  BSYNC B1 ;  /* 0x0000000000017941 */ /* 0x000fea0003800000 */
.L_x_244:
        /* <DEDUP_REMOVED lines=22> */
.L_x_247:
[----:B------:R-:W-:Y:S05]  /*1a600*/  BSYNC B1 ;  /* 0x0000000000017941 */ /* 0x000fea0003800000 */
.L_x_246:
        /* <DEDUP_REMOVED lines=22> */
.L_x_249:
[----:B------:R-:W-:Y:S05]  /*1a770*/  BSYNC B1 ;  /* 0x0000000000017941 */ /* 0x000fea0003800000 */
.L_x_248:
        /* <DEDUP_REMOVED lines=22> */
.L_x_251:
[----:B------:R-:W-:Y:S05]  /*1a8e0*/  BSYNC B1 ;  /* 0x0000000000017941 */ /* 0x000fea0003800000 */
.L_x_250:
        /* <DEDUP_REMOVED lines=22> */
.L_x_253:
[----:B------:R-:W-:Y:S05]  /*1aa50*/  BSYNC B1 ;  /* 0x0000000000017941 */ /* 0x000fea0003800000 */
.L_x_252:
        /* <DEDUP_REMOVED lines=22> */
.L_x_255:
[----:B------:R-:W-:Y:S05]  /*1abc0*/  BSYNC B1 ;  /* 0x0000000000017941 */ /* 0x000fea0003800000 */
.L_x_254:
        /* <DEDUP_REMOVED lines=22> */
.L_x_257:
[----:B------:R-:W-:Y:S05]  /*1ad30*/  BSYNC B1 ;  /* 0x0000000000017941 */ /* 0x000fea0003800000 */
.L_x_256:
        /* <DEDUP_REMOVED lines=22> */
.L_x_259:
[----:B------:R-:W-:Y:S05]  /*1aea0*/  BSYNC B1 ;  /* 0x0000000000017941 */ /* 0x000fea0003800000 */
.L_x_258:
        /* <DEDUP_REMOVED lines=22> */
.L_x_261:
[----:B------:R-:W-:Y:S05]  /*1b010*/  BSYNC B1 ;  /* 0x0000000000017941 */ /* 0x000fea0003800000 */
.L_x_260:
        /* <DEDUP_REMOVED lines=22> */
.L_x_263:
[----:B------:R-:W-:Y:S05]  /*1b180*/  BSYNC B1 ;  /* 0x0000000000017941 */ /* 0x000fea0003800000 */
.L_x_262:
        /* <DEDUP_REMOVED lines=22> */
.L_x_265:
[----:B------:R-:W-:Y:S05]  /*1b2f0*/  BSYNC B1 ;  /* 0x0000000000017941 */ /* 0x000fea0003800000 */
.L_x_264:
        /* <DEDUP_REMOVED lines=22> */
.L_x_267:
[----:B------:R-:W-:Y:S05]  /*1b460*/  BSYNC B1 ;  /* 0x0000000000017941 */ /* 0x000fea0003800000 */
.L_x_266:
        /* <DEDUP_REMOVED lines=22> */
.L_x_269:
[----:B------:R-:W-:Y:S05]  /*1b5d0*/  BSYNC B1 ;  /* 0x0000000000017941 */ /* 0x000fea0003800000 */
.L_x_268:
        /* <DEDUP_REMOVED lines=22> */
.L_x_271:
[----:B------:R-:W-:Y:S05]  /*1b740*/  BSYNC B1 ;  /* 0x0000000000017941 */ /* 0x000fea0003800000 */
.L_x_270:
        /* <DEDUP_REMOVED lines=22> */
.L_x_273:
[----:B------:R-:W-:Y:S05]  /*1b8b0*/  BSYNC B1 ;  /* 0x0000000000017941 */ /* 0x000fea0003800000 */
.L_x_272:
        /* <DEDUP_REMOVED lines=26> */
.L_x_275:
[----:B------:R-:W-:Y:S05]  /*1ba60*/  BSYNC B1 ;  /* 0x0000000000017941 */ /* 0x000fea0003800000 */
.L_x_274:
        /* <DEDUP_REMOVED lines=26> */
.L_x_277:
[----:B------:R-:W-:Y:S05]  /*1bc10*/  BSYNC B1 ;  /* 0x0000000000017941 */ /* 0x000fea0003800000 */
.L_x_276:
        /* <DEDUP_REMOVED lines=25> */
.L_x_279:
[----:B------:R-:W-:Y:S05]  /*1bdb0*/  BSYNC B1 ;  /* 0x0000000000017941 */ /* 0x000fea0003800000 */
.L_x_278:
        /* <DEDUP_REMOVED lines=28> */
.L_x_281:
[----:B------:R-:W-:Y:S05]  /*1bf80*/  BSYNC B1 ;  /* 0x0000000000017941 */ /* 0x000fea0003800000 */
.L_x_280:
        /* <DEDUP_REMOVED lines=29> */
.L_x_283:
[----:B------:R-:W-:Y:S05]  /*1c160*/  BSYNC B1 ;  /* 0x0000000000017941 */ /* 0x000fea0003800000 */
.L_x_282:
        /* <DEDUP_REMOVED lines=26> */
.L_x_285:
[----:B------:R-:W-:Y:S05]  /*1c310*/  BSYNC B1 ;  /* 0x0000000000017941 */ /* 0x000fea0003800000 */
.L_x_284:
        /* <DEDUP_REMOVED lines=25> */
.L_x_287:
[----:B------:R-:W-:Y:S05]  /*1c4b0*/  BSYNC B1 ;  /* 0x0000000000017941 */ /* 0x000fea0003800000 */
.L_x_286:
        /* <DEDUP_REMOVED lines=28> */
.L_x_289:
[----:B------:R-:W-:Y:S05]  /*1c680*/  BSYNC B1 ;  /* 0x0000000000017941 */ /* 0x000fea0003800000 */
.L_x_288:
        /* <DEDUP_REMOVED lines=25> */
.L_x_291:
[----:B------:R-:W-:Y:S05]  /*1c820*/  BSYNC B1 ;  /* 0x0000000000017941 */ /* 0x000fea0003800000 */
.L_x_290:
        /* <DEDUP_REMOVED lines=22> */
.L_x_293:
[----:B------:R-:W-:Y:S05]  /*1c990*/  BSYNC B1 ;  /* 0x0000000000017941 */ /* 0x000fea0003800000 */
.L_x_292:
        /* <DEDUP_REMOVED lines=22> */
.L_x_295:
[----:B------:R-:W-:Y:S05]  /*1cb00*/  BSYNC B1 ;  /* 0x0000000000017941 */ /* 0x000fea0003800000 */
.L_x_294:
        /* <DEDUP_REMOVED lines=25> */
.L_x_297:
[----:B------:R-:W-:Y:S05]  /*1cca0*/  BSYNC B1 ;  /* 0x0000000000017941 */ /* 0x000fea0003800000 */
.L_x_296:
        /* <DEDUP_REMOVED lines=25> */
.L_x_299:
[----:B------:R-:W-:Y:S05]  /*1ce40*/  BSYNC B1 ;  /* 0x0000000000017941 */ /* 0x000fea0003800000 */
.L_x_298:
        /* <DEDUP_REMOVED lines=22> */
.L_x_301:
[----:B------:R-:W-:Y:S05]  /*1cfb0*/  BSYNC B1 ;  /* 0x0000000000017941 */ /* 0x000fea0003800000 */
.L_x_300:
        /* <DEDUP_REMOVED lines=22> */
.L_x_303:
[----:B------:R-:W-:Y:S05]  /*1d120*/  BSYNC B1 ;  /* 0x0000000000017941 */ /* 0x000fea0003800000 */
.L_x_302:
        /* <DEDUP_REMOVED lines=25> */
.L_x_305:
[----:B------:R-:W-:Y:S05]  /*1d2c0*/  BSYNC B1 ;  /* 0x0000000000017941 */ /* 0x000fea0003800000 */
.L_x_304:
        /* <DEDUP_REMOVED lines=25> */
.L_x_307:
[----:B------:R-:W-:Y:S05]  /*1d460*/  BSYNC B1 ;  /* 0x0000000000017941 */ /* 0x000fea0003800000 */
.L_x_306:
        /* <DEDUP_REMOVED lines=22> */
.L_x_309:
[----:B------:R-:W-:Y:S05]  /*1d5d0*/  BSYNC B1 ;  /* 0x0000000000017941 */ /* 0x000fea0003800000 */
.L_x_308:
        /* <DEDUP_REMOVED lines=22> */
.L_x_311:
[----:B------:R-:W-:Y:S05]  /*1d740*/  BSYNC B1 ;  /* 0x0000000000017941 */ /* 0x000fea0003800000 */
.L_x_310:
        /* <DEDUP_REMOVED lines=22> */
.L_x_313:
[----:B------:R-:W-:Y:S05]  /*1d8b0*/  BSYNC B1 ;  /* 0x0000000000017941 */ /* 0x000fea0003800000 */
.L_x_312:
        /* <DEDUP_REMOVED lines=22> */
.L_x_315:
[----:B------:R-:W-:Y:S05]  /*1da20*/  BSYNC B1 ;  /* 0x0000000000017941 */ /* 0x000fea0003800000 */
.L_x_314:
        /* <DEDUP_REMOVED lines=22> */
.L_x_317:
[----:B------:R-:W-:Y:S05]  /*1db90*/  BSYNC B1 ;  /* 0x0000000000017941 */ /* 0x000fea0003800000 */
.L_x_316:
        /* <DEDUP_REMOVED lines=22> */
.L_x_319:
[----:B------:R-:W-:Y:S05]  /*1dd00*/  BSYNC B1 ;  /* 0x0000000000017941 */ /* 0x000fea0003800000 */
.L_x_318:
        /* <DEDUP_REMOVED lines=22> */
.L_x_321:
[----:B------:R-:W-:Y:S05]  /*1de70*/  BSYNC B1 ;  /* 0x0000000000017941 */ /* 0x000fea0003800000 */
.L_x_320:
        /* <DEDUP_REMOVED lines=22> */
.L_x_323:
[----:B------:R-:W-:Y:S05]  /*1dfe0*/  BSYNC B1 ;  /* 0x0000000000017941 */ /* 0x000fea0003800000 */
.L_x_322:
        /* <DEDUP_REMOVED lines=22> */
.L_x_325:
[----:B------:R-:W-:Y:S05]  /*1e150*/  BSYNC B1 ;  /* 0x0000000000017941 */ /* 0x000fea0003800000 */
.L_x_324:
        /* <DEDUP_REMOVED lines=22> */
.L_x_327:
[----:B------:R-:W-:Y:S05]  /*1e2c0*/  BSYNC B1 ;  /* 0x0000000000017941 */ /* 0x000fea0003800000 */
.L_x_326:
        /* <DEDUP_REMOVED lines=22> */
.L_x_329:
[----:B------:R-:W-:Y:S05]  /*1e430*/  BSYNC B1 ;  /* 0x0000000000017941 */ /* 0x000fea0003800000 */
.L_x_328:
        /* <DEDUP_REMOVED lines=22> */
.L_x_331:
[----:B------:R-:W-:Y:S05]  /*1e5a0*/  BSYNC B1 ;  /* 0x0000000000017941 */ /* 0x000fea0003800000 */
.L_x_330:
        /* <DEDUP_REMOVED lines=22> */
.L_x_333:
[----:B------:R-:W-:Y:S05]  /*1e710*/  BSYNC B1 ;  /* 0x0000000000017941 */ /* 0x000fea0003800000 */
.L_x_332:
        /* <DEDUP_REMOVED lines=22> */
.L_x_335:
[----:B------:R-:W-:Y:S05]  /*1e880*/  BSYNC B1 ;  /* 0x0000000000017941 */ /* 0x000fea0003800000 */
.L_x_334:
        /* <DEDUP_REMOVED lines=22> */
.L_x_337:
[----:B------:R-:W-:Y:S05]  /*1e9f0*/  BSYNC B1 ;  /* 0x0000000000017941 */ /* 0x000fea0003800000 */
.L_x_336:
        /* <DEDUP_REMOVED lines=26> */
.L_x_339:
[----:B------:R-:W-:Y:S05]  /*1eba0*/  BSYNC B1 ;  /* 0x0000000000017941 */ /* 0x000fea0003800000 */
.L_x_338:
        /* <DEDUP_REMOVED lines=26> */
.L_x_341:
[----:B------:R-:W-:Y:S05]  /*1ed50*/  BSYNC B1 ;  /* 0x0000000000017941 */ /* 0x000fea0003800000 */
.L_x_340:
        /* <DEDUP_REMOVED lines=25> */
.L_x_343:
[----:B------:R-:W-:Y:S05]  /*1eef0*/  BSYNC B1 ;  /* 0x0000000000017941 */ /* 0x000fea0003800000 */
.L_x_342:
        /* <DEDUP_REMOVED lines=28> */
.L_x_345:
[----:B------:R-:W-:Y:S05]  /*1f0c0*/  BSYNC B1 ;  /* 0x0000000000017941 */ /* 0x000fea0003800000 */
.L_x_344:
        /* <DEDUP_REMOVED lines=29> */
.L_x_347:
[----:B------:R-:W-:Y:S05]  /*1f2a0*/  BSYNC B1 ;  /* 0x0000000000017941 */ /* 0x000fea0003800000 */
.L_x_346:
        /* <DEDUP_REMOVED lines=26> */
.L_x_349:
[----:B------:R-:W-:Y:S05]  /*1f450*/  BSYNC B1 ;  /* 0x0000000000017941 */ /* 0x000fea0003800000 */
.L_x_348:
        /* <DEDUP_REMOVED lines=25> */
.L_x_351:
[----:B------:R-:W-:Y:S05]  /*1f5f0*/  BSYNC B1 ;  /* 0x0000000000017941 */ /* 0x000fea0003800000 */
.L_x_350:
        /* <DEDUP_REMOVED lines=28> */
.L_x_353:
[----:B------:R-:W-:Y:S05]  /*1f7c0*/  BSYNC B1 ;  /* 0x0000000000017941 */ /* 0x000fea0003800000 */
.L_x_352:
        /* <DEDUP_REMOVED lines=25> */
.L_x_355:
[----:B------:R-:W-:Y:S05]  /*1f960*/  BSYNC B1 ;  /* 0x0000000000017941 */ /* 0x000fea0003800000 */
.L_x_354:
        /* <DEDUP_REMOVED lines=22> */
.L_x_357:
[----:B------:R-:W-:Y:S05]  /*1fad0*/  BSYNC B1 ;  /* 0x0000000000017941 */ /* 0x000fea0003800000 */
.L_x_356:
        /* <DEDUP_REMOVED lines=22> */
.L_x_359:
[----:B------:R-:W-:Y:S05]  /*1fc40*/  BSYNC B1 ;  /* 0x0000000000017941 */ /* 0x000fea0003800000 */
.L_x_358:
        /* <DEDUP_REMOVED lines=25> */
.L_x_361:
[----:B------:R-:W-:Y:S05]  /*1fde0*/  BSYNC B1 ;  /* 0x0000000000017941 */ /* 0x000fea0003800000 */
.L_x_360:
        /* <DEDUP_REMOVED lines=25> */
.L_x_363:
[----:B------:R-:W-:Y:S05]  /*1ff80*/  BSYNC B1 ;  /* 0x0000000000017941 */ /* 0x000fea0003800000 */
.L_x_362:
        /* <DEDUP_REMOVED lines=22> */
.L_x_365:
[----:B------:R-:W-:Y:S05]  /*200f0*/  BSYNC B1 ;  /* 0x0000000000017941 */ /* 0x000fea0003800000 */
.L_x_364:
        /* <DEDUP_REMOVED lines=22> */
.L_x_367:
[----:B------:R-:W-:Y:S05]  /*20260*/  BSYNC B1 ;  /* 0x0000000000017941 */ /* 0x000fea0003800000 */
.L_x_366:
        /* <DEDUP_REMOVED lines=25> */
.L_x_369:
[----:B------:R-:W-:Y:S05]  /*20400*/  BSYNC B1 ;  /* 0x0000000000017941 */ /* 0x000fea0003800000 */
.L_x_368:
        /* <DEDUP_REMOVED lines=25> */
.L_x_371:
[----:B------:R-:W-:Y:S05]  /*205a0*/  BSYNC B1 ;  /* 0x0000000000017941 */ /* 0x000fea0003800000 */
.L_x_370:
        /* <DEDUP_REMOVED lines=22> */
.L_x_373:
[----:B------:R-:W-:Y:S05]  /*20710*/  BSYNC B1 ;  /* 0x0000000000017941 */ /* 0x000fea0003800000 */
.L_x_372:
        /* <DEDUP_REMOVED lines=22> */
.L_x_375:
[----:B------:R-:W-:Y:S05]  /*20880*/  BSYNC B1 ;  /* 0x0000000000017941 */ /* 0x000fea0003800000 */
.L_x_374:
        /* <DEDUP_REMOVED lines=22> */
.L_x_377:
[----:B------:R-:W-:Y:S05]  /*209f0*/  BSYNC B1 ;  /* 0x0000000000017941 */ /* 0x000fea0003800000 */
.L_x_376:
        /* <DEDUP_REMOVED lines=22> */
.L_x_379:
[----:B------:R-:W-:Y:S05]  /*20b60*/  BSYNC B1 ;  /* 0x0000000000017941 */ /* 0x000fea0003800000 */
.L_x_378:
        /* <DEDUP_REMOVED lines=22> */
.L_x_381:
[----:B------:R-:W-:Y:S05]  /*20cd0*/  BSYNC B1 ;  /* 0x0000000000017941 */ /* 0x000fea0003800000 */
.L_x_380:
        /* <DEDUP_REMOVED lines=22> */
.L_x_383:
[----:B------:R-:W-:Y:S05]  /*20e40*/  BSYNC B1 ;  /* 0x0000000000017941 */ /* 0x000fea0003800000 */
.L_x_382:
        /* <DEDUP_REMOVED lines=22> */
.L_x_385:
[----:B------:R-:W-:Y:S05]  /*20fb0*/  BSYNC B1 ;  /* 0x0000000000017941 */ /* 0x000fea0003800000 */
.L_x_384:
        /* <DEDUP_REMOVED lines=22> */
.L_x_387:
[----:B------:R-:W-:Y:S05]  /*21120*/  BSYNC B1 ;  /* 0x0000000000017941 */ /* 0x000fea0003800000 */
.L_x_386:
        /* <DEDUP_REMOVED lines=22> */
.L_x_389:
[----:B------:R-:W-:Y:S05]  /*21290*/  BSYNC B1 ;  /* 0x0000000000017941 */ /* 0x000fea0003800000 */
.L_x_388:
        /* <DEDUP_REMOVED lines=22> */
.L_x_391:
[----:B------:R-:W-:Y:S05]  /*21400*/  BSYNC B1 ;  /* 0x0000000000017941 */ /* 0x000fea0003800000 */
.L_x_390:
        /* <DEDUP_REMOVED lines=22> */
.L_x_393:
[----:B------:R-:W-:Y:S05]  /*21570*/  BSYNC B1 ;  /* 0x0000000000017941 */ /* 0x000fea0003800000 */
.L_x_392:
        /* <DEDUP_REMOVED lines=22> */
.L_x_395:
[----:B------:R-:W-:Y:S05]  /*216e0*/  BSYNC B1 ;  /* 0x0000000000017941 */ /* 0x000fea0003800000 */
.L_x_394:
        /* <DEDUP_REMOVED lines=22> */
.L_x_397:
[----:B------:R-:W-:Y:S05]  /*21850*/  BSYNC B1 ;  /* 0x0000000000017941 */ /* 0x000fea0003800000 */
.L_x_396:
        /* <DEDUP_REMOVED lines=22> */
.L_x_399:
[----:B------:R-:W-:Y:S05]  /*219c0*/  BSYNC B1 ;  /* 0x0000000000017941 */ /* 0x000fea0003800000 */
.L_x_398:
        /* <DEDUP_REMOVED lines=22> */
.L_x_401:
[----:B------:R-:W-:Y:S05]  /*21b30*/  BSYNC B1 ;  /* 0x0000000000017941 */ /* 0x000fea0003800000 */
.L_x_400:
        /* <DEDUP_REMOVED lines=26> */
.L_x_403:
[----:B------:R-:W-:Y:S05]  /*21ce0*/  BSYNC B1 ;  /* 0x0000000000017941 */ /* 0x000fea0003800000 */
.L_x_402:
        /* <DEDUP_REMOVED lines=26> */
.L_x_405:
[----:B------:R-:W-:Y:S05]  /*21e90*/  BSYNC B1 ;  /* 0x0000000000017941 */ /* 0x000fea0003800000 */
.L_x_404:
        /* <DEDUP_REMOVED lines=25> */
.L_x_407:
[----:B------:R-:W-:Y:S05]  /*22030*/  BSYNC B1 ;  /* 0x0000000000017941 */ /* 0x000fea0003800000 */
.L_x_406:
        /* <DEDUP_REMOVED lines=28> */
.L_x_409:
[----:B------:R-:W-:Y:S05]  /*22200*/  BSYNC B1 ;  /* 0x0000000000017941 */ /* 0x000fea0003800000 */
.L_x_408:
        /* <DEDUP_REMOVED lines=29> */
.L_x_411:
[----:B------:R-:W-:Y:S05]  /*223e0*/  BSYNC B1 ;  /* 0x0000000000017941 */ /* 0x000fea0003800000 */
.L_x_410:
        /* <DEDUP_REMOVED lines=26> */
.L_x_413:
[----:B------:R-:W-:Y:S05]  /*22590*/  BSYNC B1 ;  /* 0x0000000000017941 */ /* 0x000fea0003800000 */
.L_x_412:
        /* <DEDUP_REMOVED lines=25> */
.L_x_415:
[----:B------:R-:W-:Y:S05]  /*22730*/  BSYNC B1 ;  /* 0x0000000000017941 */ /* 0x000fea0003800000 */
.L_x_414:
        /* <DEDUP_REMOVED lines=28> */
.L_x_417:
[----:B------:R-:W-:Y:S05]  /*22900*/  BSYNC B1 ;  /* 0x0000000000017941 */ /* 0x000fea0003800000 */
.L_x_416:
        /* <DEDUP_REMOVED lines=25> */
.L_x_419:
[----:B------:R-:W-:Y:S05]  /*22aa0*/  BSYNC B1 ;  /* 0x0000000000017941 */ /* 0x000fea0003800000 */
.L_x_418:
        /* <DEDUP_REMOVED lines=22> */
.L_x_421:
[----:B------:R-:W-:Y:S05]  /*22c10*/  BSYNC B1 ;  /* 0x0000000000017941 */ /* 0x000fea0003800000 */
.L_x_420:
        /* <DEDUP_REMOVED lines=22> */
.L_x_423:
[----:B------:R-:W-:Y:S05]  /*22d80*/  BSYNC B1 ;  /* 0x0000000000017941 */ /* 0x000fea0003800000 */
.L_x_422:
        /* <DEDUP_REMOVED lines=25> */
.L_x_425:
[----:B------:R-:W-:Y:S05]  /*22f20*/  BSYNC B1 ;  /* 0x0000000000017941 */ /* 0x000fea0003800000 */
.L_x_424:
        /* <DEDUP_REMOVED lines=25> */
.L_x_427:
[----:B------:R-:W-:Y:S05]  /*230c0*/  BSYNC B1 ;  /* 0x0000000000017941 */ /* 0x000fea0003800000 */
.L_x_426:
        /* <DEDUP_REMOVED lines=22> */
.L_x_429:
[----:B------:R-:W-:Y:S05]  /*23230*/  BSYNC B1 ;  /* 0x0000000000017941 */ /* 0x000fea0003800000 */
.L_x_428:
        /* <DEDUP_REMOVED lines=22> */
.L_x_431:
[----:B------:R-:W-:Y:S05]  /*233a0*/  BSYNC B1 ;  /* 0x0000000000017941 */ /* 0x000fea0003800000 */
.L_x_430:
        /* <DEDUP_REMOVED lines=25> */
.L_x_433:
[----:B------:R-:W-:Y:S05]  /*23540*/  BSYNC B1 ;  /* 0x0000000000017941 */ /* 0x000fea0003800000 */
.L_x_432:
        /* <DEDUP_REMOVED lines=25> */
.L_x_435:
[----:B------:R-:W-:Y:S05]  /*236e0*/  BSYNC B1 ;  /* 0x0000000000017941 */ /* 0x000fea0003800000 */
.L_x_434:
        /* <DEDUP_REMOVED lines=22> */
.L_x_437:
[----:B------:R-:W-:Y:S05]  /*23850*/  BSYNC B1 ;  /* 0x0000000000017941 */ /* 0x000fea0003800000 */
.L_x_436:
        /* <DEDUP_REMOVED lines=22> */
.L_x_439:
[----:B------:R-:W-:Y:S05]  /*239c0*/  BSYNC B1 ;  /* 0x0000000000017941 */ /* 0x000fea0003800000 */
.L_x_438:
        /* <DEDUP_REMOVED lines=22> */
.L_x_441:
[----:B------:R-:W-:Y:S05]  /*23b30*/  BSYNC B1 ;  /* 0x0000000000017941 */ /* 0x000fea0003800000 */
.L_x_440:
        /* <DEDUP_REMOVED lines=22> */
.L_x_443:
[----:B------:R-:W-:Y:S05]  /*23ca0*/  BSYNC B1 ;  /* 0x0000000000017941 */ /* 0x000fea0003800000 */
.L_x_442:
        /* <DEDUP_REMOVED lines=22> */
.L_x_445:
[----:B------:R-:W-:Y:S05]  /*23e10*/  BSYNC B1 ;  /* 0x0000000000017941 */ /* 0x000fea0003800000 */
.L_x_444:
        /* <DEDUP_REMOVED lines=22> */
.L_x_447:
[----:B------:R-:W-:Y:S05]  /*23f80*/  BSYNC B1 ;  /* 0x0000000000017941 */ /* 0x000fea0003800000 */
.L_x_446:
        /* <DEDUP_REMOVED lines=22> */
.L_x_449:
[----:B------:R-:W-:Y:S05]  /*240f0*/  BSYNC B1 ;  /* 0x0000000000017941 */ /* 0x000fea0003800000 */
.L_x_448:
        /* <DEDUP_REMOVED lines=22> */
.L_x_451:
[----:B------:R-:W-:Y:S05]  /*24260*/  BSYNC B1 ;  /* 0x0000000000017941 */ /* 0x000fea0003800000 */
.L_x_450:
        /* <DEDUP_REMOVED lines=22> */
.L_x_453:
[----:B------:R-:W-:Y:S05]  /*243d0*/  BSYNC B1 ;  /* 0x0000000000017941 */ /* 0x000fea0003800000 */
.L_x_452:
        /* <DEDUP_REMOVED lines=22> */
.L_x_455:
[----:B------:R-:W-:Y:S05]  /*24540*/  BSYNC B1 ;  /* 0x0000000000017941 */ /* 0x000fea0003800000 */
.L_x_454:
        /* <DEDUP_REMOVED lines=22> */
.L_x_457:
[----:B------:R-:W-:Y:S05]  /*246b0*/  BSYNC B1 ;  /* 0x0000000000017941 */ /* 0x000fea0003800000 */
.L_x_456:
        /* <DEDUP_REMOVED lines=22> */
.L_x_459:
[----:B------:R-:W-:Y:S05]  /*24820*/  BSYNC B1 ;  /* 0x0000000000017941 */ /* 0x000fea0003800000 */
.L_x_458:
        /* <DEDUP_REMOVED lines=22> */
.L_x_461:
[----:B------:R-:W-:Y:S05]  /*24990*/  BSYNC B1 ;  /* 0x0000000000017941 */ /* 0x000fea0003800000 */
.L_x_460:
        /* <DEDUP_REMOVED lines=22> */
.L_x_463:
[----:B------:R-:W-:Y:S05]  /*24b00*/  BSYNC B1 ;  /* 0x0000000000017941 */ /* 0x000fea0003800000 */
.L_x_462:
        /* <DEDUP_REMOVED lines=22> */
.L_x_465:
[----:B------:R-:W-:Y:S05]  /*24c70*/  BSYNC B1 ;  /* 0x0000000000017941 */ /* 0x000fea0003800000 */
.L_x_464:
        /* <DEDUP_REMOVED lines=26> */
.L_x_467:
[----:B------:R-:W-:Y:S05]  /*24e20*/  BSYNC B1 ;  /* 0x0000000000017941 */ /* 0x000fea0003800000 */
.L_x_466:
        /* <DEDUP_REMOVED lines=26> */
.L_x_469:
[----:B------:R-:W-:Y:S05]  /*24fd0*/  BSYNC B1 ;  /* 0x0000000000017941 */ /* 0x000fea0003800000 */
.L_x_468:
        /* <DEDUP_REMOVED lines=25> */
.L_x_471:
[----:B------:R-:W-:Y:S05]  /*25170*/  BSYNC B1 ;  /* 0x0000000000017941 */ /* 0x000fea0003800000 */
.L_x_470:
        /* <DEDUP_REMOVED lines=28> */
.L_x_473:
[----:B------:R-:W-:Y:S05]  /*25340*/  BSYNC B1 ;  /* 0x0000000000017941 */ /* 0x000fea0003800000 */
.L_x_472:
        /* <DEDUP_REMOVED lines=29> */
.L_x_475:
[----:B------:R-:W-:Y:S05]  /*25520*/  BSYNC B1 ;  /* 0x0000000000017941 */ /* 0x000fea0003800000 */
.L_x_474:
        /* <DEDUP_REMOVED lines=26> */
.L_x_477:
[----:B------:R-:W-:Y:S05]  /*256d0*/  BSYNC B1 ;  /* 0x0000000000017941 */ /* 0x000fea0003800000 */
.L_x_476:
        /* <DEDUP_REMOVED lines=25> */
.L_x_479:
[----:B------:R-:W-:Y:S05]  /*25870*/  BSYNC B1 ;  /* 0x0000000000017941 */ /* 0x000fea0003800000 */
.L_x_478:
        /* <DEDUP_REMOVED lines=28> */
.L_x_481:
[----:B------:R-:W-:Y:S05]  /*25a40*/  BSYNC B1 ;  /* 0x0000000000017941 */ /* 0x000fea0003800000 */
.L_x_480:
        /* <DEDUP_REMOVED lines=25> */
.L_x_483:
[----:B------:R-:W-:Y:S05]  /*25be0*/  BSYNC B1 ;  /* 0x0000000000017941 */ /* 0x000fea0003800000 */
.L_x_482:
        /* <DEDUP_REMOVED lines=22> */
.L_x_485:
[----:B------:R-:W-:Y:S05]  /*25d50*/  BSYNC B1 ;  /* 0x0000000000017941 */ /* 0x000fea0003800000 */
.L_x_484:
        /* <DEDUP_REMOVED lines=22> */
.L_x_487:
[----:B------:R-:W-:Y:S05]  /*25ec0*/  BSYNC B1 ;  /* 0x0000000000017941 */ /* 0x000fea0003800000 */
.L_x_486:
        /* <DEDUP_REMOVED lines=25> */
.L_x_489:
[----:B------:R-:W-:Y:S05]  /*26060*/  BSYNC B1 ;  /* 0x0000000000017941 */ /* 0x000fea0003800000 */
.L_x_488:
        /* <DEDUP_REMOVED lines=25> */
.L_x_491:
[----:B------:R-:W-:Y:S05]  /*26200*/  BSYNC B1 ;  /* 0x0000000000017941 */ /* 0x000fea0003800000 */
.L_x_490:
        /* <DEDUP_REMOVED lines=22> */
.L_x_493:
[----:B------:R-:W-:Y:S05]  /*26370*/  BSYNC B1 ;  /* 0x0000000000017941 */ /* 0x000fea0003800000 */
.L_x_492:
        /* <DEDUP_REMOVED lines=22> */
.L_x_495:
[----:B------:R-:W-:Y:S05]  /*264e0*/  BSYNC B1 ;  /* 0x0000000000017941 */ /* 0x000fea0003800000 */
.L_x_494:
        /* <DEDUP_REMOVED lines=25> */
.L_x_497:
[----:B------:R-:W-:Y:S05]  /*26680*/  BSYNC B1 ;  /* 0x0000000000017941 */ /* 0x000fea0003800000 */
.L_x_496:
        /* <DEDUP_REMOVED lines=25> */
.L_x_499:
[----:B------:R-:W-:Y:S05]  /*26820*/  BSYNC B1 ;  /* 0x0000000000017941 */ /* 0x000fea0003800000 */
.L_x_498:
        /* <DEDUP_REMOVED lines=22> */
.L_x_501:
[----:B------:R-:W-:Y:S05]  /*26990*/  BSYNC B1 ;  /* 0x0000000000017941 */ /* 0x000fea0003800000 */
.L_x_500:
        /* <DEDUP_REMOVED lines=22> */
.L_x_503:
[----:B------:R-:W-:Y:S05]  /*26b00*/  BSYNC B1 ;  /* 0x0000000000017941 */ /* 0x000fea0003800000 */
.L_x_502:
        /* <DEDUP_REMOVED lines=22> */
.L_x_505:
[----:B------:R-:W-:Y:S05]  /*26c70*/  BSYNC B1 ;  /* 0x0000000000017941 */ /* 0x000fea0003800000 */
.L_x_504:
        /* <DEDUP_REMOVED lines=22> */
.L_x_507:
[----:B------:R-:W-:Y:S05]  /*26de0*/  BSYNC B1 ;  /* 0x0000000000017941 */ /* 0x000fea0003800000 */
.L_x_506:
        /* <DEDUP_REMOVED lines=22> */
.L_x_509:
[----:B------:R-:W-:Y:S05]  /*26f50*/  BSYNC B1 ;  /* 0x0000000000017941 */ /* 0x000fea0003800000 */
.L_x_508:
        /* <DEDUP_REMOVED lines=22> */
.L_x_511:
[----:B------:R-:W-:Y:S05]  /*270c0*/  BSYNC B1 ;  /* 0x0000000000017941 */ /* 0x000fea0003800000 */
.L_x_510:
        /* <DEDUP_REMOVED lines=22> */
.L_x_513:
[----:B------:R-:W-:Y:S05]  /*27230*/  BSYNC B1 ;  /* 0x0000000000017941 */ /* 0x000fea0003800000 */
.L_x_512:
        /* <DEDUP_REMOVED lines=22> */
.L_x_515:
[----:B------:R-:W-:Y:S05]  /*273a0*/  BSYNC B1 ;  /* 0x0000000000017941 */ /* 0x000fea0003800000 */
.L_x_514:
        /* <DEDUP_REMOVED lines=22> */
.L_x_517:
[----:B------:R-:W-:Y:S05]  /*27510*/  BSYNC B1 ;  /* 0x0000000000017941 */ /* 0x000fea0003800000 */
.L_x_516:
        /* <DEDUP_REMOVED lines=22> */
.L_x_519:
[----:B------:R-:W-:Y:S05]  /*27680*/  BSYNC B1 ;  /* 0x0000000000017941 */ /* 0x000fea0003800000 */
.L_x_518:
        /* <DEDUP_REMOVED lines=22> */
.L_x_521:
[----:B------:R-:W-:Y:S05]  /*277f0*/  BSYNC B1 ;  /* 0x0000000000017941 */ /* 0x000fea0003800000 */
.L_x_520:
        /* <DEDUP_REMOVED lines=22> */
.L_x_523:
[----:B------:R-:W-:Y:S05]  /*27960*/  BSYNC B1 ;  /* 0x0000000000017941 */ /* 0x000fea0003800000 */
.L_x_522:
        /* <DEDUP_REMOVED lines=22> */
.L_x_525:
[----:B------:R-:W-:Y:S05]  /*27ad0*/  BSYNC B1 ;  /* 0x0000000000017941 */ /* 0x000fea0003800000 */
.L_x_524:
        /* <DEDUP_REMOVED lines=22> */
.L_x_527:
[----:B------:R-:W-:Y:S05]  /*27c40*/  BSYNC B1 ;  /* 0x0000000000017941 */ /* 0x000fea0003800000 */
.L_x_526:
        /* <DEDUP_REMOVED lines=22> */
.L_x_529:
[----:B------:R-:W-:Y:S05]  /*27db0*/  BSYNC B1 ;  /* 0x0000000000017941 */ /* 0x000fea0003800000 */
.L_x_528:
        /* <DEDUP_REMOVED lines=26> */
.L_x_531:
[----:B------:R-:W-:Y:S05]  /*27f60*/  BSYNC B1 ;  /* 0x0000000000017941 */ /* 0x000fea0003800000 */
.L_x_530:
        /* <DEDUP_REMOVED lines=26> */
.L_x_533:
[----:B------:R-:W-:Y:S05]  /*28110*/  BSYNC B1 ;  /* 0x0000000000017941 */ /* 0x000fea0003800000 */
.L_x_532:
        /* <DEDUP_REMOVED lines=25> */
.L_x_535:
[----:B------:R-:W-:Y:S05]  /*282b0*/  BSYNC B1 ;  /* 0x0000000000017941 */ /* 0x000fea0003800000 */
.L_x_534:
        /* <DEDUP_REMOVED lines=28> */
.L_x_537:
[----:B------:R-:W-:Y:S05]  /*28480*/  BSYNC B1 ;  /* 0x0000000000017941 */ /* 0x000fea0003800000 */
.L_x_536:
        /* <DEDUP_REMOVED lines=29> */
.L_x_539:
[----:B------:R-:W-:Y:S05]  /*28660*/  BSYNC B1 ;  /* 0x0000000000017941 */ /* 0x000fea0003800000 */
.L_x_538:
        /* <DEDUP_REMOVED lines=26> */
.L_x_541:
[----:B------:R-:W-:Y:S05]  /*28810*/  BSYNC B1 ;  /* 0x0000000000017941 */ /* 0x000fea0003800000 */
.L_x_540:
        /* <DEDUP_REMOVED lines=25> */
.L_x_543:
[----:B------:R-:W-:Y:S05]  /*289b0*/  BSYNC B1 ;  /* 0x0000000000017941 */ /* 0x000fea0003800000 */
.L_x_542:
        /* <DEDUP_REMOVED lines=28> */
.L_x_545:
[----:B------:R-:W-:Y:S05]  /*28b80*/  BSYNC B1 ;  /* 0x0000000000017941 */ /* 0x000fea0003800000 */
.L_x_544:
        /* <DEDUP_REMOVED lines=25> */
.L_x_547:
[----:B------:R-:W-:Y:S05]  /*28d20*/  BSYNC B1 ;  /* 0x0000000000017941 */ /* 0x000fea0003800000 */
.L_x_546:
[----:B-----5:R-:W-:Y:S04]  /*28d30*/  STL [R1+0x4ac], R7 ;  /* 0x0004ac0701007387 */ /* 0x020fe80000100800 */
[----:B------:R3:W-:Y:S04]  /*28d40*/  STL [R1+0x4a8], R6 ;  /* 0x0004a80601007387 */ /* 0x0007e80000100800 */
[----:B---3--:R-:W3:Y:S01]  /*28d50*/  LDL.LU R6, [R1] ;  /* 0x0000000001067983 */ /* 0x008ee20000300800 */
        /* <DEDUP_REMOVED lines=19> */
.L_x_549:
[----:B------:R-:W-:Y:S05]  /*28e90*/  BSYNC B1 ;  /* 0x0000000000017941 */ /* 0x000fea0003800000 */
.L_x_548:
        /* <DEDUP_REMOVED lines=22> */
.L_x_551:
[----:B------:R-:W-:Y:S05]  /*29000*/  BSYNC B1 ;  /* 0x0000000000017941 */ /* 0x000fea0003800000 */
.L_x_550:
        /* <DEDUP_REMOVED lines=25> */
.L_x_553:
[----:B------:R-:W-:Y:S05]  /*291a0*/  BSYNC B1 ;  /* 0x0000000000017941 */ /* 0x000fea0003800000 */
.L_x_552:
        /* <DEDUP_REMOVED lines=25> */
.L_x_555:
[----:B------:R-:W-:Y:S05]  /*29340*/  BSYNC B1 ;  /* 0x0000000000017941 */ /* 0x000fea0003800000 */
.L_x_554:
        /* <DEDUP_REMOVED lines=22> */
.L_x_557:
[----:B------:R-:W-:Y:S05]  /*294b0*/  BSYNC B1 ;  /* 0x0000000000017941 */ /* 0x000fea0003800000 */
.L_x_556:
        /* <DEDUP_REMOVED lines=22> */
.L_x_559:
[----:B------:R-:W-:Y:S05]  /*29620*/  BSYNC B1 ;  /* 0x0000000000017941 */ /* 0x000fea0003800000 */
.L_x_558:
        /* <DEDUP_REMOVED lines=25> */
.L_x_561:
[----:B------:R-:W-:Y:S05]  /*297c0*/  BSYNC B1 ;  /* 0x0000000000017941 */ /* 0x000fea0003800000 */
.L_x_560:
        /* <DEDUP_REMOVED lines=25> */
.L_x_563:
[----:B------:R-:W-:Y:S05]  /*29960*/  BSYNC B1 ;  /* 0x0000000000017941 */ /* 0x000fea0003800000 */
.L_x_562:
[----:B-----5:R2:W-:Y:S02]  /*29970*/  STL [R1+0x49c], R3 ;  /* 0x00049c0301007387 */ /* 0x0205e40000100800 */
[----:B--2---:R-:W-:-:S04]  /*29980*/  IMAD.U32 R3, R17, 0x10000, RZ ;  /* 0x0001000011037824 */ /* 0x004fc800078e00ff */
[----:B------:R-:W-:-:S04]  /*29990*/  FMUL R3, R3, R16 ;  /* 0x0000001003037220 */ /* 0x000fc80000400000 */
[----:B------:R-:W-:Y:S02]  /*299a0*/  FFMA R224, R224, R2, R3 ;  /* 0x00000002e0e07223 */ /* 0x000fe40000000003 */
[----:B------:R2:W5:Y:S01]  /*299b0*/  LDL.LU R3, [R1+0x49c] ;  /* 0x00049c0001037983 */ /* 0x0005620000300800 */
[----:B------:R-:W-:Y:S01]  /*299c0*/  ISETP.GT.AND P4, PT, R0, 0x100, P2 ;  /* 0x000001000000780c */ /* 0x000fe20001784270 */
[----:B------:R-:W-:Y:S01]  /*299d0*/  BSSY B1, `(.L_x_564) ;  /* 0x0000005000017945 */ /* 0x000fe20003800000 */
[----:B------:R-:W-:-:S05]  /*299e0*/  F2FP.BF16.F32.PACK_AB R224, RZ, R224 ;  /* 0x000000e0ffe0723e */ /* 0x000fca00000010ff */
[----:B------:R2:W-:Y:S06]  /*299f0*/  @P5 STG.E.U16 desc[UR60][R4.64+0x100], R224 ;  /* 0x000100e004005986 */ /* 0x0005ec000c10153c */
[----:B------:R-:W-:Y:S05]  /*29a00*/  @!P4 BRA `(.L_x_565) ;  /* 0x000000000004c947 */ /* 0x000fea0003800000 */
[----:B------:R0:W5:Y:S02]  /*29a10*/  LDG.E.LTC128B.U16 R17, desc[UR60][R20.64+0x102] ;  /* 0x0001023c14117981 */ /* 0x000164000c1e1520 */
.L_x_565:
[----:B------:R-:W-:Y:S05]  /*29a20*/  BSYNC B1 ;  /* 0x0000000000017941 */ /* 0x000fea0003800000 */
.L_x_564:
[----:B--2--5:R-:W-:Y:S01]  /*29a30*/  IMAD.U32 R224, R17, 0x10000, RZ ;  /* 0x0001000011e07824 */ /* 0x024fe200078e00ff */
[----:B------:R-:W-:Y:S01]  /*29a40*/  ISETP.GT.AND P5, PT, R0, 0x108, P3 ;  /* 0x000001080000780c */ /* 0x000fe20001fa4270 */
[----:B------:R-:W-:Y:S02]  /*29a50*/  BSSY B1, `(.L_x_566) ;  /* 0x0000007000017945 */ /* 0x000fe40003800000 */
[----:B------:R-:W-:-:S04]  /*29a60*/  FMUL R224, R224, R16 ;  /* 0x00000010e0e07220 */ /* 0x000fc80000400000 */
[----:B------:R-:W-:-:S05]  /*29a70*/  FFMA R224, R225, R2, R224 ;  /* 0x00000002e1e07223 */ /* 0x000fca00000000e0 */
[----:B------:R-:W-:-:S05]  /*29a80*/  F2FP.BF16.F32.PACK_AB R224, RZ, R224 ;  /* 0x000000e0ffe0723e */ /* 0x000fca00000010ff */
[----:B------:R2:W-:Y:S01]  /*29a90*/  @P4 STG.E.U16 desc[UR60][R4.64+0x102], R224 ;  /* 0x000102e004004986 */ /* 0x0005e2000c10153c */
[----:B------:R-:W-:Y:S05]  /*29aa0*/  @!P5 BRA `(.L_x_567) ;  /* 0x000000000004d947 */ /* 0x000fea0003800000 */
[----:B------:R0:W5:Y:S02]  /*29ab0*/  LDG.E.LTC128B.U16 R17, desc[UR60][R18.64+0x100] ;  /* 0x0001003c12117981 */ /* 0x000164000c1e1520 */
.L_x_567:
[----:B------:R-:W-:Y:S05]  /*29ac0*/  BSYNC B1 ;  /* 0x0000000000017941 */ /* 0x000fea0003800000 */
.L_x_566:
        /* <DEDUP_REMOVED lines=9> */
.L_x_569:
[----:B------:R-:W-:Y:S05]  /*29b60*/  BSYNC B1 ;  /* 0x0000000000017941 */ /* 0x000fea0003800000 */
.L_x_568:
        /* <DEDUP_REMOVED lines=9> */
.L_x_571:
[----:B------:R-:W-:Y:S05]  /*29c00*/  BSYNC B1 ;  /* 0x0000000000017941 */ /* 0x000fea0003800000 */
.L_x_570:
        /* <DEDUP_REMOVED lines=9> */
.L_x_573:
[----:B------:R-:W-:Y:S05]  /*29ca0*/  BSYNC B1 ;  /* 0x0000000000017941 */ /* 0x000fea0003800000 */
.L_x_572:
        /* <DEDUP_REMOVED lines=9> */
.L_x_575:
[----:B------:R-:W-:Y:S05]  /*29d40*/  BSYNC B1 ;  /* 0x0000000000017941 */ /* 0x000fea0003800000 */
.L_x_574:
        /* <DEDUP_REMOVED lines=9> */
.L_x_577:
[----:B------:R-:W-:Y:S05]  /*29de0*/  BSYNC B1 ;  /* 0x0000000000017941 */ /* 0x000fea0003800000 */
.L_x_576:
        /* <DEDUP_REMOVED lines=9> */
.L_x_579:
[----:B------:R-:W-:Y:S05]  /*29e80*/  BSYNC B1 ;  /* 0x0000000000017941 */ /* 0x000fea0003800000 */
.L_x_578:
        /* <DEDUP_REMOVED lines=9> */
.L_x_581:
[----:B------:R-:W-:Y:S05]  /*29f20*/  BSYNC B1 ;  /* 0x0000000000017941 */ /* 0x000fea0003800000 */
.L_x_580:
        /* <DEDUP_REMOVED lines=9> */
.L_x_583:
[----:B------:R-:W-:Y:S05]  /*29fc0*/  BSYNC B1 ;  /* 0x0000000000017941 */ /* 0x000fea0003800000 */
.L_x_582:
        /* <DEDUP_REMOVED lines=9> */
.L_x_585:
[----:B------:R-:W-:Y:S05]  /*2a060*/  BSYNC B1 ;  /* 0x0000000000017941 */ /* 0x000fea0003800000 */
.L_x_584:
        /* <DEDUP_REMOVED lines=9> */
.L_x_587:
[----:B------:R-:W-:Y:S05]  /*2a100*/  BSYNC B1 ;  /* 0x0000000000017941 */ /* 0x000fea0003800000 */
.L_x_586:
        /* <DEDUP_REMOVED lines=9> */
.L_x_589:
[----:B------:R-:W-:Y:S05]  /*2a1a0*/  BSYNC B1 ;  /* 0x0000000000017941 */ /* 0x000fea0003800000 */
.L_x_588:
        /* <DEDUP_REMOVED lines=9> */
.L_x_591:
[----:B------:R-:W-:Y:S05]  /*2a240*/  BSYNC B1 ;  /* 0x0000000000017941 */ /* 0x000fea0003800000 */
.L_x_590:
        /* <DEDUP_REMOVED lines=9> */
.L_x_593:
[----:B------:R-:W-:Y:S05]  /*2a2e0*/  BSYNC B1 ;  /* 0x0000000000017941 */ /* 0x000fea0003800000 */
.L_x_592:
[----:B------:R0:W5:Y:S02]  /*2a2f0*/  LDL.64 R220, [R1+0x440] ;  /* 0x0004400001dc7983 */ /* 0x0001640000100a00 */
[----:B--2--5:R-:W-:Y:S01]  /*2a300*/  IMAD.U32 R216, R17, 0x10000, RZ ;  /* 0x0001000011d87824 */ /* 0x024fe200078e00ff */
[----:B------:R-:W-:Y:S01]  /*2a310*/  ISETP.GT.AND P3, PT, R3, 0x90, PT ;  /* 0x000000900300780c */ /* 0x000fe20003f64270 */
[----:B------:R-:W-:Y:S02]  /*2a320*/  BSSY B1, `(.L_x_594) ;  /* 0x0000008000017945 */ /* 0x000fe40003800000 */
[----:B------:R-:W-:Y:S01]  /*2a330*/  FMUL R216, R216, R16 ;  /* 0x00000010d8d87220 */ /* 0x000fe20000400000 */
[----:B------:R-:W-:-:S03]  /*2a340*/  ISETP.GT.AND P1, PT, R0, RZ, P3 ;  /* 0x000000ff0000720c */ /* 0x000fc60001f24270 */
[----:B------:R-:W-:-:S05]  /*2a350*/  FFMA R216, R223, R2, R216 ;  /* 0x00000002dfd87223 */ /* 0x000fca00000000d8 */
[----:B------:R-:W-:-:S05]  /*2a360*/  F2FP.BF16.F32.PACK_AB R216, RZ, R216 ;  /* 0x000000d8ffd8723e */ /* 0x000fca00000010ff */
[----:B------:R0:W-:Y:S01]  /*2a370*/  @P0 STG.E.U16 desc[UR60][R22.64+0x112], R216 ;  /* 0x000112d816000986 */ /* 0x0001e2000c10153c */
[----:B------:R-:W-:Y:S05]  /*2a380*/  @!P1 BRA `(.L_x_595) ;  /* 0x0000000000049947 */ /* 0x000fea0003800000 */
[----:B------:R2:W5:Y:S02]  /*2a390*/  LDG.E.LTC128B.U16 R17, desc[UR60][R220.64+0x120] ;  /* 0x0001203cdc117981 */ /* 0x000564000c1e1520 */
.L_x_595:
[----:B------:R-:W-:Y:S05]  /*2a3a0*/  BSYNC B1 ;  /* 0x0000000000017941 */ /* 0x000fea0003800000 */
.L_x_594:
[----:B0----5:R-:W-:Y:S01]  /*2a3b0*/  IMAD.U32 R216, R17, 0x10000, RZ ;  /* 0x0001000011d87824 */ /* 0x021fe200078e00ff */
        /* <DEDUP_REMOVED lines=9> */
.L_x_597:
[----:B------:R-:W-:Y:S05]  /*2a450*/  BSYNC B1 ;  /* 0x0000000000017941 */ /* 0x000fea0003800000 */
.L_x_596:
[----:B------:R1:W5:Y:S02]  /*2a460*/  LDL.64 R218, [R1+0x420] ;  /* 0x0004200001da7983 */ /* 0x0003640000100a00 */
[----:B0----5:R-:W-:Y:S01]  /*2a470*/  IMAD.U32 R208, R17, 0x10000, RZ ;  /* 0x0001000011d07824 */ /* 0x021fe200078e00ff */
        /* <DEDUP_REMOVED lines=8> */
.L_x_599:
[----:B------:R-:W-:Y:S05]  /*2a500*/  BSYNC B1 ;  /* 0x0000000000017941 */ /* 0x000fea0003800000 */
.L_x_598:
[----:B------:R-:W2:Y:S01]  /*2a510*/  LDL.64 R216, [R1+0x428] ;  /* 0x0004280001d87983 */ /* 0x000ea20000100a00 */
[----:B-1---5:R-:W-:Y:S01]  /*2a520*/  IMAD.U32 R208, R17, 0x10000, RZ ;  /* 0x0001000011d07824 */ /* 0x022fe200078e00ff */
[----:B------:R-:W-:Y:S01]  /*2a530*/  ISETP.GT.AND P0, PT, R0, 0x8, P2 ;  /* 0x000000080000780c */ /* 0x000fe20001704270 */
[----:B------:R-:W-:Y:S02]  /*2a540*/  BSSY B1, `(.L_x_600) ;  /* 0x0000007000017945 */ /* 0x000fe40003800000 */
[----:B------:R-:W-:-:S04]  /*2a550*/  FMUL R208, R208, R16 ;  /* 0x00000010d0d07220 */ /* 0x000fc80000400000 */
[----:B------:R-:W-:-:S05]  /*2a560*/  FFMA R208, R210, R2, R208 ;  /* 0x00000002d2d07223 */ /* 0x000fca00000000d0 */
[----:B------:R-:W-:-:S05]  /*2a570*/  F2FP.BF16.F32.PACK_AB R208, RZ, R208 ;  /* 0x000000d0ffd0723e */ /* 0x000fca00000010ff */
[----:B--2---:R1:W-:Y:S01]  /*2a580*/  @P1 STG.E.U16 desc[UR60][R216.64+0x120], R208 ;  /* 0x000120d0d8001986 */ /* 0x0043e2000c10153c */
[----:B------:R-:W-:Y:S05]  /*2a590*/  @!P0 BRA `(.L_x_601) ;  /* 0x0000000000048947 */ /* 0x000fea0003800000 */
[----:B------:R2:W5:Y:S02]  /*2a5a0*/  LDG.E.LTC128B.U16 R17, desc[UR60][R218.64+0x122] ;  /* 0x0001223cda117981 */ /* 0x000564000c1e1520 */
.L_x_601:
[----:B------:R-:W-:Y:S05]  /*2a5b0*/  BSYNC B1 ;  /* 0x0000000000017941 */ /* 0x000fea0003800000 */
.L_x_600:
[----:B-1---5:R-:W-:Y:S01]  /*2a5c0*/  IMAD.U32 R208, R17, 0x10000, RZ ;  /* 0x0001000011d07824 */ /* 0x022fe200078e00ff */
        /* <DEDUP_REMOVED lines=9> */
.L_x_603:
[----:B------:R-:W-:Y:S05]  /*2a660*/  BSYNC B1 ;  /* 0x0000000000017941 */ /* 0x000fea0003800000 */
.L_x_602:
[----:B-----5:R-:W-:Y:S01]  /*2a670*/  IMAD.U32 R209, R17, 0x10000, RZ ;  /* 0x0001000011d17824 */ /* 0x020fe200078e00ff */
        /* <DEDUP_REMOVED lines=9> */
.L_x_605:
[----:B------:R-:W-:Y:S05]  /*2a710*/  BSYNC B1 ;  /* 0x0000000000017941 */ /* 0x000fea0003800000 */
.L_x_604:
[----:B0----5:R-:W-:Y:S01]  /*2a720*/  IMAD.U32 R209, R17, 0x10000, RZ ;  /* 0x0001000011d17824 */ /* 0x021fe200078e00ff */
[----:B------:R-:W-:Y:S01]  /*2a730*/  ISETP.GT.AND P5, PT, R0, 0x8, P1 ;  /* 0x000000080000780c */ /* 0x000fe20000fa4270 */
[----:B------:R-:W-:Y:S02]  /*2a740*/  BSSY B1, `(.L_x_606) ;  /* 0x0000007000017945 */ /* 0x000fe40003800000 */
[----:B-1----:R-:W-:-:S04]  /*2a750*/  FMUL R208, R209, R16 ;  /* 0x00000010d1d07220 */ /* 0x002fc80000400000 */
[----:B------:R-:W-:-:S05]  /*2a760*/  FFMA R208, R213, R2, R208 ;  /* 0x00000002d5d07223 */ /* 0x000fca00000000d0 */
[----:B------:R-:W-:-:S05]  /*2a770*/  F2FP.BF16.F32.PACK_AB R208, RZ, R208 ;  /* 0x000000d0ffd0723e */ /* 0x000fca00000010ff */
[----:B------:R0:W-:Y:S01]  /*2a780*/  @P4 STG.E.U16 desc[UR60][R8.64+0x132], R208 ;  /* 0x000132d008004986 */ /* 0x0001e2000c10153c */
[----:B------:R-:W-:Y:S05]  /*2a790*/  @!P5 BRA `(.L_x_607) ;  /* 0x000000000004d947 */ /* 0x000fea0003800000 */
[----:B------:R1:W5:Y:S02]  /*2a7a0*/  LDG.E.LTC128B.U16 R17, desc[UR60][R218.64+0x130] ;  /* 0x0001303cda117981 */ /* 0x000364000c1e1520 */
.L_x_607:
[----:B------:R-:W-:Y:S05]  /*2a7b0*/  BSYNC B1 ;  /* 0x0000000000017941 */ /* 0x000fea0003800000 */
.L_x_606:
[----:B-----5:R-:W-:Y:S01]  /*2a7c0*/  IMAD.U32 R209, R17, 0x10000, RZ ;  /* 0x0001000011d17824 */ /* 0x020fe200078e00ff */
        /* <DEDUP_REMOVED lines=8> */
.L_x_609:
[----:B------:R-:W-:Y:S05]  /*2a850*/  BSYNC B1 ;  /* 0x0000000000017941 */ /* 0x000fea0003800000 */
.L_x_608:
        /* <DEDUP_REMOVED lines=9> */
.L_x_611:
[----:B------:R-:W-:Y:S05]  /*2a8f0*/  BSYNC B1 ;  /* 0x0000000000017941 */ /* 0x000fea0003800000 */
.L_x_610:
        /* <DEDUP_REMOVED lines=9> */
.L_x_613:
[----:B------:R-:W-:Y:S05]  /*2a990*/  BSYNC B1 ;  /* 0x0000000000017941 */ /* 0x000fea0003800000 */
.L_x_612:
        /* <DEDUP_REMOVED lines=9> */
.L_x_615:
[----:B------:R-:W-:Y:S05]  /*2aa30*/  BSYNC B1 ;  /* 0x0000000000017941 */ /* 0x000fea0003800000 */
.L_x_614:
[----:B------:R-:W2:Y:S01]  /*2aa40*/  LDL.64 R208, [R1+0x400] ;  /* 0x0004000001d07983 */ /* 0x000ea20000100a00 */
[----:B-----5:R-:W-:Y:S01]  /*2aa50*/  IMAD.U32 R201, R17, 0x10000, RZ ;  /* 0x0001000011c97824 */ /* 0x020fe200078e00ff */
        /* <DEDUP_REMOVED lines=8> */
.L_x_617:
[----:B------:R-:W-:Y:S05]  /*2aae0*/  BSYNC B1 ;  /* 0x0000000000017941 */ /* 0x000fea0003800000 */
.L_x_616:
[----:B--2--5:R-:W-:Y:S01]  /*2aaf0*/  IMAD.U32 R201, R17, 0x10000, RZ ;  /* 0x0001000011c97824 */ /* 0x024fe200078e00ff */
[----:B------:R-:W-:Y:S01]  /*2ab00*/  ISETP.GT.AND P5, PT, R0, 0x80, P1 ;  /* 0x000000800000780c */ /* 0x000fe20000fa4270 */
[----:B------:R-:W-:Y:S02]  /*2ab10*/  BSSY B1, `(.L_x_618) ;  /* 0x0000007000017945 */ /* 0x000fe40003800000 */
[----:B0-----:R-:W-:-:S04]  /*2ab20*/  FMUL R200, R201, R16 ;  /* 0x00000010c9c87220 */ /* 0x001fc80000400000 */
[----:B------:R-:W-:-:S05]  /*2ab30*/  FFMA R200, R203, R2, R200 ;  /* 0x00000002cbc87223 */ /* 0x000fca00000000c8 */
[----:B------:R-:W-:-:S05]  /*2ab40*/  F2FP.BF16.F32.PACK_AB R200, RZ, R200 ;  /* 0x000000c8ffc8723e */ /* 0x000fca00000010ff */
[----:B------:R0:W-:Y:S01]  /*2ab50*/  @P4 STG.E.U16 desc[UR60][R208.64+0x122], R200 ;  /* 0x000122c8d0004986 */ /* 0x0001e2000c10153c */
[----:B------:R-:W-:Y:S05]  /*2ab60*/  @!P5 BRA `(.L_x_619) ;  /* 0x000000000004d947 */ /* 0x000fea0003800000 */
[----:B------:R2:W5:Y:S02]  /*2ab70*/  LDG.E.LTC128B.U16 R17, desc[UR60][R234.64+0x130] ;  /* 0x0001303cea117981 */ /* 0x000564000c1e1520 */
.L_x_619:
[----:B------:R-:W-:Y:S05]  /*2ab80*/  BSYNC B1 ;  /* 0x0000000000017941 */ /* 0x000fea0003800000 */
.L_x_618:
        /* <DEDUP_REMOVED lines=9> */
.L_x_621:
[----:B------:R-:W-:Y:S05]  /*2ac20*/  BSYNC B1 ;  /* 0x0000000000017941 */ /* 0x000fea0003800000 */
.L_x_620:
        /* <DEDUP_REMOVED lines=9> */
.L_x_623:
[----:B------:R-:W-:Y:S05]  /*2acc0*/  BSYNC B1 ;  /* 0x0000000000017941 */ /* 0x000fea0003800000 */
.L_x_622:
        /* <DEDUP_REMOVED lines=9> */
.L_x_625:
[----:B------:R-:W-:Y:S05]  /*2ad60*/  BSYNC B1 ;  /* 0x0000000000017941 */ /* 0x000fea0003800000 */
.L_x_624:
        /* <DEDUP_REMOVED lines=9> */
.L_x_627:
[----:B------:R-:W-:Y:S05]  /*2ae00*/  BSYNC B1 ;  /* 0x0000000000017941 */ /* 0x000fea0003800000 */
.L_x_626:
        /* <DEDUP_REMOVED lines=9> */
.L_x_629:
[----:B------:R-:W-:Y:S05]  /*2aea0*/  BSYNC B1 ;  /* 0x0000000000017941 */ /* 0x000fea0003800000 */
.L_x_628:
        /* <DEDUP_REMOVED lines=9> */
.L_x_631:
[----:B------:R-:W-:Y:S05]  /*2af40*/  BSYNC B1 ;  /* 0x0000000000017941 */ /* 0x000fea0003800000 */
.L_x_630:
        /* <DEDUP_REMOVED lines=9> */
.L_x_633:
[----:B------:R-:W-:Y:S05]  /*2afe0*/  BSYNC B1 ;  /* 0x0000000000017941 */ /* 0x000fea0003800000 */
.L_x_632:
        /* <DEDUP_REMOVED lines=9> */
.L_x_635:
[----:B------:R-:W-:Y:S05]  /*2b080*/  BSYNC B1 ;  /* 0x0000000000017941 */ /* 0x000fea0003800000 */
.L_x_634:
        /* <DEDUP_REMOVED lines=9> */
.L_x_637:
[----:B------:R-:W-:Y:S05]  /*2b120*/  BSYNC B1 ;  /* 0x0000000000017941 */ /* 0x000fea0003800000 */
.L_x_636:
        /* <DEDUP_REMOVED lines=9> */
.L_x_639:
[----:B------:R-:W-:Y:S05]  /*2b1c0*/  BSYNC B1 ;  /* 0x0000000000017941 */ /* 0x000fea0003800000 */
.L_x_638:
        /* <DEDUP_REMOVED lines=9> */
.L_x_641:
[----:B------:R-:W-:Y:S05]  /*2b260*/  BSYNC B1 ;  /* 0x0000000000017941 */ /* 0x000fea0003800000 */
.L_x_640:
        /* <DEDUP_REMOVED lines=9> */
.L_x_643:
[----:B------:R-:W-:Y:S05]  /*2b300*/  BSYNC B1 ;  /* 0x0000000000017941 */ /* 0x000fea0003800000 */
.L_x_642:
        /* <DEDUP_REMOVED lines=9> */
.L_x_645:
[----:B------:R-:W-:Y:S05]  /*2b3a0*/  BSYNC B1 ;  /* 0x0000000000017941 */ /* 0x000fea0003800000 */
.L_x_644:
        /* <DEDUP_REMOVED lines=9> */
.L_x_647:
[----:B------:R-:W-:Y:S05]  /*2b440*/  BSYNC B1 ;  /* 0x0000000000017941 */ /* 0x000fea0003800000 */
.L_x_646:
        /* <DEDUP_REMOVED lines=9> */
.L_x_649:
[----:B------:R-:W-:Y:S05]  /*2b4e0*/  BSYNC B1 ;  /* 0x0000000000017941 */ /* 0x000fea0003800000 */
.L_x_648:
        /* <DEDUP_REMOVED lines=9> */
.L_x_651:
[----:B------:R-:W-:Y:S05]  /*2b580*/  BSYNC B1 ;  /* 0x0000000000017941 */ /* 0x000fea0003800000 */
.L_x_650:
        /* <DEDUP_REMOVED lines=9> */
.L_x_653:
[----:B------:R-:W-:Y:S05]  /*2b620*/  BSYNC B1 ;  /* 0x0000000000017941 */ /* 0x000fea0003800000 */
.L_x_652:
        /* <DEDUP_REMOVED lines=9> */
.L_x_655:
[----:B------:R-:W-:Y:S05]  /*2b6c0*/  BSYNC B1 ;  /* 0x0000000000017941 */ /* 0x000fea0003800000 */
.L_x_654:
        /* <DEDUP_REMOVED lines=9> */
.L_x_657:
[----:B------:R-:W-:Y:S05]  /*2b760*/  BSYNC B1 ;  /* 0x0000000000017941 */ /* 0x000fea0003800000 */
.L_x_656:
        /* <DEDUP_REMOVED lines=10> */
.L_x_659:
[----:B------:R-:W-:Y:S05]  /*2b810*/  BSYNC B1 ;  /* 0x0000000000017941 */ /* 0x000fea0003800000 */
.L_x_658:
        /* <DEDUP_REMOVED lines=10> */
.L_x_661:
[----:B------:R-:W-:Y:S05]  /*2b8c0*/  BSYNC B1 ;  /* 0x0000000000017941 */ /* 0x000fea0003800000 */
.L_x_660:
        /* <DEDUP_REMOVED lines=9> */
.L_x_663:
[----:B------:R-:W-:Y:S05]  /*2b960*/  BSYNC B1 ;  /* 0x0000000000017941 */ /* 0x000fea0003800000 */
.L_x_662:
        /* <DEDUP_REMOVED lines=9> */
.L_x_665:
[----:B------:R-:W-:Y:S05]  /*2ba00*/  BSYNC B1 ;  /* 0x0000000000017941 */ /* 0x000fea0003800000 */
.L_x_664:
        /* <DEDUP_REMOVED lines=10> */
.L_x_667:
[----:B------:R-:W-:Y:S05]  /*2bab0*/  BSYNC B1 ;  /* 0x0000000000017941 */ /* 0x000fea0003800000 */
.L_x_666:
        /* <DEDUP_REMOVED lines=10> */
.L_x_669:
[----:B------:R-:W-:Y:S05]  /*2bb60*/  BSYNC B1 ;  /* 0x0000000000017941 */ /* 0x000fea0003800000 */
.L_x_668:
        /* <DEDUP_REMOVED lines=9> */
.L_x_671:
[----:B------:R-:W-:Y:S05]  /*2bc00*/  BSYNC B1 ;  /* 0x0000000000017941 */ /* 0x000fea0003800000 */
.L_x_670:
        /* <DEDUP_REMOVED lines=9> */
.L_x_673:
[----:B------:R-:W-:Y:S05]  /*2bca0*/  BSYNC B1 ;  /* 0x0000000000017941 */ /* 0x000fea0003800000 */
.L_x_672:
        /* <DEDUP_REMOVED lines=9> */
.L_x_675:
[----:B------:R-:W-:Y:S05]  /*2bd40*/  BSYNC B1 ;  /* 0x0000000000017941 */ /* 0x000fea0003800000 */
.L_x_674:
        /* <DEDUP_REMOVED lines=9> */
.L_x_677:
[----:B------:R-:W-:Y:S05]  /*2bde0*/  BSYNC B1 ;  /* 0x0000000000017941 */ /* 0x000fea0003800000 */
.L_x_676:
        /* <DEDUP_REMOVED lines=9> */
.L_x_679:
[----:B------:R-:W-:Y:S05]  /*2be80*/  BSYNC B1 ;  /* 0x0000000000017941 */ /* 0x000fea0003800000 */
.L_x_678:
        /* <DEDUP_REMOVED lines=9> */
.L_x_681:
[----:B------:R-:W-:Y:S05]  /*2bf20*/  BSYNC B1 ;  /* 0x0000000000017941 */ /* 0x000fea0003800000 */
.L_x_680:
        /* <DEDUP_REMOVED lines=9> */
.L_x_683:
[----:B------:R-:W-:Y:S05]  /*2bfc0*/  BSYNC B1 ;  /* 0x0000000000017941 */ /* 0x000fea0003800000 */
.L_x_682:
        /* <DEDUP_REMOVED lines=9> */
.L_x_685:
[----:B------:R-:W-:Y:S05]  /*2c060*/  BSYNC B1 ;  /* 0x0000000000017941 */ /* 0x000fea0003800000 */
.L_x_684:
        /* <DEDUP_REMOVED lines=9> */
.L_x_687:
[----:B------:R-:W-:Y:S05]  /*2c100*/  BSYNC B1 ;  /* 0x0000000000017941 */ /* 0x000fea0003800000 */
.L_x_686:
        /* <DEDUP_REMOVED lines=9> */
.L_x_689:
[----:B------:R-:W-:Y:S05]  /*2c1a0*/  BSYNC B1 ;  /* 0x0000000000017941 */ /* 0x000fea0003800000 */
.L_x_688:
        /* <DEDUP_REMOVED lines=9> */
.L_x_691:
[----:B------:R-:W-:Y:S05]  /*2c240*/  BSYNC B1 ;  /* 0x0000000000017941 */ /* 0x000fea0003800000 */
.L_x_690:
        /* <DEDUP_REMOVED lines=9> */
.L_x_693:
[----:B------:R-:W-:Y:S05]  /*2c2e0*/  BSYNC B1 ;  /* 0x0000000000017941 */ /* 0x000fea0003800000 */
.L_x_692:
        /* <DEDUP_REMOVED lines=9> */
.L_x_695:
[----:B------:R-:W-:Y:S05]  /*2c380*/  BSYNC B1 ;  /* 0x0000000000017941 */ /* 0x000fea0003800000 */
.L_x_694:
        /* <DEDUP_REMOVED lines=9> */
.L_x_697:
[----:B------:R-:W-:Y:S05]  /*2c420*/  BSYNC B1 ;  /* 0x0000000000017941 */ /* 0x000fea0003800000 */
.L_x_696:
        /* <DEDUP_REMOVED lines=9> */
.L_x_699:
[----:B------:R-:W-:Y:S05]  /*2c4c0*/  BSYNC B1 ;  /* 0x0000000000017941 */ /* 0x000fea0003800000 */
.L_x_698:
        /* <DEDUP_REMOVED lines=9> */
.L_x_701:
[----:B------:R-:W-:Y:S05]  /*2c560*/  BSYNC B1 ;  /* 0x0000000000017941 */ /* 0x000fea0003800000 */
.L_x_700:
        /* <DEDUP_REMOVED lines=9> */
.L_x_703:
[----:B------:R-:W-:Y:S05]  /*2c600*/  BSYNC B1 ;  /* 0x0000000000017941 */ /* 0x000fea0003800000 */
.L_x_702:
        /* <DEDUP_REMOVED lines=9> */
.L_x_705:
[----:B------:R-:W-:Y:S05]  /*2c6a0*/  BSYNC B1 ;  /* 0x0000000000017941 */ /* 0x000fea0003800000 */
.L_x_704:
        /* <DEDUP_REMOVED lines=9> */
.L_x_707:
[----:B------:R-:W-:Y:S05]  /*2c740*/  BSYNC B1 ;  /* 0x0000000000017941 */ /* 0x000fea0003800000 */
.L_x_706:
        /* <DEDUP_REMOVED lines=9> */
.L_x_709:
[----:B------:R-:W-:Y:S05]  /*2c7e0*/  BSYNC B1 ;  /* 0x0000000000017941 */ /* 0x000fea0003800000 */
.L_x_708:
        /* <DEDUP_REMOVED lines=9> */
.L_x_711:
[----:B------:R-:W-:Y:S05]  /*2c880*/  BSYNC B1 ;  /* 0x0000000000017941 */ /* 0x000fea0003800000 */
.L_x_710:
        /* <DEDUP_REMOVED lines=9> */
.L_x_713:
[----:B------:R-:W-:Y:S05]  /*2c920*/  BSYNC B1 ;  /* 0x0000000000017941 */ /* 0x000fea0003800000 */
.L_x_712:
        /* <DEDUP_REMOVED lines=9> */
.L_x_715:
[----:B------:R-:W-:Y:S05]  /*2c9c0*/  BSYNC B1 ;  /* 0x0000000000017941 */ /* 0x000fea0003800000 */
.L_x_714:
        /* <DEDUP_REMOVED lines=9> */
.L_x_717:
[----:B------:R-:W-:Y:S05]  /*2ca60*/  BSYNC B1 ;  /* 0x0000000000017941 */ /* 0x000fea0003800000 */
.L_x_716:
        /* <DEDUP_REMOVED lines=9> */
.L_x_719:
[----:B------:R-:W-:Y:S05]  /*2cb00*/  BSYNC B1 ;  /* 0x0000000000017941 */ /* 0x000fea0003800000 */
.L_x_718:
        /* <DEDUP_REMOVED lines=9> */
.L_x_721:
[----:B------:R-:W-:Y:S05]  /*2cba0*/  BSYNC B1 ;  /* 0x0000000000017941 */ /* 0x000fea0003800000 */
.L_x_720:
        /* <DEDUP_REMOVED lines=10> */
.L_x_723:
[----:B------:R-:W-:Y:S05]  /*2cc50*/  BSYNC B1 ;  /* 0x0000000000017941 */ /* 0x000fea0003800000 */
.L_x_722:
        /* <DEDUP_REMOVED lines=10> */
.L_x_725:
[----:B------:R-:W-:Y:S05]  /*2cd00*/  BSYNC B1 ;  /* 0x0000000000017941 */ /* 0x000fea0003800000 */
.L_x_724:
        /* <DEDUP_REMOVED lines=9> */
.L_x_727:
[----:B------:R-:W-:Y:S05]  /*2cda0*/  BSYNC B1 ;  /* 0x0000000000017941 */ /* 0x000fea0003800000 */
.L_x_726:
        /* <DEDUP_REMOVED lines=9> */
.L_x_729:
[----:B------:R-:W-:Y:S05]  /*2ce40*/  BSYNC B1 ;  /* 0x0000000000017941 */ /* 0x000fea0003800000 */
.L_x_728:
        /* <DEDUP_REMOVED lines=10> */
.L_x_731:
[----:B------:R-:W-:Y:S05]  /*2cef0*/  BSYNC B1 ;  /* 0x0000000000017941 */ /* 0x000fea0003800000 */
.L_x_730:
        /* <DEDUP_REMOVED lines=10> */
.L_x_733:
[----:B------:R-:W-:Y:S05]  /*2cfa0*/  BSYNC B1 ;  /* 0x0000000000017941 */ /* 0x000fea0003800000 */
.L_x_732:
        /* <DEDUP_REMOVED lines=9> */
.L_x_735:
[----:B------:R-:W-:Y:S05]  /*2d040*/  BSYNC B1 ;  /* 0x0000000000017941 */ /* 0x000fea0003800000 */
.L_x_734:
        /* <DEDUP_REMOVED lines=9> */
.L_x_737:
[----:B------:R-:W-:Y:S05]  /*2d0e0*/  BSYNC B1 ;  /* 0x0000000000017941 */ /* 0x000fea0003800000 */
.L_x_736:
        /* <DEDUP_REMOVED lines=9> */
.L_x_739:
[----:B------:R-:W-:Y:S05]  /*2d180*/  BSYNC B1 ;  /* 0x0000000000017941 */ /* 0x000fea0003800000 */
.L_x_738:
        /* <DEDUP_REMOVED lines=9> */
.L_x_741:
[----:B------:R-:W-:Y:S05]  /*2d220*/  BSYNC B1 ;  /* 0x0000000000017941 */ /* 0x000fea0003800000 */
.L_x_740:
        /* <DEDUP_REMOVED lines=9> */
.L_x_743:
[----:B------:R-:W-:Y:S05]  /*2d2c0*/  BSYNC B1 ;  /* 0x0000000000017941 */ /* 0x000fea0003800000 */
.L_x_742:
        /* <DEDUP_REMOVED lines=9> */
.L_x_745:
[----:B------:R-:W-:Y:S05]  /*2d360*/  BSYNC B1 ;  /* 0x0000000000017941 */ /* 0x000fea0003800000 */
.L_x_744:
        /* <DEDUP_REMOVED lines=9> */
.L_x_747:
[----:B------:R-:W-:Y:S05]  /*2d400*/  BSYNC B1 ;  /* 0x0000000000017941 */ /* 0x000fea0003800000 */
.L_x_746:
        /* <DEDUP_REMOVED lines=9> */
.L_x_749:
[----:B------:R-:W-:Y:S05]  /*2d4a0*/  BSYNC B1 ;  /* 0x0000000000017941 */ /* 0x000fea0003800000 */
.L_x_748:
        /* <DEDUP_REMOVED lines=9> */
.L_x_751:
[----:B------:R-:W-:Y:S05]  /*2d540*/  BSYNC B1 ;  /* 0x0000000000017941 */ /* 0x000fea0003800000 */
.L_x_750:
        /* <DEDUP_REMOVED lines=9> */
.L_x_753:
[----:B------:R-:W-:Y:S05]  /*2d5e0*/  BSYNC B1 ;  /* 0x0000000000017941 */ /* 0x000fea0003800000 */
.L_x_752:
        /* <DEDUP_REMOVED lines=9> */
.L_x_755:
[----:B------:R-:W-:Y:S05]  /*2d680*/  BSYNC B1 ;  /* 0x0000000000017941 */ /* 0x000fea0003800000 */
.L_x_754:
        /* <DEDUP_REMOVED lines=9> */
.L_x_757:
[----:B------:R-:W-:Y:S05]  /*2d720*/  BSYNC B1 ;  /* 0x0000000000017941 */ /* 0x000fea0003800000 */
.L_x_756:
        /* <DEDUP_REMOVED lines=9> */
.L_x_759:
[----:B------:R-:W-:Y:S05]  /*2d7c0*/  BSYNC B1 ;  /* 0x0000000000017941 */ /* 0x000fea0003800000 */
.L_x_758:
        /* <DEDUP_REMOVED lines=9> */
.L_x_761:
[----:B------:R-:W-:Y:S05]  /*2d860*/  BSYNC B1 ;  /* 0x0000000000017941 */ /* 0x000fea0003800000 */
.L_x_760:
        /* <DEDUP_REMOVED lines=9> */
.L_x_763:
[----:B------:R-:W-:Y:S05]  /*2d900*/  BSYNC B1 ;  /* 0x0000000000017941 */ /* 0x000fea0003800000 */
.L_x_762:
        /* <DEDUP_REMOVED lines=9> */
.L_x_765:
[----:B------:R-:W-:Y:S05]  /*2d9a0*/  BSYNC B1 ;  /* 0x0000000000017941 */ /* 0x000fea0003800000 */
.L_x_764:
        /* <DEDUP_REMOVED lines=9> */
.L_x_767:
[----:B------:R-:W-:Y:S05]  /*2da40*/  BSYNC B1 ;  /* 0x0000000000017941 */ /* 0x000fea0003800000 */
.L_x_766:
        /* <DEDUP_REMOVED lines=9> */
.L_x_769:
[----:B------:R-:W-:Y:S05]  /*2dae0*/  BSYNC B1 ;  /* 0x0000000000017941 */ /* 0x000fea0003800000 */
.L_x_768:
        /* <DEDUP_REMOVED lines=9> */
.L_x_771:
[----:B------:R-:W-:Y:S05]  /*2db80*/  BSYNC B1 ;  /* 0x0000000000017941 */ /* 0x000fea0003800000 */
.L_x_770:
        /* <DEDUP_REMOVED lines=9> */
.L_x_773:
[----:B------:R-:W-:Y:S05]  /*2dc20*/  BSYNC B1 ;  /* 0x0000000000017941 */ /* 0x000fea0003800000 */
.L_x_772:
        /* <DEDUP_REMOVED lines=9> */
.L_x_775:
[----:B------:R-:W-:Y:S05]  /*2dcc0*/  BSYNC B1 ;  /* 0x0000000000017941 */ /* 0x000fea0003800000 */
.L_x_774:
        /* <DEDUP_REMOVED lines=9> */
.L_x_777:
[----:B------:R-:W-:Y:S05]  /*2dd60*/  BSYNC B1 ;  /* 0x0000000000017941 */ /* 0x000fea0003800000 */
.L_x_776:
        /* <DEDUP_REMOVED lines=9> */
.L_x_779:
[----:B------:R-:W-:Y:S05]  /*2de00*/  BSYNC B1 ;  /* 0x0000000000017941 */ /* 0x000fea0003800000 */
.L_x_778:
        /* <DEDUP_REMOVED lines=9> */
.L_x_781:
[----:B------:R-:W-:Y:S05]  /*2dea0*/  BSYNC B1 ;  /* 0x0000000000017941 */ /* 0x000fea0003800000 */
.L_x_780:
        /* <DEDUP_REMOVED lines=9> */
.L_x_783:
[----:B------:R-:W-:Y:S05]  /*2df40*/  BSYNC B1 ;  /* 0x0000000000017941 */ /* 0x000fea0003800000 */
.L_x_782:
        /* <DEDUP_REMOVED lines=9> */
.L_x_785:
[----:B------:R-:W-:Y:S05]  /*2dfe0*/  BSYNC B1 ;  /* 0x0000000000017941 */ /* 0x000fea0003800000 */
.L_x_784:
        /* <DEDUP_REMOVED lines=10> */
.L_x_787:
[----:B------:R-:W-:Y:S05]  /*2e090*/  BSYNC B1 ;  /* 0x0000000000017941 */ /* 0x000fea0003800000 */
.L_x_786:
        /* <DEDUP_REMOVED lines=10> */
.L_x_789:
[----:B------:R-:W-:Y:S05]  /*2e140*/  BSYNC B1 ;  /* 0x0000000000017941 */ /* 0x000fea0003800000 */
.L_x_788:
        /* <DEDUP_REMOVED lines=9> */
.L_x_791:
[----:B------:R-:W-:Y:S05]  /*2e1e0*/  BSYNC B1 ;  /* 0x0000000000017941 */ /* 0x000fea0003800000 */
.L_x_790:
        /* <DEDUP_REMOVED lines=9> */
.L_x_793:
[----:B------:R-:W-:Y:S05]  /*2e280*/  BSYNC B1 ;  /* 0x0000000000017941 */ /* 0x000fea0003800000 */
.L_x_792:
        /* <DEDUP_REMOVED lines=10> */
.L_x_795:
[----:B------:R-:W-:Y:S05]  /*2e330*/  BSYNC B1 ;  /* 0x0000000000017941 */ /* 0x000fea0003800000 */
.L_x_794:
        /* <DEDUP_REMOVED lines=10> */
.L_x_797:
[----:B------:R-:W-:Y:S05]  /*2e3e0*/  BSYNC B1 ;  /* 0x0000000000017941 */ /* 0x000fea0003800000 */
.L_x_796:
        /* <DEDUP_REMOVED lines=9> */
.L_x_799:
[----:B------:R-:W-:Y:S05]  /*2e480*/  BSYNC B1 ;  /* 0x0000000000017941 */ /* 0x000fea0003800000 */
.L_x_798:
        /* <DEDUP_REMOVED lines=9> */
.L_x_801:
[----:B------:R-:W-:Y:S05]  /*2e520*/  BSYNC B1 ;  /* 0x0000000000017941 */ /* 0x000fea0003800000 */
.L_x_800:
        /* <DEDUP_REMOVED lines=9> */
.L_x_803:
[----:B------:R-:W-:Y:S05]  /*2e5c0*/  BSYNC B1 ;  /* 0x0000000000017941 */ /* 0x000fea0003800000 */
.L_x_802:
        /* <DEDUP_REMOVED lines=9> */
.L_x_805:
[----:B------:R-:W-:Y:S05]  /*2e660*/  BSYNC B1 ;  /* 0x0000000000017941 */ /* 0x000fea0003800000 */
.L_x_804:
        /* <DEDUP_REMOVED lines=9> */
.L_x_807:
[----:B------:R-:W-:Y:S05]  /*2e700*/  BSYNC B1 ;  /* 0x0000000000017941 */ /* 0x000fea0003800000 */
.L_x_806:
        /* <DEDUP_REMOVED lines=9> */
.L_x_809:
[----:B------:R-:W-:Y:S05]  /*2e7a0*/  BSYNC B1 ;  /* 0x0000000000017941 */ /* 0x000fea0003800000 */
.L_x_808:
        /* <DEDUP_REMOVED lines=9> */
.L_x_811:
[----:B------:R-:W-:Y:S05]  /*2e840*/  BSYNC B1 ;  /* 0x0000000000017941 */ /* 0x000fea0003800000 */
.L_x_810:
        /* <DEDUP_REMOVED lines=9> */
.L_x_813:
[----:B------:R-:W-:Y:S05]  /*2e8e0*/  BSYNC B1 ;  /* 0x0000000000017941 */ /* 0x000fea0003800000 */
.L_x_812:
        /* <DEDUP_REMOVED lines=9> */
.L_x_815:
[----:B------:R-:W-:Y:S05]  /*2e980*/  BSYNC B1 ;  /* 0x0000000000017941 */ /* 0x000fea0003800000 */
.L_x_814:
        /* <DEDUP_REMOVED lines=9> */
.L_x_817:
[----:B------:R-:W-:Y:S05]  /*2ea20*/  BSYNC B1 ;  /* 0x0000000000017941 */ /* 0x000fea0003800000 */
.L_x_816:
        /* <DEDUP_REMOVED lines=9> */
.L_x_819:
[----:B------:R-:W-:Y:S05]  /*2eac0*/  BSYNC B1 ;  /* 0x0000000000017941 */ /* 0x000fea0003800000 */
.L_x_818:
        /* <DEDUP_REMOVED lines=9> */
.L_x_821:
[----:B------:R-:W-:Y:S05]  /*2eb60*/  BSYNC B1 ;  /* 0x0000000000017941 */ /* 0x000fea0003800000 */
.L_x_820:
        /* <DEDUP_REMOVED lines=9> */
.L_x_823:
[----:B------:R-:W-:Y:S05]  /*2ec00*/  BSYNC B1 ;  /* 0x0000000000017941 */ /* 0x000fea0003800000 */
.L_x_822:
        /* <DEDUP_REMOVED lines=9> */
.L_x_825:
[----:B------:R-:W-:Y:S05]  /*2eca0*/  BSYNC B1 ;  /* 0x0000000000017941 */ /* 0x000fea0003800000 */
.L_x_824:
        /* <DEDUP_REMOVED lines=9> */
.L_x_827:
[----:B------:R-:W-:Y:S05]  /*2ed40*/  BSYNC B1 ;  /* 0x0000000000017941 */ /* 0x000fea0003800000 */
.L_x_826:
        /* <DEDUP_REMOVED lines=9> */
.L_x_829:
[----:B------:R-:W-:Y:S05]  /*2ede0*/  BSYNC B1 ;  /* 0x0000000000017941 */ /* 0x000fea0003800000 */
.L_x_828:
        /* <DEDUP_REMOVED lines=9> */
.L_x_831:
[----:B------:R-:W-:Y:S05]  /*2ee80*/  BSYNC B1 ;  /* 0x0000000000017941 */ /* 0x000fea0003800000 */
.L_x_830:
        /* <DEDUP_REMOVED lines=9> */
.L_x_833:
[----:B------:R-:W-:Y:S05]  /*2ef20*/  BSYNC B1 ;  /* 0x0000000000017941 */ /* 0x000fea0003800000 */
.L_x_832:
        /* <DEDUP_REMOVED lines=9> */
.L_x_835:
[----:B------:R-:W-:Y:S05]  /*2efc0*/  BSYNC B1 ;  /* 0x0000000000017941 */ /* 0x000fea0003800000 */
.L_x_834:
        /* <DEDUP_REMOVED lines=9> */
.L_x_837:
[----:B------:R-:W-:Y:S05]  /*2f060*/  BSYNC B1 ;  /* 0x0000000000017941 */ /* 0x000fea0003800000 */
.L_x_836:
        /* <DEDUP_REMOVED lines=9> */
.L_x_839:
[----:B------:R-:W-:Y:S05]  /*2f100*/  BSYNC B1 ;  /* 0x0000000000017941 */ /* 0x000fea0003800000 */
.L_x_838:
        /* <DEDUP_REMOVED lines=9> */
.L_x_841:
[----:B------:R-:W-:Y:S05]  /*2f1a0*/  BSYNC B1 ;  /* 0x0000000000017941 */ /* 0x000fea0003800000 */
.L_x_840:
        /* <DEDUP_REMOVED lines=9> */
.L_x_843:
[----:B------:R-:W-:Y:S05]  /*2f240*/  BSYNC B1 ;  /* 0x0000000000017941 */ /* 0x000fea0003800000 */
.L_x_842:
        /* <DEDUP_REMOVED lines=9> */
.L_x_845:
[----:B------:R-:W-:Y:S05]  /*2f2e0*/  BSYNC B1 ;  /* 0x0000000000017941 */ /* 0x000fea0003800000 */
.L_x_844:
        /* <DEDUP_REMOVED lines=9> */
.L_x_847:
[----:B------:R-:W-:Y:S05]  /*2f380*/  BSYNC B1 ;  /* 0x0000000000017941 */ /* 0x000fea0003800000 */
.L_x_846:
        /* <DEDUP_REMOVED lines=9> */
.L_x_849:
[----:B------:R-:W-:Y:S05]  /*2f420*/  BSYNC B1 ;  /* 0x0000000000017941 */ /* 0x000fea0003800000 */
.L_x_848:
        /* <DEDUP_REMOVED lines=10> */
.L_x_851:
[----:B------:R-:W-:Y:S05]  /*2f4d0*/  BSYNC B1 ;  /* 0x0000000000017941 */ /* 0x000fea0003800000 */
.L_x_850:
        /* <DEDUP_REMOVED lines=10> */
.L_x_853:
[----:B------:R-:W-:Y:S05]  /*2f580*/  BSYNC B1 ;  /* 0x0000000000017941 */ /* 0x000fea0003800000 */
.L_x_852:
        /* <DEDUP_REMOVED lines=9> */
.L_x_855:
[----:B------:R-:W-:Y:S05]  /*2f620*/  BSYNC B1 ;  /* 0x0000000000017941 */ /* 0x000fea0003800000 */
.L_x_854:
        /* <DEDUP_REMOVED lines=9> */
.L_x_857:
[----:B------:R-:W-:Y:S05]  /*2f6c0*/  BSYNC B1 ;  /* 0x0000000000017941 */ /* 0x000fea0003800000 */
.L_x_856:
        /* <DEDUP_REMOVED lines=10> */
.L_x_859:
[----:B------:R-:W-:Y:S05]  /*2f770*/  BSYNC B1 ;  /* 0x0000000000017941 */ /* 0x000fea0003800000 */
.L_x_858:
        /* <DEDUP_REMOVED lines=10> */
.L_x_861:
[----:B------:R-:W-:Y:S05]  /*2f820*/  BSYNC B1 ;  /* 0x0000000000017941 */ /* 0x000fea0003800000 */
.L_x_860:
        /* <DEDUP_REMOVED lines=9> */
.L_x_863:
[----:B------:R-:W-:Y:S05]  /*2f8c0*/  BSYNC B1 ;  /* 0x0000000000017941 */ /* 0x000fea0003800000 */
.L_x_862:
        /* <DEDUP_REMOVED lines=9> */
.L_x_865:
[----:B------:R-:W-:Y:S05]  /*2f960*/  BSYNC B1 ;  /* 0x0000000000017941 */ /* 0x000fea0003800000 */
.L_x_864:
        /* <DEDUP_REMOVED lines=9> */
.L_x_867:
[----:B------:R-:W-:Y:S05]  /*2fa00*/  BSYNC B1 ;  /* 0x0000000000017941 */ /* 0x000fea0003800000 */
.L_x_866:
        /* <DEDUP_REMOVED lines=9> */
.L_x_869:
[----:B------:R-:W-:Y:S05]  /*2faa0*/  BSYNC B1 ;  /* 0x0000000000017941 */ /* 0x000fea0003800000 */
.L_x_868:
        /* <DEDUP_REMOVED lines=9> */
.L_x_871:
[----:B------:R-:W-:Y:S05]  /*2fb40*/  BSYNC B1 ;  /* 0x0000000000017941 */ /* 0x000fea0003800000 */
.L_x_870:
        /* <DEDUP_REMOVED lines=9> */
.L_x_873:
[----:B------:R-:W-:Y:S05]  /*2fbe0*/  BSYNC B1 ;  /* 0x0000000000017941 */ /* 0x000fea0003800000 */
.L_x_872:
        /* <DEDUP_REMOVED lines=9> */
.L_x_875:
[----:B------:R-:W-:Y:S05]  /*2fc80*/  BSYNC B1 ;  /* 0x0000000000017941 */ /* 0x000fea0003800000 */
.L_x_874:
        /* <DEDUP_REMOVED lines=9> */
.L_x_877:
[----:B------:R-:W-:Y:S05]  /*2fd20*/  BSYNC B1 ;  /* 0x0000000000017941 */ /* 0x000fea0003800000 */
.L_x_876:
        /* <DEDUP_REMOVED lines=9> */
.L_x_879:
[----:B------:R-:W-:Y:S05]  /*2fdc0*/  BSYNC B1 ;  /* 0x0000000000017941 */ /* 0x000fea0003800000 */
.L_x_878:
        /* <DEDUP_REMOVED lines=9> */
.L_x_881:
[----:B------:R-:W-:Y:S05]  /*2fe60*/  BSYNC B1 ;  /* 0x0000000000017941 */ /* 0x000fea0003800000 */
.L_x_880:
        /* <DEDUP_REMOVED lines=9> */
.L_x_883:
[----:B------:R-:W-:Y:S05]  /*2ff00*/  BSYNC B1 ;  /* 0x0000000000017941 */ /* 0x000fea0003800000 */
.L_x_882:
        /* <DEDUP_REMOVED lines=9> */
.L_x_885:
[----:B------:R-:W-:Y:S05]  /*2ffa0*/  BSYNC B1 ;  /* 0x0000000000017941 */ /* 0x000fea0003800000 */
.L_x_884:
        /* <DEDUP_REMOVED lines=9> */
.L_x_887:
[----:B------:R-:W-:Y:S05]  /*30040*/  BSYNC B1 ;  /* 0x0000000000017941 */ /* 0x000fea0003800000 */
.L_x_886:
        /* <DEDUP_REMOVED lines=9> */
.L_x_889:
[----:B------:R-:W-:Y:S05]  /*300e0*/  BSYNC B1 ;  /* 0x0000000000017941 */ /* 0x000fea0003800000 */
.L_x_888:
        /* <DEDUP_REMOVED lines=9> */
.L_x_891:
[----:B------:R-:W-:Y:S05]  /*30180*/  BSYNC B1 ;  /* 0x0000000000017941 */ /* 0x000fea0003800000 */
.L_x_890:
        /* <DEDUP_REMOVED lines=9> */
.L_x_893:
[----:B------:R-:W-:Y:S05]  /*30220*/  BSYNC B1 ;  /* 0x0000000000017941 */ /* 0x000fea0003800000 */
.L_x_892:
        /* <DEDUP_REMOVED lines=9> */
.L_x_895:
[----:B------:R-:W-:Y:S05]  /*302c0*/  BSYNC B1 ;  /* 0x0000000000017941 */ /* 0x000fea0003800000 */
.L_x_894:
        /* <DEDUP_REMOVED lines=9> */
.L_x_897:
[----:B------:R-:W-:Y:S05]  /*30360*/  BSYNC B1 ;  /* 0x0000000000017941 */ /* 0x000fea0003800000 */
.L_x_896:
        /* <DEDUP_REMOVED lines=9> */
.L_x_899:
[----:B------:R-:W-:Y:S05]  /*30400*/  BSYNC B1 ;  /* 0x0000000000017941 */ /* 0x000fea0003800000 */
.L_x_898:
        /* <DEDUP_REMOVED lines=9> */
.L_x_901:
[----:B------:R-:W-:Y:S05]  /*304a0*/  BSYNC B1 ;  /* 0x0000000000017941 */ /* 0x000fea0003800000 */
.L_x_900:
        /* <DEDUP_REMOVED lines=9> */
.L_x_903:
[----:B------:R-:W-:Y:S05]  /*30540*/  BSYNC B1 ;  /* 0x0000000000017941 */ /* 0x000fea0003800000 */
.L_x_902:
        /* <DEDUP_REMOVED lines=9> */
.L_x_905:
[----:B------:R-:W-:Y:S05]  /*305e0*/  BSYNC B1 ;  /* 0x0000000000017941 */ /* 0x000fea0003800000 */
.L_x_904:
        /* <DEDUP_REMOVED lines=9> */
.L_x_907:
[----:B------:R-:W-:Y:S05]  /*30680*/  BSYNC B1 ;  /* 0x0000000000017941 */ /* 0x000fea0003800000 */
.L_x_906:
        /* <DEDUP_REMOVED lines=9> */
.L_x_909:
[----:B------:R-:W-:Y:S05]  /*30720*/  BSYNC B1 ;  /* 0x0000000000017941 */ /* 0x000fea0003800000 */
.L_x_908:
        /* <DEDUP_REMOVED lines=9> */
.L_x_911:
[----:B------:R-:W-:Y:S05]  /*307c0*/  BSYNC B1 ;  /* 0x0000000000017941 */ /* 0x000fea0003800000 */
.L_x_910:
        /* <DEDUP_REMOVED lines=9> */
.L_x_913:
[----:B------:R-:W-:Y:S05]  /*30860*/  BSYNC B1 ;  /* 0x0000000000017941 */ /* 0x000fea0003800000 */
.L_x_912:
        /* <DEDUP_REMOVED lines=10> */
.L_x_915:
[----:B------:R-:W-:Y:S05]  /*30910*/  BSYNC B1 ;  /* 0x0000000000017941 */ /* 0x000fea0003800000 */
.L_x_914:
        /* <DEDUP_REMOVED lines=10> */
.L_x_917:
[----:B------:R-:W-:Y:S05]  /*309c0*/  BSYNC B1 ;  /* 0x0000000000017941 */ /* 0x000fea0003800000 */
.L_x_916:
        /* <DEDUP_REMOVED lines=9> */
.L_x_919:
[----:B------:R-:W-:Y:S05]  /*30a60*/  BSYNC B1 ;  /* 0x0000000000017941 */ /* 0x000fea0003800000 */
.L_x_918:
        /* <DEDUP_REMOVED lines=9> */
.L_x_921:
[----:B------:R-:W-:Y:S05]  /*30b00*/  BSYNC B1 ;  /* 0x0000000000017941 */ /* 0x000fea0003800000 */
.L_x_920:
        /* <DEDUP_REMOVED lines=10> */
.L_x_923:
[----:B------:R-:W-:Y:S05]  /*30bb0*/  BSYNC B1 ;  /* 0x0000000000017941 */ /* 0x000fea0003800000 */
.L_x_922:
        /* <DEDUP_REMOVED lines=10> */
.L_x_925:
[----:B------:R-:W-:Y:S05]  /*30c60*/  BSYNC B1 ;  /* 0x0000000000017941 */ /* 0x000fea0003800000 */
.L_x_924:
[----:B-----5:R-:W-:Y:S01]  /*30c70*/  IMAD.U32 R3, R17, 0x10000, RZ ;  /* 0x0001000011037824 */ /* 0x020fe200078e00ff */
        /* <DEDUP_REMOVED lines=8> */
.L_x_927:
[----:B------:R-:W-:Y:S05]  /*30d00*/  BSYNC B1 ;  /* 0x0000000000017941 */ /* 0x000fea0003800000 */
.L_x_926:
        /* <DEDUP_REMOVED lines=9> */
.L_x_929:
[----:B------:R-:W-:Y:S05]  /*30da0*/  BSYNC B1 ;  /* 0x0000000000017941 */ /* 0x000fea0003800000 */
.L_x_928:
        /* <DEDUP_REMOVED lines=9> */
.L_x_931:
[----:B------:R-:W-:Y:S05]  /*30e40*/  BSYNC B1 ;  /* 0x0000000000017941 */ /* 0x000fea0003800000 */
.L_x_930:
        /* <DEDUP_REMOVED lines=9> */
.L_x_933:
[----:B------:R-:W-:Y:S05]  /*30ee0*/  BSYNC B1 ;  /* 0x0000000000017941 */ /* 0x000fea0003800000 */
.L_x_932:
        /* <DEDUP_REMOVED lines=9> */
.L_x_935:
[----:B------:R-:W-:Y:S05]  /*30f80*/  BSYNC B1 ;  /* 0x0000000000017941 */ /* 0x000fea0003800000 */
.L_x_934:
        /* <DEDUP_REMOVED lines=9> */
.L_x_937:
[----:B------:R-:W-:Y:S05]  /*31020*/  BSYNC B1 ;  /* 0x0000000000017941 */ /* 0x000fea0003800000 */
.L_x_936:
        /* <DEDUP_REMOVED lines=9> */
.L_x_939:
[----:B------:R-:W-:Y:S05]  /*310c0*/  BSYNC B1 ;  /* 0x0000000000017941 */ /* 0x000fea0003800000 */
.L_x_938:
        /* <DEDUP_REMOVED lines=9> */
.L_x_941:
[----:B------:R-:W-:Y:S05]  /*31160*/  BSYNC B1 ;  /* 0x0000000000017941 */ /* 0x000fea0003800000 */
.L_x_940:
        /* <DEDUP_REMOVED lines=9> */
.L_x_943:
[----:B------:R-:W-:Y:S05]  /*31200*/  BSYNC B1 ;  /* 0x0000000000017941 */ /* 0x000fea0003800000 */
.L_x_942:
        /* <DEDUP_REMOVED lines=9> */
.L_x_945:
[----:B------:R-:W-:Y:S05]  /*312a0*/  BSYNC B1 ;  /* 0x0000000000017941 */ /* 0x000fea0003800000 */
.L_x_944:
        /* <DEDUP_REMOVED lines=9> */
.L_x_947:
[----:B------:R-:W-:Y:S05]  /*31340*/  BSYNC B1 ;  /* 0x0000000000017941 */ /* 0x000fea0003800000 */
.L_x_946:
        /* <DEDUP_REMOVED lines=9> */
.L_x_949:
[----:B------:R-:W-:Y:S05]  /*313e0*/  BSYNC B1 ;  /* 0x0000000000017941 */ /* 0x000fea0003800000 */
.L_x_948:
        /* <DEDUP_REMOVED lines=9> */
.L_x_951:
[----:B------:R-:W-:Y:S05]  /*31480*/  BSYNC B1 ;  /* 0x0000000000017941 */ /* 0x000fea0003800000 */
.L_x_950:
        /* <DEDUP_REMOVED lines=9> */
.L_x_953:
[----:B------:R-:W-:Y:S05]  /*31520*/  BSYNC B1 ;  /* 0x0000000000017941 */ /* 0x000fea0003800000 */
.L_x_952:
        /* <DEDUP_REMOVED lines=9> */
.L_x_955:
[----:B------:R-:W-:Y:S05]  /*315c0*/  BSYNC B1 ;  /* 0x0000000000017941 */ /* 0x000fea0003800000 */
.L_x_954:
        /* <DEDUP_REMOVED lines=9> */
.L_x_957:
[----:B------:R-:W-:Y:S05]  /*31660*/  BSYNC B1 ;  /* 0x0000000000017941 */ /* 0x000fea0003800000 */
.L_x_956:
        /* <DEDUP_REMOVED lines=9> */
.L_x_959:
[----:B------:R-:W-:Y:S05]  /*31700*/  BSYNC B1 ;  /* 0x0000000000017941 */ /* 0x000fea0003800000 */
.L_x_958:
        /* <DEDUP_REMOVED lines=9> */
.L_x_961:
[----:B------:R-:W-:Y:S05]  /*317a0*/  BSYNC B1 ;  /* 0x0000000000017941 */ /* 0x000fea0003800000 */
.L_x_960:
        /* <DEDUP_REMOVED lines=9> */
.L_x_963:
[----:B------:R-:W-:Y:S05]  /*31840*/  BSYNC B1 ;  /* 0x0000000000017941 */ /* 0x000fea0003800000 */
.L_x_962:
        /* <DEDUP_REMOVED lines=9> */
.L_x_965:
[----:B------:R-:W-:Y:S05]  /*318e0*/  BSYNC B1 ;  /* 0x0000000000017941 */ /* 0x000fea0003800000 */
.L_x_964:
        /* <DEDUP_REMOVED lines=9> */
.L_x_967:
[----:B------:R-:W-:Y:S05]  /*31980*/  BSYNC B1 ;  /* 0x0000000000017941 */ /* 0x000fea0003800000 */
.L_x_966:
        /* <DEDUP_REMOVED lines=9> */
.L_x_969:
[----:B------:R-:W-:Y:S05]  /*31a20*/  BSYNC B1 ;  /* 0x0000000000017941 */ /* 0x000fea0003800000 */
.L_x_968:
        /* <DEDUP_REMOVED lines=9> */
.L_x_971:
[----:B------:R-:W-:Y:S05]  /*31ac0*/  BSYNC B1 ;  /* 0x0000000000017941 */ /* 0x000fea0003800000 */
.L_x_970:
        /* <DEDUP_REMOVED lines=9> */
.L_x_973:
[----:B------:R-:W-:Y:S05]  /*31b60*/  BSYNC B1 ;  /* 0x0000000000017941 */ /* 0x000fea0003800000 */
.L_x_972:
        /* <DEDUP_REMOVED lines=9> */
.L_x_975:
[----:B------:R-:W-:Y:S05]  /*31c00*/  BSYNC B1 ;  /* 0x0000000000017941 */ /* 0x000fea0003800000 */
.L_x_974:
        /* <DEDUP_REMOVED lines=9> */
.L_x_977:
[----:B------:R-:W-:Y:S05]  /*31ca0*/  BSYNC B1 ;  /* 0x0000000000017941 */ /* 0x000fea0003800000 */
.L_x_976:
[----:B------:R-:W-:Y:S05]  /*31cb0*/  @!P0 BRA `(.L_x_978) ;  /* 0x0000009400488947 */ /* 0x000fea0003800000 */
[----:B-----5:R-:W-:-:S04]  /*31cc0*/  IMAD.U32 R17, R17, 0x10000, RZ ;  /* 0x0001000011117824 */ /* 0x020fc800078e00ff */
[----:B------:R-:W-:-:S04]  /*31cd0*/  FMUL R0, R17, R16 ;  /* 0x0000001011007220 */ /* 0x000fc80000400000 */
[----:B------:R-:W-:-:S05]  /*31ce0*/  FFMA R0, R31, R2, R0 ;  /* 0x000000021f007223 */ /* 0x000fca0000000000 */
[----:B------:R-:W-:-:S05]  /*31cf0*/  F2FP.BF16.F32.PACK_AB R0, RZ, R0 ;  /* 0x00000000ff00723e */ /* 0x000fca00000010ff */
[----:B------:R0:W-:Y:S01]  /*31d00*/  STG.E.U16 desc[UR60][R22.64+0x1d2], R0 ;  /* 0x0001d20016007986 */ /* 0x0001e2000c10153c */
[----:B------:R-:W-:Y:S05]  /*31d10*/  BRA `(.L_x_978) ;  /* 0x0000009400307947 */ /* 0x000fea0003800000 */
.L_x_33:
[----:B------:R-:W2:Y:S01]  /*31d20*/  LDL.LU R21, [R1+0x424] ;  /* 0x0004240001157983 */ /* 0x000ea20000300800 */
[----:B------:R-:W-:-:S03]  /*31d30*/  ULDC.64 UR4, c[0x0][0x5c0] ;  /* 0x0001700000047ab9 */ /* 0x000fc60000000a00 */
[----:B------:R-:W3:Y:S04]  /*31d40*/  LDL.LU R20, [R1+0x420] ;  /* 0x0004200001147983 */ /* 0x000ee80000300800 */
[----:B------:R-:W4:Y:S04]  /*31d50*/  LDL.LU R6, [R1+0x428] ;  /* 0x0004280001067983 */ /* 0x000f280000300800 */
[----:B------:R-:W5:Y:S04]  /*31d60*/  LDL.LU R19, [R1+0x42c] ;  /* 0x00042c0001137983 */ /* 0x000f680000300800 */
[----:B------:R-:W5:Y:S04]  /*31d70*/  LDL.LU R18, [R1+0x430] ;  /* 0x0004300001127983 */ /* 0x000f680000300800 */
[----:B------:R-:W5:Y:S04]  /*31d80*/  LDL.LU R17, [R1+0x434] ;  /* 0x0004340001117983 */ /* 0x000f680000300800 */
[----:B------:R-:W5:Y:S04]  /*31d90*/  LDL.LU R15, [R1+0x438] ;  /* 0x00043800010f7983 */ /* 0x000f680000300800 */
[----:B------:R-:W5:Y:S04]  /*31da0*/  LDL.LU R9, [R1+0x43c] ;  /* 0x00043c0001097983 */ /* 0x000f680000300800 */
[----:B------:R-:W5:Y:S04]  /*31db0*/  LDL.LU R235, [R1+0x400] ;  /* 0x0004000001eb7983 */ /* 0x000f680000300800 */
[----:B------:R-:W5:Y:S01]  /*31dc0*/  LDL.LU R234, [R1+0x404] ;  /* 0x0004040001ea7983 */ /* 0x000f620000300800 */
[----:B------:R-:W-:Y:S01]  /*31dd0*/  LEA R12, P2, R4, UR4, 0x1 ;  /* 0x00000004040c7c11 */ /* 0x000fe2000f8408ff */
[----:B------:R-:W-:Y:S01]  /*31de0*/  USHF.L.U64.HI UR4, UR8, 0x4, UR9 ;  /* 0x0000000408047899 */ /* 0x000fe20008010209 */
[----:B------:R-:W-:Y:S01]  /*31df0*/  ISETP.GT.AND P5, PT, R0, 0x8, P0 ;  /* 0x000000080000780c */ /* 0x000fe200007a4270 */
[----:B------:R-:W5:Y:S01]  /*31e00*/  LDL.LU R22, [R1+0x408] ;  /* 0x0004080001167983 */ /* 0x000f620000300800 */
[----:B------:R-:W-:Y:S01]  /*31e10*/  LEA.HI.X R13, R4, UR5, R14, 0x1, P2 ;  /* 0x00000005040d7c11 */ /* 0x000fe200090f0c0e */
[----:B------:R-:W-:Y:S01]  /*31e20*/  USHF.L.U32 UR5, UR8, 0x4, URZ ;  /* 0x0000000408057899 */ /* 0x000fe2000800063f */
[----:B------:R-:W-:-:S04]  /*31e30*/  ISETP.GT.AND P2, PT, R3, 0x1, PT ;  /* 0x000000010300780c */ /* 0x000fc80003f44270 */
[----:B------:R-:W-:Y:S01]  /*31e40*/  ISETP.GT.AND P3, PT, R0, RZ, P2 ;  /* 0x000000ff0000720c */ /* 0x000fe20001764270 */
[-C--:B--2---:R-:W-:Y:S01]  /*31e50*/  FMUL R4, R21, R2.reuse ;  /* 0x0000000215047220 */ /* 0x084fe20000400000 */
[----:B---3--:R-:W-:-:S04]  /*31e60*/  FMUL R5, R20, R2 ;  /* 0x0000000214057220 */ /* 0x008fc80000400000 */
[----:B------:R-:W-:Y:S02]  /*31e70*/  F2FP.BF16.F32.PACK_AB R4, RZ, R4 ;  /* 0x00000004ff04723e */ /* 0x000fe400000010ff */
[----:B------:R-:W-:Y:S01]  /*31e80*/  IADD3 R20, P4, R12, UR5, RZ ;  /* 0x000000050c147c10 */ /* 0x000fe2000ff9e0ff */
[----:B----4-:R-:W-:Y:S01]  /*31e90*/  FMUL R6, R6, R2 ;  /* 0x0000000206067220 */ /* 0x010fe20000400000 */
[----:B------:R-:W-:Y:S02]  /*31ea0*/  F2FP.BF16.F32.PACK_AB R5, RZ, R5 ;  /* 0x00000005ff05723e */ /* 0x000fe400000010ff */
[----:B------:R-:W-:Y:S02]  /*31eb0*/  IADD3.X R21, R13, UR4, RZ, P4, !PT ;  /* 0x000000040d157c10 */ /* 0x000fe4000a7fe4ff */
[----:B------:R-:W-:Y:S02]  /*31ec0*/  PRMT R7, R5, 0x7610, R7 ;  /* 0x0000761005077816 */ /* 0x000fe40000000007 */
[----:B------:R-:W-:Y:S01]  /*31ed0*/  F2FP.BF16.F32.PACK_AB R5, RZ, R6 ;  /* 0x00000006ff05723e */ /* 0x000fe200000010ff */
[----:B-----5:R-:W-:-:S02]  /*31ee0*/  FMUL R6, R19, R2 ;  /* 0x0000000213067220 */ /* 0x020fc40000400000 */
[----:B------:R-:W2:Y:S04]  /*31ef0*/  LDL.LU R19, [R1+0x40c] ;  /* 0x00040c0001137983 */ /* 0x000ea80000300800 */
[----:B------:R3:W-:Y:S01]  /*31f00*/  @P1 STG.E.U16 desc[UR60][R12.64], R7 ;  /* 0x000000070c001986 */ /* 0x0007e2000c10153c */
[----:B------:R-:W-:Y:S02]  /*31f10*/  ISETP.GT.AND P1, PT, R0, 0x8, P2 ;  /* 0x000000080000780c */ /* 0x000fe40001724270 */
[----:B---3--:R-:W-:Y:S02]  /*31f20*/  PRMT R7, R4, 0x7610, R7 ;  /* 0x0000761004077816 */ /* 0x008fe40000000007 */
[----:B------:R-:W-:-:S03]  /*31f30*/  F2FP.BF16.F32.PACK_AB R4, RZ, R6 ;  /* 0x00000006ff04723e */ /* 0x000fc600000010ff */
[----:B------:R-:W-:Y:S01]  /*31f40*/  @P3 STG.E.U16 desc[UR60][R12.64+0x2], R7 ;  /* 0x000002070c003986 */ /* 0x000fe2000c10153c */
[----:B------:R-:W-:-:S03]  /*31f50*/  ISETP.GT.AND P3, PT, R3, 0x8, PT ;  /* 0x000000080300780c */ /* 0x000fc60003f64270 */
[----:B------:R3:W-:Y:S01]  /*31f60*/  @P5 STG.E.U16 desc[UR60][R20.64], R5 ;  /* 0x0000000514005986 */ /* 0x0007e2000c10153c */
[----:B------:R-:W-:-:S03]  /*31f70*/  ISETP.GT.AND P4, PT, R0, RZ, P3 ;  /* 0x000000ff0000720c */ /* 0x000fc60001f84270 */
[----:B------:R4:W-:Y:S01]  /*31f80*/  @P1 STG.E.U16 desc[UR60][R20.64+0x2], R4 ;  /* 0x0000020414001986 */ /* 0x0009e2000c10153c */
[----:B------:R-:W-:-:S04]  /*31f90*/  ISETP.GT.AND P1, PT, R3, 0x9, PT ;  /* 0x000000090300780c */ /* 0x000fc80003f24270 */
[----:B------:R-:W-:Y:S01]  /*31fa0*/  ISETP.GT.AND P5, PT, R0, RZ, P1 ;  /* 0x000000ff0000720c */ /* 0x000fe20000fa4270 */
[-C--:B---3--:R-:W-:Y:S02]  /*31fb0*/  FMUL R5, R18, R2.reuse ;  /* 0x0000000212057220 */ /* 0x088fe40000400000 */
[----:B------:R-:W3:Y:S01]  /*31fc0*/  LDL.LU R18, [R1+0x410] ;  /* 0x0004100001127983 */ /* 0x000ee20000300800 */
[----:B----4-:R-:W-:Y:S02]  /*31fd0*/  FMUL R4, R17, R2 ;  /* 0x0000000211047220 */ /* 0x010fe40000400000 */
[----:B------:R-:W-:Y:S01]  /*31fe0*/  F2FP.BF16.F32.PACK_AB R5, RZ, R5 ;  /* 0x00000005ff05723e */ /* 0x000fe200000010ff */
[----:B------:R-:W4:Y:S02]  /*31ff0*/  LDL.LU R17, [R1+0x414] ;  /* 0x0004140001117983 */ /* 0x000f240000300800 */
[----:B------:R-:W-:Y:S02]  /*32000*/  F2FP.BF16.F32.PACK_AB R4, RZ, R4 ;  /* 0x00000004ff04723e */ /* 0x000fe400000010ff */
[----:B------:R5:W-:Y:S01]  /*32010*/  @P4 STG.E.U16 desc[UR60][R12.64+0x10], R5 ;  /* 0x000010050c004986 */ /* 0x000be2000c10153c */
[----:B------:R-:W-:-:S03]  /*32020*/  ISETP.GT.AND P4, PT, R0, 0x8, P3 ;  /* 0x000000080000780c */ /* 0x000fc60001f84270 */
[----:B------:R0:W-:Y:S01]  /*32030*/  @P5 STG.E.U16 desc[UR60][R12.64+0x12], R4 ;  /* 0x000012040c005986 */ /* 0x0001e2000c10153c */
[----:B------:R-:W-:Y:S01]  /*32040*/  ISETP.GT.AND P5, PT, R0, 0x8, P1 ;  /* 0x000000080000780c */ /* 0x000fe20000fa4270 */
[-C--:B-----5:R-:W-:Y:S02]  /*32050*/  FMUL R5, R15, R2.reuse ;  /* 0x000000020f057220 */ /* 0x0a0fe40000400000 */
[----:B------:R-:W5:Y:S01]  /*32060*/  LDL.LU R15, [R1+0x418] ;  /* 0x00041800010f7983 */ /* 0x000f620000300800 */
[----:B0-----:R-:W-:Y:S02]  /*32070*/  FMUL R4, R9, R2 ;  /* 0x0000000209047220 */ /* 0x001fe40000400000 */
[----:B------:R-:W-:Y:S01]  /*32080*/  F2FP.BF16.F32.PACK_AB R5, RZ, R5 ;  /* 0x00000005ff05723e */ /* 0x000fe200000010ff */
[----:B------:R-:W5:Y:S02]  /*32090*/  LDL.LU R9, [R1+0x41c] ;  /* 0x00041c0001097983 */ /* 0x000f640000300800 */
[----:B------:R-:W-:-:S02]  /*320a0*/  F2FP.BF16.F32.PACK_AB R4, RZ, R4 ;  /* 0x00000004ff04723e */ /* 0x000fc400000010ff */
[----:B------:R-:W-:Y:S01]  /*320b0*/  @P4 STG.E.U16 desc[UR60][R20.64+0x10], R5 ;  /* 0x0000100514004986 */ /* 0x000fe2000c10153c */
[----:B------:R-:W-:-:S03]  /*320c0*/  ISETP.GT.AND P4, PT, R0, 0x80, P0 ;  /* 0x000000800000780c */ /* 0x000fc60000784270 */
[----:B------:R0:W-:Y:S01]  /*320d0*/  @P5 STG.E.U16 desc[UR60][R20.64+0x12], R4 ;  /* 0x0000120414005986 */ /* 0x0001e2000c10153c */
[----:B------:R-:W-:Y:S01]  /*320e0*/  UIMAD UR7, UR9, 0xf0, URZ ;  /* 0x000000f0090778a4 */ /* 0x000fe2000f8e023f */
[----:B------:R-:W-:Y:S02]  /*320f0*/  FMUL R6, R235, R2 ;  /* 0x00000002eb067220 */ /* 0x000fe40000400000 */
[----:B------:R-:W5:Y:S01]  /*32100*/  LDL.LU R233, [R1+0x3e0] ;  /* 0x0003e00001e97983 */ /* 0x000f620000300800 */
[----:B0-----:R-:W-:Y:S02]  /*32110*/  IMAD.U32 R4, RZ, RZ, UR8 ;  /* 0x00000008ff047e24 */ /* 0x001fe4000f8e00ff */
[----:B------:R-:W-:Y:S01]  /*32120*/  F2FP.BF16.F32.PACK_AB R6, RZ, R6 ;  /* 0x00000006ff06723e */ /* 0x000fe200000010ff */
[----:B------:R-:W5:Y:S01]  /*32130*/  LDL.LU R232, [R1+0x3e4] ;  /* 0x0003e40001e87983 */ /* 0x000f620000300800 */
[----:B------:R-:W-:-:S04]  /*32140*/  IMAD.WIDE.U32 R4, R4, 0xf0, R20 ;  /* 0x000000f004047825 */ /* 0x000fc800078e0014 */
[----:B------:R-:W-:Y:S01]  /*32150*/  FMUL R7, R22, R2 ;  /* 0x0000000216077220 */ /* 0x000fe20000400000 */
[----:B------:R-:W5:Y:S01]  /*32160*/  LDL.LU R23, [R1+0x3e8] ;  /* 0x0003e80001177983 */ /* 0x000f620000300800 */
[----:B------:R-:W-:-:S05]  /*32170*/  VIADD R5, R5, UR7 ;  /* 0x0000000705057c36 */ /* 0x000fca0008000000 */
[----:B------:R0:W-:Y:S01]  /*32180*/  @P4 STG.E.U16 desc[UR60][R4.64], R6 ;  /* 0x0000000604004986 */ /* 0x0001e2000c10153c */
[C---:B------:R-:W-:Y:S02]  /*32190*/  ISETP.GT.AND P4, PT, R0.reuse, 0x80, P2 ;  /* 0x000000800000780c */ /* 0x040fe40001784270 */
[----:B------:R-:W-:Y:S01]  /*321a0*/  ISETP.GT.AND P5, PT, R0, 0x88, P0 ;  /* 0x000000880000780c */ /* 0x000fe200007a4270 */
[----:B0-----:R-:W-:-:S05]  /*321b0*/  FMUL R6, R234, R2 ;  /* 0x00000002ea067220 */ /* 0x001fca0000400000 */
[----:B------:R-:W-:Y:S02]  /*321c0*/  F2FP.BF16.F32.PACK_AB R6, RZ, R6 ;  /* 0x00000006ff06723e */ /* 0x000fe400000010ff */
[----:B------:R-:W-:-:S03]  /*321d0*/  F2FP.BF16.F32.PACK_AB R7, RZ, R7 ;  /* 0x00000007ff07723e */ /* 0x000fc600000010ff */
[----:B------:R0:W-:Y:S01]  /*321e0*/  @P4 STG.E.U16 desc[UR60][R4.64+0x2], R6 ;  /* 0x0000020604004986 */ /* 0x0001e2000c10153c */
[----:B-1----:R-:W-:Y:S02]  /*321f0*/  PRMT R8, R7, 0x7610, R8 ;  /* 0x0000761007087816 */ /* 0x002fe40000000008 */
[----:B0-----:R-:W-:-:S04]  /*32200*/  IADD3 R6, P4, R4, UR5, RZ ;  /* 0x0000000504067c10 */ /* 0x001fc8000ff9e0ff */
[----:B------:R-:W-:Y:S02]  /*32210*/  IADD3.X R7, R5, UR4, RZ, P4, !PT ;  /* 0x0000000405077c10 */ /* 0x000fe4000a7fe4ff */
[----:B------:R-:W-:-:S03]  /*32220*/  ISETP.GT.AND P4, PT, R0, 0x88, P2 ;  /* 0x000000880000780c */ /* 0x000fc60001784270 */
[----:B------:R2:W-:Y:S02]  /*32230*/  @P5 STG.E.U16 desc[UR60][R6.64], R8 ;  /* 0x0000000806005986 */ /* 0x0005e4000c10153c */
[----:B--2---:R-:W-:Y:S02]  /*32240*/  FMUL R8, R19, R2 ;  /* 0x0000000213087220 */ /* 0x004fe40000400000 */
[----:B------:R-:W2:Y:S03]  /*32250*/  LDL.LU R19, [R1+0x3ec] ;  /* 0x0003ec0001137983 */ /* 0x000ea60000300800 */
[----:B------:R-:W-:-:S05]  /*32260*/  F2FP.BF16.F32.PACK_AB R8, RZ, R8 ;  /* 0x00000008ff08723e */ /* 0x000fca00000010ff */
[----:B------:R3:W-:Y:S01]  /*32270*/  @P4 STG.E.U16 desc[UR60][R6.64+0x2], R8 ;  /* 0x0000020806004986 */ /* 0x0007e2000c10153c */
[----:B------:R-:W-:Y:S01]  /*32280*/  ISETP.GT.AND P4, PT, R0, 0x80, P3 ;  /* 0x000000800000780c */ /* 0x000fe20001f84270 */
[----:B---3--:R-:W-:Y:S02]  /*32290*/  FMUL R8, R18, R2 ;  /* 0x0000000212087220 */ /* 0x008fe40000400000 */
[----:B------:R-:W3:Y:S03]  /*322a0*/  LDL.LU R18, [R1+0x3f0] ;  /* 0x0003f00001127983 */ /* 0x000ee60000300800 */
[----:B------:R-:W-:-:S07]  /*322b0*/  F2FP.BF16.F32.PACK_AB R8, RZ, R8 ;  /* 0x00000008ff08723e */ /* 0x000fce00000010ff */
[----:B------:R4:W-:Y:S02]  /*322c0*/  @P4 STG.E.U16 desc[UR60][R4.64+0x10], R8 ;  /* 0x0000100804004986 */ /* 0x0009e4000c10153c */
[----:B----4-:R-:W-:Y:S02]  /*322d0*/  FMUL R8, R17, R2 ;  /* 0x0000000211087220 */ /* 0x010fe40000400000 */
[----:B------:R-:W4:Y:S01]  /*322e0*/  LDL.LU R17, [R1+0x3f4] ;  /* 0x0003f40001117983 */ /* 0x000f220000300800 */
[----:B------:R-:W-:Y:S02]  /*322f0*/  ISETP.GT.AND P4, PT, R0, 0x80, P1 ;  /* 0x000000800000780c */ /* 0x000fe40000f84270 */
[----:B------:R-:W-:-:S11]  /*32300*/  F2FP.BF16.F32.PACK_AB R8, RZ, R8 ;  /* 0x00000008ff08723e */ /* 0x000fd600000010ff */
[----:B------:R5:W-:Y:S01]  /*32310*/  @P4 STG.E.U16 desc[UR60][R4.64+0x12], R8 ;  /* 0x0000120804004986 */ /* 0x000be2000c10153c */
[----:B------:R-:W-:Y:S01]  /*32320*/  ISETP.GT.AND P4, PT, R0, 0x88, P3 ;  /* 0x000000880000780c */ /* 0x000fe20001f84270 */
[----:B-----5:R-:W-:Y:S02]  /*32330*/  FMUL R8, R15, R2 ;  /* 0x000000020f087220 */ /* 0x020fe40000400000 */
[----:B------:R-:W5:Y:S03]  /*32340*/  LDL.LU R15, [R1+0x3f8] ;  /* 0x0003f800010f7983 */ /* 0x000f660000300800 */
[----:B------:R-:W-:-:S07]  /*32350*/  F2FP.BF16.F32.PACK_AB R8, RZ, R8 ;  /* 0x00000008ff08723e */ /* 0x000fce00000010ff */
[----:B------:R0:W-:Y:S01]  /*32360*/  @P4 STG.E.U16 desc[UR60][R6.64+0x10], R8 ;  /* 0x0000100806004986 */ /* 0x0001e2000c10153c */
[C---:B------:R-:W-:Y:S01]  /*32370*/  ISETP.GT.AND P4, PT, R0.reuse, 0x88, P1 ;  /* 0x000000880000780c */ /* 0x040fe20000f84270 */
[----:B------:R-:W-:Y:S01]  /*32380*/  USHF.L.U32 UR13, UR8, 0x8, URZ ;  /* 0x00000008080d7899 */ /* 0x000fe2000800063f */
[----:B------:R-:W-:Y:S01]  /*32390*/  ISETP.GT.AND P5, PT, R0, 0x100, P0 ;  /* 0x000001000000780c */ /* 0x000fe200007a4270 */
[----:B0-----:R-:W-:Y:S02]  /*323a0*/  FMUL R8, R9, R2 ;  /* 0x0000000209087220 */ /* 0x001fe40000400000 */
[----:B------:R-:W5:Y:S03]  /*323b0*/  LDL.LU R9, [R1+0x3fc] ;  /* 0x0003fc0001097983 */ /* 0x000f660000300800 */
[----:B------:R-:W-:Y:S01]  /*323c0*/  F2FP.BF16.F32.PACK_AB R8, RZ, R8 ;  /* 0x00000008ff08723e */ /* 0x000fe200000010ff */
[----:B------:R-:W-:Y:S01]  /*323d0*/  USHF.L.U64.HI UR12, UR8, 0x8, UR9 ;  /* 0x00000008080c7899 */ /* 0x000fe20008010209 */
[----:B------:R-:W5:Y:S04]  /*323e0*/  LDL.LU R14, [R1+0x3c0] ;  /* 0x0003c000010e7983 */ /* 0x000f680000300800 */
[----:B------:R0:W-:Y:S01]  /*323f0*/  @P4 STG.E.U16 desc[UR60][R6.64+0x12], R8 ;  /* 0x0000120806004986 */ /* 0x0001e2000c10153c */
[----:B------:R-:W-:-:S03]  /*32400*/  IADD3 R4, P4, R4, UR13, RZ ;  /* 0x0000000d04047c10 */ /* 0x000fc6000ff9e0ff */
[----:B------:R-:W5:Y:S01]  /*32410*/  LDL.LU R235, [R1+0x3c4] ;  /* 0x0003c40001eb7983 */ /* 0x000f620000300800 */
[----:B------:R-:W-:Y:S01]  /*32420*/  IADD3.X R5, R5, UR12, RZ, P4, !PT ;  /* 0x0000000c05057c10 */ /* 0x000fe2000a7fe4ff */
[-C--:B0-----:R-:W-:Y:S01]  /*32430*/  FMUL R6, R233, R2.reuse ;  /* 0x00000002e9067220 */ /* 0x081fe20000400000 */
[----:B------:R-:W-:Y:S01]  /*32440*/  ISETP.GT.AND P4, PT, R0, 0x100, P2 ;  /* 0x000001000000780c */ /* 0x000fe20001784270 */
[----:B------:R-:W-:Y:S01]  /*32450*/  FMUL R7, R23, R2 ;  /* 0x0000000217077220 */ /* 0x000fe20000400000 */
[----:B------:R-:W5:Y:S02]  /*32460*/  LDL.LU R22, [R1+0x3c8] ;  /* 0x0003c80001167983 */ /* 0x000f640000300800 */
[----:B------:R-:W-:-:S05]  /*32470*/  F2FP.BF16.F32.PACK_AB R6, RZ, R6 ;  /* 0x00000006ff06723e */ /* 0x000fca00000010ff */
[----:B------:R0:W-:Y:S01]  /*32480*/  @P5 STG.E.U16 desc[UR60][R4.64], R6 ;  /* 0x0000000604005986 */ /* 0x0001e2000c10153c */
[----:B------:R-:W-:Y:S01]  /*32490*/  ISETP.GT.AND P5, PT, R0, 0x108, P0 ;  /* 0x000001080000780c */ /* 0x000fe200007a4270 */
[----:B0-----:R-:W-:-:S05]  /*324a0*/  FMUL R6, R232, R2 ;  /* 0x00000002e8067220 */ /* 0x001fca0000400000 */
[----:B------:R-:W-:Y:S02]  /*324b0*/  F2FP.BF16.F32.PACK_AB R6, RZ, R6 ;  /* 0x00000006ff06723e */ /* 0x000fe400000010ff */
[----:B------:R-:W-:-:S03]  /*324c0*/  F2FP.BF16.F32.PACK_AB R7, RZ, R7 ;  /* 0x00000007ff07723e */ /* 0x000fc600000010ff */
[----:B------:R0:W-:Y:S01]  /*324d0*/  @P4 STG.E.U16 desc[UR60][R4.64+0x2], R6 ;  /* 0x0000020604004986 */ /* 0x0001e2000c10153c */
[----:B------:R-:W-:Y:S02]  /*324e0*/  PRMT R8, R7, 0x7610, R8 ;  /* 0x0000761007087816 */ /* 0x000fe40000000008 */
        /* <DEDUP_REMOVED lines=23> */
[C---:B------:R-:W-:Y:S02]  /*32660*/  ISETP.GT.AND P4, PT, R0.reuse, 0x108, P1 ;  /* 0x000001080000780c */ /* 0x040fe40000f84270 */
[----:B------:R-:W-:Y:S01]  /*32670*/  ISETP.GT.AND P5, PT, R0, 0x180, P0 ;  /* 0x000001800000780c */ /* 0x000fe200007a4270 */
[----:B0-----:R-:W-:Y:S02]  /*32680*/  FMUL R8, R9, R2 ;  /* 0x0000000209087220 */ /* 0x001fe40000400000 */
[----:B------:R-:W5:Y:S03]  /*32690*/  LDL.LU R9, [R1+0x3dc] ;  /* 0x0003dc0001097983 */ /* 0x000f660000300800 */
[----:B------:R-:W-:Y:S01]  /*326a0*/  F2FP.BF16.F32.PACK_AB R8, RZ, R8 ;  /* 0x00000008ff08723e */ /* 0x000fe200000010ff */
        /* <DEDUP_REMOVED lines=9> */
[----:B------:R-:W-:Y:S02]  /*32740*/  F2FP.BF16.F32.PACK_AB R6, RZ, R6 ;  /* 0x00000006ff06723e */ /* 0x000fe400000010ff */
[----:B------:R-:W-:Y:S01]  /*32750*/  ISETP.GT.AND P0, PT, R0, 0x188, P0 ;  /* 0x000001880000780c */ /* 0x000fe20000704270 */
[----:B------:R-:W5:Y:S04]  /*32760*/  LDL.LU R23, [R1+0x3ac] ;  /* 0x0003ac0001177983 */ /* 0x000f680000300800 */
[----:B------:R0:W-:Y:S01]  /*32770*/  @P5 STG.E.U16 desc[UR60][R4.64], R6 ;  /* 0x0000000604005986 */ /* 0x0001e2000c10153c */
[----:B------:R-:W-:-:S02]  /*32780*/  F2FP.BF16.F32.PACK_AB R7, RZ, R7 ;  /* 0x00000007ff07723e */ /* 0x000fc400000010ff */
[----:B------:R-:W-:Y:S01]  /*32790*/  ISETP.GT.AND P2, PT, R0, 0x188, P2 ;  /* 0x000001880000780c */ /* 0x000fe20001744270 */
[----:B------:R-:W5:Y:S01]  /*327a0*/  LDL.LU R22, [R1+0x3b0] ;  /* 0x0003b00001167983 */ /* 0x000f620000300800 */
[----:B0-----:R-:W-:-:S05]  /*327b0*/  FMUL R6, R235, R2 ;  /* 0x00000002eb067220 */ /* 0x001fca0000400000 */
[----:B------:R-:W-:-:S05]  /*327c0*/  F2FP.BF16.F32.PACK_AB R6, RZ, R6 ;  /* 0x00000006ff06723e */ /* 0x000fca00000010ff */
[----:B------:R0:W-:Y:S01]  /*327d0*/  @P4 STG.E.U16 desc[UR60][R4.64+0x2], R6 ;  /* 0x0000020604004986 */ /* 0x0001e2000c10153c */
[----:B------:R-:W-:Y:S02]  /*327e0*/  PRMT R8, R7, 0x7610, R8 ;  /* 0x0000761007087816 */ /* 0x000fe40000000008 */
[----:B0-----:R-:W-:-:S04]  /*327f0*/  IADD3 R6, P4, R4, UR5, RZ ;  /* 0x0000000504067c10 */ /* 0x001fc8000ff9e0ff */
[----:B------:R-:W-:-:S05]  /*32800*/  IADD3.X R7, R5, UR4, RZ, P4, !PT ;  /* 0x0000000405077c10 */ /* 0x000fca000a7fe4ff */
[----:B------:R2:W-:Y:S01]  /*32810*/  @P0 STG.E.U16 desc[UR60][R6.64], R8 ;  /* 0x0000000806000986 */ /* 0x0005e2000c10153c */
[----:B------:R-:W-:Y:S01]  /*32820*/  ISETP.GT.AND P0, PT, R0, 0x180, P3 ;  /* 0x000001800000780c */ /* 0x000fe20001f04270 */
[----:B--2---:R-:W-:Y:S02]  /*32830*/  FMUL R8, R19, R2 ;  /* 0x0000000213087220 */ /* 0x004fe40000400000 */
[----:B------:R-:W2:Y:S03]  /*32840*/  LDL.LU R19, [R1+0x3b4] ;  /* 0x0003b40001137983 */ /* 0x000ea60000300800 */
[----:B------:R-:W-:-:S05]  /*32850*/  F2FP.BF16.F32.PACK_AB R8, RZ, R8 ;  /* 0x00000008ff08723e */ /* 0x000fca00000010ff */
[----:B------:R3:W-:Y:S02]  /*32860*/  @P2 STG.E.U16 desc[UR60][R6.64+0x2], R8 ;  /* 0x0000020806002986 */ /* 0x0007e4000c10153c */
[----:B---3--:R-:W-:-:S05]  /*32870*/  FMUL R8, R18, R2 ;  /* 0x0000000212087220 */ /* 0x008fca0000400000 */
[----:B------:R-:W-:-:S05]  /*32880*/  F2FP.BF16.F32.PACK_AB R8, RZ, R8 ;  /* 0x00000008ff08723e */ /* 0x000fca00000010ff */
[----:B------:R4:W-:Y:S02]  /*32890*/  @P0 STG.E.U16 desc[UR60][R4.64+0x10], R8 ;  /* 0x0000100804000986 */ /* 0x0009e4000c10153c */
[----:B----4-:R-:W-:Y:S02]  /*328a0*/  FMUL R8, R17, R2 ;  /* 0x0000000211087220 */ /* 0x010fe40000400000 */
[----:B------:R-:W3:Y:S01]  /*328b0*/  LDL.LU R17, [R1+0x3b8] ;  /* 0x0003b80001117983 */ /* 0x000ee20000300800 */
[C---:B------:R-:W-:Y:S02]  /*328c0*/  ISETP.GT.AND P0, PT, R0.reuse, 0x180, P1 ;  /* 0x000001800000780c */ /* 0x040fe40000f04270 */
[----:B------:R-:W-:Y:S02]  /*328d0*/  F2FP.BF16.F32.PACK_AB R8, RZ, R8 ;  /* 0x00000008ff08723e */ /* 0x000fe400000010ff */
[----:B------:R-:W-:-:S09]  /*328e0*/  ISETP.GT.AND P3, PT, R0, 0x188, P3 ;  /* 0x000001880000780c */ /* 0x000fd20001f64270 */
[----:B------:R5:W-:Y:S02]  /*328f0*/  @P0 STG.E.U16 desc[UR60][R4.64+0x12], R8 ;  /* 0x0000120804000986 */ /* 0x000be4000c10153c */
[----:B-----5:R-:W-:Y:S02]  /*32900*/  FMUL R4, R15, R2 ;  /* 0x000000020f047220 */ /* 0x020fe40000400000 */
[----:B------:R-:W4:Y:S03]  /*32910*/  LDL.LU R15, [R1+0x3bc] ;  /* 0x0003bc00010f7983 */ /* 0x000f260000300800 */
[----:B------:R-:W-:Y:S01]  /*32920*/  F2FP.BF16.F32.PACK_AB R4, RZ, R4 ;  /* 0x00000004ff04723e */ /* 0x000fe200000010ff */
[----:B------:R-:W-:Y:S01]  /*32930*/  @P3 IMAD.MOV.U32 R5, RZ, RZ, R7 ;  /* 0x000000ffff053224 */ /* 0x000fe200078e0007 */
[----:B------:R-:W-:Y:S01]  /*32940*/  ISETP.GT.AND P1, PT, R0, 0x188, P1 ;  /* 0x000001880000780c */ /* 0x000fe20000f24270 */
[----:B------:R-:W5:Y:S01]  /*32950*/  LDL.LU R18, [R1+0x380] ;  /* 0x0003800001127983 */ /* 0x000f620000300800 */
[----:B------:R-:W-:Y:S01]  /*32960*/  PRMT R8, R4, 0x7610, R8 ;  /* 0x0000761004087816 */ /* 0x000fe20000000008 */
[----:B------:R-:W-:-:S05]  /*32970*/  @P3 IMAD.MOV.U32 R4, RZ, RZ, R6 ;  /* 0x000000ffff043224 */ /* 0x000fca00078e0006 */
[----:B------:R0:W-:Y:S01]  /*32980*/  @P3 STG.E.U16 desc[UR60][R4.64+0x10], R8 ;  /* 0x0000100804003986 */ /* 0x0001e2000c10153c */
[C---:B------:R-:W-:Y:S02]  /*32990*/  ISETP.GT.AND P3, PT, R3.reuse, 0x10, PT ;  /* 0x000000100300780c */ /* 0x040fe40003f64270 */
[----:B------:R-:W-:Y:S01]  /*329a0*/  ISETP.GT.AND P2, PT, R3, 0x11, PT ;  /* 0x000000110300780c */ /* 0x000fe20003f44270 */
[----:B0-----:R-:W-:Y:S02]  /*329b0*/  FMUL R4, R9, R2 ;  /* 0x0000000209047220 */ /* 0x001fe40000400000 */
[----:B------:R-:W5:Y:S03]  /*329c0*/  LDL.LU R9, [R1+0x384] ;  /* 0x0003840001097983 */ /* 0x000f660000300800 */
[----:B------:R-:W-:Y:S02]  /*329d0*/  F2FP.BF16.F32.PACK_AB R4, RZ, R4 ;  /* 0x00000004ff04723e */ /* 0x000fe400000010ff */
[----:B------:R-:W-:-:S03]  /*329e0*/  ISETP.GT.AND P4, PT, R0, RZ, P2 ;  /* 0x000000ff0000720c */ /* 0x000fc60001784270 */
[----:B------:R0:W-:Y:S01]  /*329f0*/  @P1 STG.E.U16 desc[UR60][R6.64+0x12], R4 ;  /* 0x0000120406001986 */ /* 0x0001e2000c10153c */
[C---:B------:R-:W-:Y:S02]  /*32a00*/  ISETP.GT.AND P1, PT, R0.reuse, RZ, P3 ;  /* 0x000000ff0000720c */ /* 0x040fe40001f24270 */
[----:B------:R-:W-:Y:S01]  /*32a10*/  ISETP.GT.AND P5, PT, R0, 0x8, P3 ;  /* 0x000000080000780c */ /* 0x000fe20001fa4270 */
[-C--:B0-----:R-:W-:Y:S01]  /*32a20*/  FMUL R4, R234, R2.reuse ;  /* 0x00000002ea047220 */ /* 0x081fe20000400000 */
[-C--:B------:R-:W-:Y:S01]  /*32a30*/  FMUL R6, R233, R2.reuse ;  /* 0x00000002e9067220 */ /* 0x080fe20000400000 */
[----:B------:R-:W-:-:S03]  /*32a40*/  FMUL R5, R232, R2 ;  /* 0x00000002e8057220 */ /* 0x000fc60000400000 */
[----:B------:R-:W-:Y:S02]  /*32a50*/  F2FP.BF16.F32.PACK_AB R4, RZ, R4 ;  /* 0x00000004ff04723e */ /* 0x000fe400000010ff */
[----:B------:R-:W-:Y:S02]  /*32a60*/  F2FP.BF16.F32.PACK_AB R6, RZ, R6 ;  /* 0x00000006ff06723e */ /* 0x000fe400000010ff */
[----:B------:R-:W-:Y:S02]  /*32a70*/  PRMT R8, R4, 0x7610, R8 ;  /* 0x0000761004087816 */ /* 0x000fe40000000008 */
[----:B------:R-:W-:Y:S01]  /*32a80*/  F2FP.BF16.F32.PACK_AB R5, RZ, R5 ;  /* 0x00000005ff05723e */ /* 0x000fe200000010ff */
[-C--:B------:R-:W-:Y:S01]  /*32a90*/  FMUL R7, R23, R2.reuse ;  /* 0x0000000217077220 */ /* 0x080fe20000400000 */
[----:B------:R-:W-:Y:S04]  /*32aa0*/  @P4 STG.E.U16 desc[UR60][R12.64+0x22], R6 ;  /* 0x000022060c004986 */ /* 0x000fe8000c10153c */
[----:B------:R-:W5:Y:S04]  /*32ab0*/  LDL.LU R23, [R1+0x388] ;  /* 0x0003880001177983 */ /* 0x000f680000300800 */
[----:B------:R-:W-:Y:S04]  /*32ac0*/  @P1 STG.E.U16 desc[UR60][R12.64+0x20], R8 ;  /* 0x000020080c001986 */ /* 0x000fe8000c10153c */
[----:B------:R0:W-:Y:S02]  /*32ad0*/  @P5 STG.E.U16 desc[UR60][R20.64+0x20], R5 ;  /* 0x0000200514005986 */ /* 0x0001e4000c10153c */
[----:B0-----:R-:W-:-:S02]  /*32ae0*/  FMUL R5, R22, R2 ;  /* 0x0000000216057220 */ /* 0x001fc40000400000 */
[----:B------:R-:W5:Y:S04]  /*32af0*/  LDL.LU R22, [R1+0x38c] ;  /* 0x00038c0001167983 */ /* 0x000f680000300800 */
[----:B------:R-:W5:Y:S04]  /*32b00*/  LDL.LU R234, [R1+0x390] ;  /* 0x0003900001ea7983 */ /* 0x000f680000300800 */
[----:B------:R-:W5:Y:S01]  /*32b10*/  LDL.LU R233, [R1+0x394] ;  /* 0x0003940001e97983 */ /* 0x000f620000300800 */
[----:B------:R-:W-:-:S03]  /*32b20*/  F2FP.BF16.F32.PACK_AB R5, RZ, R5 ;  /* 0x00000005ff05723e */ /* 0x000fc600000010ff */
[----:B------:R-:W5:Y:S01]  /*32b30*/  LDL.LU R232, [R1+0x398] ;  /* 0x0003980001e87983 */ /* 0x000f620000300800 */
[----:B------:R-:W-:Y:S02]  /*32b40*/  F2FP.BF16.F32.PACK_AB R4, RZ, R7 ;  /* 0x00000007ff04723e */ /* 0x000fe400000010ff */
[----:B------:R-:W-:Y:S01]  /*32b50*/  PRMT R7, R5, 0x7610, R7 ;  /* 0x0000761005077816 */ /* 0x000fe20000000007 */
[----:B---3--:R-:W-:Y:S02]  /*32b60*/  FMUL R5, R17, R2 ;  /* 0x0000000211057220 */ /* 0x008fe40000400000 */
[----:B------:R-:W3:Y:S01]  /*32b70*/  LDL.LU R17, [R1+0x39c] ;  /* 0x00039c0001117983 */ /* 0x000ee20000300800 */
[C---:B------:R-:W-:Y:S02]  /*32b80*/  ISETP.GT.AND P0, PT, R0.reuse, 0x8, P2 ;  /* 0x000000080000780c */ /* 0x040fe40001704270 */
[----:B------:R-:W-:Y:S01]  /*32b90*/  ISETP.GT.AND P1, PT, R3, 0x18, PT ;  /* 0x000000180300780c */ /* 0x000fe20003f24270 */
[----:B------:R-:W3:Y:S03]  /*32ba0*/  LDL.LU R14, [R1+0x364] ;  /* 0x00036400010e7983 */ /* 0x000ee60000300800 */
[----:B------:R-:W-:-:S07]  /*32bb0*/  ISETP.GT.AND P5, PT, R0, RZ, P1 ;  /* 0x000000ff0000720c */ /* 0x000fce0000fa4270 */
[----:B------:R2:W-:Y:S01]  /*32bc0*/  @P0 STG.E.U16 desc[UR60][R20.64+0x22], R4 ;  /* 0x0000220414000986 */ /* 0x0005e2000c10153c */
[----:B------:R-:W-:-:S04]  /*32bd0*/  ISETP.GT.AND P0, PT, R3, 0x19, PT ;  /* 0x000000190300780c */ /* 0x000fc80003f04270 */
[----:B------:R-:W-:Y:S01]  /*32be0*/  ISETP.GT.AND P4, PT, R0, RZ, P0 ;  /* 0x000000ff0000720c */ /* 0x000fe20000784270 */
[----:B--2---:R-:W-:-:S05]  /*32bf0*/  FMUL R4, R19, R2 ;  /* 0x0000000213047220 */ /* 0x004fca0000400000 */
[----:B------:R-:W-:-:S04]  /*32c00*/  F2FP.BF16.F32.PACK_AB R4, RZ, R4 ;  /* 0x00000004ff04723e */ /* 0x000fc800000010ff */
[----:B------:R-:W-:Y:S01]  /*32c10*/  PRMT R6, R4, 0x7610, R6 ;  /* 0x0000761004067816 */ /* 0x000fe20000000006 */
[----:B----4-:R-:W-:Y:S01]  /*32c20*/  FMUL R4, R15, R2 ;  /* 0x000000020f047220 */ /* 0x010fe20000400000 */
[----:B------:R-:W-:Y:S01]  /*32c30*/  @P5 STG.E.U16 desc[UR60][R12.64+0x30], R7 ;  /* 0x000030070c005986 */ /* 0x000fe2000c10153c */
[----:B------:R-:W-:-:S03]  /*32c40*/  ISETP.GT.AND P5, PT, R0, 0x8, P1 ;  /* 0x000000080000780c */ /* 0x000fc60000fa4270 */
[----:B------:R0:W-:Y:S01]  /*32c50*/  @P4 STG.E.U16 desc[UR60][R12.64+0x32], R6 ;  /* 0x000032060c004986 */ /* 0x0001e2000c10153c */
[----:B------:R-:W-:Y:S02]  /*32c60*/  ISETP.GT.AND P4, PT, R0, 0x8, P0 ;  /* 0x000000080000780c */ /* 0x000fe40000784270 */
[----:B------:R-:W-:Y:S01]  /*32c70*/  F2FP.BF16.F32.PACK_AB R5, RZ, R5 ;  /* 0x00000005ff05723e */ /* 0x000fe200000010ff */
[----:B------:R-:W2:Y:S01]  /*32c80*/  LDL.LU R15, [R1+0x368] ;  /* 0x00036800010f7983 */ /* 0x000ea20000300800 */
[----:B------:R-:W-:Y:S02]  /*32c90*/  F2FP.BF16.F32.PACK_AB R4, RZ, R4 ;  /* 0x00000004ff04723e */ /* 0x000fe400000010ff */
[----:B0-----:R-:W-:Y:S02]  /*32ca0*/  PRMT R6, R5, 0x7610, R6 ;  /* 0x0000761005067816 */ /* 0x001fe40000000006 */
[----:B------:R-:W-:Y:S01]  /*32cb0*/  PRMT R5, R4, 0x7610, R5 ;  /* 0x0000761004057816 */ /* 0x000fe20000000005 */
[----:B------:R-:W-:-:S02]  /*32cc0*/  IMAD.U32 R4, RZ, RZ, UR8 ;  /* 0x00000008ff047e24 */ /* 0x000fc4000f8e00ff */
[----:B------:R0:W-:Y:S01]  /*32cd0*/  @P5 STG.E.U16 desc[UR60][R20.64+0x30], R6 ;  /* 0x0000300614005986 */ /* 0x0001e2000c10153c */
[----:B------:R-:W-:-:S03]  /*32ce0*/  ISETP.GT.AND P5, PT, R0, 0x80, P2 ;  /* 0x000000800000780c */ /* 0x000fc600017a4270 */
[----:B------:R1:W-:Y:S01]  /*32cf0*/  @P4 STG.E.U16 desc[UR60][R20.64+0x32], R5 ;  /* 0x0000320514004986 */ /* 0x0003e2000c10153c */
[----:B------:R-:W-:Y:S01]  /*32d00*/  ISETP.GT.AND P4, PT, R0, 0x80, P3 ;  /* 0x000000800000780c */ /* 0x000fe20001f84270 */
[-C--:B-----5:R-:W-:Y:S01]  /*32d10*/  FMUL R7, R18, R2.reuse ;  /* 0x0000000212077220 */ /* 0x0a0fe20000400000 */
[----:B0-----:R-:W-:Y:S01]  /*32d20*/  FMUL R6, R9, R2 ;  /* 0x0000000209067220 */ /* 0x001fe20000400000 */
[----:B-1----:R-:W-:-:S03]  /*32d30*/  IMAD.WIDE.U32 R4, R4, 0xf0, R20 ;  /* 0x000000f004047825 */ /* 0x002fc600078e0014 */
[----:B------:R-:W-:Y:S02]  /*32d40*/  F2FP.BF16.F32.PACK_AB R7, RZ, R7 ;  /* 0x00000007ff07723e */ /* 0x000fe400000010ff */
[----:B------:R-:W-:Y:S01]  /*32d50*/  F2FP.BF16.F32.PACK_AB R6, RZ, R6 ;  /* 0x00000006ff06723e */ /* 0x000fe200000010ff */
[----:B------:R-:W-:Y:S02]  /*32d60*/  VIADD R9, R5, UR7 ;  /* 0x0000000705097c36 */ /* 0x000fe40008000000 */
[----:B------:R-:W-:-:S05]  /*32d70*/  IMAD.MOV.U32 R8, RZ, RZ, R4 ;  /* 0x000000ffff087224 */ /* 0x000fca00078e0004 */
[----:B------:R-:W-:Y:S01]  /*32d80*/  @P4 STG.E.U16 desc[UR60][R8.64+0x20], R7 ;  /* 0x0000200708004986 */ /* 0x000fe2000c10153c */
[----:B------:R-:W-:-:S03]  /*32d90*/  IADD3 R18, P4, R4, UR5, RZ ;  /* 0x0000000504127c10 */ /* 0x000fc6000ff9e0ff */
[----:B------:R0:W-:Y:S01]  /*32da0*/  @P5 STG.E.U16 desc[UR60][R8.64+0x22], R6 ;  /* 0x0000220608005986 */ /* 0x0001e2000c10153c */
[C---:B------:R-:W-:Y:S02]  /*32db0*/  ISETP.GT.AND P5, PT, R0.reuse, 0x88, P3 ;  /* 0x000000880000780c */ /* 0x040fe40001fa4270 */
[----:B------:R-:W-:Y:S02]  /*32dc0*/  IADD3.X R19, R9, UR4, RZ, P4, !PT ;  /* 0x0000000409137c10 */ /* 0x000fe4000a7fe4ff */
[----:B------:R-:W-:Y:S01]  /*32dd0*/  ISETP.GT.AND P4, PT, R0, 0x88, P2 ;  /* 0x000000880000780c */ /* 0x000fe20001784270 */
[----:B0-----:R-:W-:-:S05]  /*32de0*/  FMUL R6, R23, R2 ;  /* 0x0000000217067220 */ /* 0x001fca0000400000 */
[----:B------:R-:W-:Y:S01]  /*32df0*/  F2FP.BF16.F32.PACK_AB R6, RZ, R6 ;  /* 0x00000006ff06723e */ /* 0x000fe200000010ff */
[----:B------:R-:W-:-:S04]  /*32e00*/  FMUL R5, R22, R2 ;  /* 0x0000000216057220 */ /* 0x000fc80000400000 */
[----:B------:R0:W-:Y:S01]  /*32e10*/  @P5 STG.E.U16 desc[UR60][R18.64+0x20], R6 ;  /* 0x0000200612005986 */ /* 0x0001e2000c10153c */
[----:B------:R-:W-:Y:S01]  /*32e20*/  IADD3 R4, P5, R4, UR13, RZ ;  /* 0x0000000d04047c10 */ /* 0x000fe2000ffbe0ff */
[----:B------:R-:W-:Y:S01]  /*32e30*/  IMAD.U32 R22, RZ, RZ, UR5 ;  /* 0x00000005ff167e24 */ /* 0x000fe2000f8e00ff */
[----:B------:R-:W-:Y:S01]  /*32e40*/  F2FP.BF16.F32.PACK_AB R5, RZ, R5 ;  /* 0x00000005ff05723e */ /* 0x000fe200000010ff */
[----:B------:R-:W-:-:S04]  /*32e50*/  FMUL R7, R234, R2 ;  /* 0x00000002ea077220 */ /* 0x000fc80000400000 */
[----:B------:R1:W-:Y:S01]  /*32e60*/  @P4 STG.E.U16 desc[UR60][R18.64+0x22], R5 ;  /* 0x0000220512004986 */ /* 0x0003e2000c10153c */
[----:B0-----:R-:W-:Y:S01]  /*32e70*/  IMAD.U32 R6, RZ, RZ, UR4 ;  /* 0x00000004ff067e24 */ /* 0x001fe2000f8e00ff */
[----:B------:R-:W-:Y:S02]  /*32e80*/  F2FP.BF16.F32.PACK_AB R7, RZ, R7 ;  /* 0x00000007ff07723e */ /* 0x000fe400000010ff */
[----:B-1----:R-:W-:Y:S02]  /*32e90*/  IADD3.X R5, R9, UR12, RZ, P5, !PT ;  /* 0x0000000c09057c10 */ /* 0x002fe4000affe4ff */
[----:B------:R-:W-:-:S04]  /*32ea0*/  IADD3 R22, P4, P5, R22, UR13, R4 ;  /* 0x0000000d16167c10 */ /* 0x000fc8000fd9e004 */
[----:B------:R-:W-:Y:S01]  /*32eb0*/  IADD3.X R23, R6, UR12, R5, P4, P5 ;  /* 0x0000000c06177c10 */ /* 0x000fe2000a7ea405 */
[-C--:B------:R-:W-:Y:S01]  /*32ec0*/  FMUL R6, R233, R2.reuse ;  /* 0x00000002e9067220 */ /* 0x080fe20000400000 */
[----:B------:R-:W-:Y:S02]  /*32ed0*/  ISETP.GT.AND P5, PT, R0, 0x80, P0 ;  /* 0x000000800000780c */ /* 0x000fe400007a4270 */
[----:B------:R-:W-:Y:S01]  /*32ee0*/  PRMT R11, R7, 0x7610, R11 ;  /* 0x00007610070b7816 */ /* 0x000fe2000000000b */
[----:B------:R-:W-:Y:S01]  /*32ef0*/  FMUL R7, R232, R2 ;  /* 0x00000002e8077220 */ /* 0x000fe20000400000 */
[----:B------:R-:W-:-:S04]  /*32f00*/  F2FP.BF16.F32.PACK_AB R6, RZ, R6 ;  /* 0x00000006ff06723e */ /* 0x000fc800000010ff */
[----:B------:R-:W-:Y:S02]  /*32f10*/  PRMT R10, R6, 0x7610, R10 ;  /* 0x00007610060a7816 */ /* 0x000fe4000000000a */
[----:B------:R-:W-:-:S03]  /*32f20*/  F2FP.BF16.F32.PACK_AB R7, RZ, R7 ;  /* 0x00000007ff07723e */ /* 0x000fc600000010ff */
[----:B------:R0:W-:Y:S02]  /*32f30*/  @P5 STG.E.U16 desc[UR60][R8.64+0x32], R10 ;  /* 0x0000320a08005986 */ /* 0x0001e4000c10153c */
[----:B0-----:R-:W-:Y:S01]  /*32f40*/  PRMT R10, R7, 0x7610, R10 ;  /* 0x00007610070a7816 */ /* 0x001fe2000000000a */
[----:B---3--:R-:W-:Y:S02]  /*32f50*/  FMUL R6, R17, R2 ;  /* 0x0000000211067220 */ /* 0x008fe40000400000 */
[----:B------:R-:W3:Y:S04]  /*32f60*/  LDL.LU R17, [R1+0x348] ;  /* 0x0003480001117983 */ /* 0x000ee80000300800 */
[----:B------:R-:W4:Y:S04]  /*32f70*/  LDL.LU R235, [R1+0x34c] ;  /* 0x00034c0001eb7983 */ /* 0x000f280000300800 */
[----:B------:R-:W5:Y:S04]  /*32f80*/  LDL.LU R234, [R1+0x350] ;  /* 0x0003500001ea7983 */ /* 0x000f680000300800 */
[----:B------:R-:W5:Y:S04]  /*32f90*/  LDL.LU R233, [R1+0x354] ;  /* 0x0003540001e97983 */ /* 0x000f680000300800 */
[----:B------:R-:W5:Y:S04]  /*32fa0*/  LDL.LU R232, [R1+0x358] ;  /* 0x0003580001e87983 */ /* 0x000f680000300800 */
[----:B------:R-:W2:Y:S01]  /*32fb0*/  LDL.LU R7, [R1+0x360] ;  /* 0x0003600001077983 */ /* 0x000ea20000300800 */
[----:B------:R-:W-:-:S13]  /*32fc0*/  ISETP.GT.AND P4, PT, R0, 0x80, P1 ;  /* 0x000000800000780c */ /* 0x000fda0000f84270 */
[----:B------:R-:W-:Y:S01]  /*32fd0*/  @P4 STG.E.U16 desc[UR60][R8.64+0x30], R11 ;  /* 0x0000300b08004986 */ /* 0x000fe2000c10153c */
[C---:B------:R-:W-:Y:S02]  /*32fe0*/  ISETP.GT.AND P4, PT, R0.reuse, 0x88, P1 ;  /* 0x000000880000780c */ /* 0x040fe40000f84270 */
[----:B------:R-:W-:Y:S02]  /*32ff0*/  ISETP.GT.AND P5, PT, R0, 0x88, P0 ;  /* 0x000000880000780c */ /* 0x000fe400007a4270 */
[----:B------:R-:W-:-:S09]  /*33000*/  F2FP.BF16.F32.PACK_AB R6, RZ, R6 ;  /* 0x00000006ff06723e */ /* 0x000fd200000010ff */
[----:B------:R0:W-:Y:S01]  /*33010*/  @P4 STG.E.U16 desc[UR60][R18.64+0x30], R10 ;  /* 0x0000300a12004986 */ /* 0x0001e2000c10153c */
[----:B------:R-:W-:-:S03]  /*33020*/  ISETP.GT.AND P4, PT, R0, 0x100, P3 ;  /* 0x000001000000780c */ /* 0x000fc60001f84270 */
[----:B------:R-:W-:Y:S01]  /*33030*/  @P5 STG.E.U16 desc[UR60][R18.64+0x32], R6 ;  /* 0x0000320612005986 */ /* 0x000fe2000c10153c */
[----:B--2---:R-:W-:-:S05]  /*33040*/  FMUL R7, R7, R2 ;  /* 0x0000000207077220 */ /* 0x004fca0000400000 */
[----:B------:R-:W-:-:S04]  /*33050*/  F2FP.BF16.F32.PACK_AB R7, RZ, R7 ;  /* 0x00000007ff07723e */ /* 0x000fc800000010ff */
[----:B0-----:R-:W-:-:S05]  /*33060*/  PRMT R10, R7, 0x7610, R10 ;  /* 0x00007610070a7816 */ /* 0x001fca000000000a */
[----:B------:R0:W-:Y:S04]  /*33070*/  @P4 STG.E.U16 desc[UR60][R4.64+0x20], R10 ;  /* 0x0000200a04004986 */ /* 0x0001e8000c10153c */
[----:B0-----:R-:W2:Y:S01]  /*33080*/  LDL.LU R10, [R1+0x36c] ;  /* 0x00036c00010a7983 */ /* 0x001ea20000300800 */
[----:B------:R-:W-:Y:S01]  /*33090*/  FMUL R6, R14, R2 ;  /* 0x000000020e067220 */ /* 0x000fe20000400000 */
[----:B------:R-:W-:-:S04]  /*330a0*/  ISETP.GT.AND P5, PT, R0, 0x100, P2 ;  /* 0x000001000000780c */ /* 0x000fc800017a4270 */
[----:B------:R-:W-:Y:S02]  /*330b0*/  F2FP.BF16.F32.PACK_AB R6, RZ, R6 ;  /* 0x00000006ff06723e */ /* 0x000fe400000010ff */
[----:B------:R-:W-:Y:S02]  /*330c0*/  ISETP.GT.AND P4, PT, R0, 0x108, P3 ;  /* 0x000001080000780c */ /* 0x000fe40001f84270 */
[----:B------:R-:W-:Y:S01]  /*330d0*/  PRMT R7, R6, 0x7610, R7 ;  /* 0x0000761006077816 */ /* 0x000fe20000000007 */
[----:B------:R-:W-:-:S04]  /*330e0*/  FMUL R6, R15, R2 ;  /* 0x000000020f067220 */ /* 0x000fc80000400000 */
[----:B------:R-:W-:Y:S01]  /*330f0*/  @P5 STG.E.U16 desc[UR60][R4.64+0x22], R7 ;  /* 0x0000220704005986 */ /* 0x000fe2000c10153c */
[----:B------:R-:W-:Y:S02]  /*33100*/  IADD3 R14, P5, R4, UR5, RZ ;  /* 0x00000005040e7c10 */ /* 0x000fe4000ffbe0ff */
[----:B------:R-:W-:Y:S02]  /*33110*/  F2FP.BF16.F32.PACK_AB R6, RZ, R6 ;  /* 0x00000006ff06723e */ /* 0x000fe400000010ff */
[----:B------:R-:W-:Y:S02]  /*33120*/  IADD3.X R15, R5, UR4, RZ, P5, !PT ;  /* 0x00000004050f7c10 */ /* 0x000fe4000affe4ff */
[----:B------:R-:W-:-:S03]  /*33130*/  ISETP.GT.AND P5, PT, R0, 0x108, P2 ;  /* 0x000001080000780c */ /* 0x000fc600017a4270 */
[----:B------:R0:W-:Y:S02]  /*33140*/  @P4 STG.E.U16 desc[UR60][R14.64+0x20], R6 ;  /* 0x000020060e004986 */ /* 0x0001e4000c10153c */
[----:B0-----:R-:W-:-:S04]  /*33150*/  IADD3 R6, P4, R4, UR5, RZ ;  /* 0x0000000504067c10 */ /* 0x001fc8000ff9e0ff */
[----:B------:R-:W-:Y:S01]  /*33160*/  IADD3.X R7, R5, UR4, RZ, P4, !PT ;  /* 0x0000000405077c10 */ /* 0x000fe2000a7fe4ff */
[----:B--2---:R-:W-:-:S05]  /*33170*/  FMUL R10, R10, R2 ;  /* 0x000000020a0a7220 */ /* 0x004fca0000400000 */
[----:B------:R-:W-:-:S04]  /*33180*/  F2FP.BF16.F32.PACK_AB R10, RZ, R10 ;  /* 0x0000000aff0a723e */ /* 0x000fc800000010ff */
[----:B------:R-:W-:Y:S02]  /*33190*/  PRMT R11, R10, 0x7610, R11 ;  /* 0x000076100a0b7816 */ /* 0x000fe4000000000b */
[----:B------:R-:W2:Y:S04]  /*331a0*/  LDL.LU R10, [R1+0x370] ;  /* 0x00037000010a7983 */ /* 0x000ea80000300800 */
[----:B------:R0:W-:Y:S04]  /*331b0*/  @P5 STG.E.U16 desc[UR60][R6.64+0x22], R11 ;  /* 0x0000220b06005986 */ /* 0x0001e8000c10153c */
[----:B0-----:R-:W3:Y:S01]  /*331c0*/  LDL.LU R6, [R1+0x374] ;  /* 0x0003740001067983 */ /* 0x001ee20000300800 */
[----:B------:R-:W-:-:S02]  /*331d0*/  ISETP.GT.AND P4, PT, R0, 0x100, P1 ;  /* 0x000001000000780c */ /* 0x000fc40000f84270 */
[----:B------:R-:W-:Y:S01]  /*331e0*/  ISETP.GT.AND P5, PT, R0, 0x100, P0 ;  /* 0x000001000000780c */ /* 0x000fe200007a4270 */
[----:B--2---:R-:W-:-:S05]  /*331f0*/  FMUL R10, R10, R2 ;  /* 0x000000020a0a7220 */ /* 0x004fca0000400000 */
[----:B------:R-:W-:-:S04]  /*33200*/  F2FP.BF16.F32.PACK_AB R7, RZ, R10 ;  /* 0x0000000aff07723e */ /* 0x000fc800000010ff */
[----:B------:R-:W-:Y:S02]  /*33210*/  PRMT R11, R7, 0x7610, R11 ;  /* 0x00007610070b7816 */ /* 0x000fe4000000000b */
[----:B------:R-:W2:Y:S01]  /*33220*/  LDL.LU R7, [R1+0x378] ;  /* 0x0003780001077983 */ /* 0x000ea20000300800 */
[----:B---3--:R-:W-:-:S05]  /*33230*/  FMUL R6, R6, R2 ;  /* 0x0000000206067220 */ /* 0x008fca0000400000 */
[----:B------:R-:W-:-:S04]  /*33240*/  F2FP.BF16.F32.PACK_AB R6, RZ, R6 ;  /* 0x00000006ff06723e */ /* 0x000fc800000010ff */
[----:B------:R-:W-:Y:S02]  /*33250*/  PRMT R10, R6, 0x7610, R10 ;  /* 0x00007610060a7816 */ /* 0x000fe4000000000a */
[----:B------:R-:W3:Y:S04]  /*33260*/  LDL.LU R6, [R1+0x37c] ;  /* 0x00037c0001067983 */ /* 0x000ee80000300800 */
[----:B------:R0:W-:Y:S04]  /*33270*/  @P4 STG.E.U16 desc[UR60][R4.64+0x30], R11 ;  /* 0x0000300b04004986 */ /* 0x0001e8000c10153c */
[----:B------:R1:W-:Y:S04]  /*33280*/  @P5 STG.E.U16 desc[UR60][R4.64+0x32], R10 ;  /* 0x0000320a04005986 */ /* 0x0003e8000c10153c */
[----:B0-----:R-:W3:Y:S04]  /*33290*/  LDL.LU R11, [R1+0x344] ;  /* 0x00034400010b7983 */ /* 0x001ee80000300800 */
[----:B-1----:R-:W3:Y:S01]  /*332a0*/  LDL.LU R10, [R1+0x340] ;  /* 0x00034000010a7983 */ /* 0x002ee20000300800 */
[----:B------:R-:W-:-:S02]  /*332b0*/  ISETP.GT.AND P4, PT, R0, 0x108, P1 ;  /* 0x000001080000780c */ /* 0x000fc40000f84270 */
[----:B------:R-:W-:Y:S01]  /*332c0*/  ISETP.GT.AND P5, PT, R0, 0x108, P0 ;  /* 0x000001080000780c */ /* 0x000fe200007a4270 */
[----:B------:R-:W-:-:S05]  /*332d0*/  FMUL R17, R17, R2 ;  /* 0x0000000211117220 */ /* 0x000fca0000400000 */
[----:B------:R-:W-:-:S04]  /*332e0*/  F2FP.BF16.F32.PACK_AB R17, RZ, R17 ;  /* 0x00000011ff11723e */ /* 0x000fc800000010ff */
[----:B------:R-:W-:Y:S01]  /*332f0*/  PRMT R236, R17, 0x7610, R236 ;  /* 0x0000761011ec7816 */ /* 0x000fe200000000ec */
[-C--:B----4-:R-:W-:Y:S01]  /*33300*/  FMUL R235, R235, R2.reuse ;  /* 0x00000002ebeb7220 */ /* 0x090fe20000400000 */
[----:B------:R-:W4:Y:S01]  /*33310*/  LDL.LU R17, [R1+0x35c] ;  /* 0x00035c0001117983 */ /* 0x000f220000300800 */
[-C--:B-----5:R-:W-:Y:S01]  /*33320*/  FMUL R234, R234, R2.reuse ;  /* 0x00000002eaea7220 */ /* 0x0a0fe20000400000 */
[-C--:B------:R-:W-:Y:S01]  /*33330*/  FMUL R233, R233, R2.reuse ;  /* 0x00000002e9e97220 */ /* 0x080fe20000400000 */
[----:B------:R-:W-:Y:S01]  /*33340*/  FMUL R232, R232, R2 ;  /* 0x00000002e8e87220 */ /* 0x000fe20000400000 */
[----:B------:R-:W-:Y:S02]  /*33350*/  F2FP.BF16.F32.PACK_AB R235, RZ, R235 ;  /* 0x000000ebffeb723e */ /* 0x000fe400000010ff */
[----:B------:R-:W-:Y:S02]  /*33360*/  F2FP.BF16.F32.PACK_AB R234, RZ, R234 ;  /* 0x000000eaffea723e */ /* 0x000fe400000010ff */
[----:B------:R-:W-:-:S02]  /*33370*/  F2FP.BF16.F32.PACK_AB R233, RZ, R233 ;  /* 0x000000e9ffe9723e */ /* 0x000fc400000010ff */
[----:B------:R-:W-:Y:S01]  /*33380*/  F2FP.BF16.F32.PACK_AB R232, RZ, R232 ;  /* 0x000000e8ffe8723e */ /* 0x000fe200000010ff */
[----:B--2---:R-:W-:-:S05]  /*33390*/  FMUL R7, R7, R2 ;  /* 0x0000000207077220 */ /* 0x004fca0000400000 */
[----:B------:R-:W-:-:S05]  /*333a0*/  F2FP.BF16.F32.PACK_AB R7, RZ, R7 ;  /* 0x00000007ff07723e */ /* 0x000fca00000010ff */
[----:B------:R-:W-:Y:S01]  /*333b0*/  @P4 STG.E.U16 desc[UR60][R14.64+0x30], R7 ;  /* 0x000030070e004986 */ /* 0x000fe2000c10153c */
[----:B---3--:R-:W-:Y:S01]  /*333c0*/  FMUL R6, R6, R2 ;  /* 0x0000000206067220 */ /* 0x008fe20000400000 */
[----:B------:R-:W-:-:S04]  /*333d0*/  ISETP.GT.AND P4, PT, R0, 0x180, P3 ;  /* 0x000001800000780c */ /* 0x000fc80001f84270 */
[----:B------:R-:W-:-:S05]  /*333e0*/  F2FP.BF16.F32.PACK_AB R6, RZ, R6 ;  /* 0x00000006ff06723e */ /* 0x000fca00000010ff */
[----:B------:R0:W-:Y:S01]  /*333f0*/  @P5 STG.E.U16 desc[UR60][R14.64+0x32], R6 ;  /* 0x000032060e005986 */ /* 0x0001e2000c10153c */
[----:B------:R-:W-:Y:S01]  /*33400*/  FMUL R10, R10, R2 ;  /* 0x000000020a0a7220 */ /* 0x000fe20000400000 */
[----:B0-----:R-:W-:-:S04]  /*33410*/  IADD3 R6, P5, R4, UR13, RZ ;  /* 0x0000000d04067c10 */ /* 0x001fc8000ffbe0ff */
[----:B------:R-:W-:Y:S02]  /*33420*/  F2FP.BF16.F32.PACK_AB R10, RZ, R10 ;  /* 0x0000000aff0a723e */ /* 0x000fe400000010ff */
[----:B------:R-:W-:Y:S01]  /*33430*/  IADD3.X R7, R5, UR12, RZ, P5, !PT ;  /* 0x0000000c05077c10 */ /* 0x000fe2000affe4ff */
[----:B------:R-:W-:Y:S01]  /*33440*/  FMUL R11, R11, R2 ;  /* 0x000000020b0b7220 */ /* 0x000fe20000400000 */
[----:B------:R-:W-:-:S03]  /*33450*/  ISETP.GT.AND P3, PT, R0, 0x188, P3 ;  /* 0x000001880000780c */ /* 0x000fc60001f64270 */
[----:B------:R0:W-:Y:S01]  /*33460*/  @P4 STG.E.U16 desc[UR60][R6.64+0x20], R10 ;  /* 0x0000200a06004986 */ /* 0x0001e2000c10153c */
[----:B------:R-:W-:Y:S02]  /*33470*/  ISETP.GT.AND P4, PT, R0, 0x180, P2 ;  /* 0x000001800000780c */ /* 0x000fe40001784270 */
[----:B------:R-:W-:-:S04]  /*33480*/  F2FP.BF16.F32.PACK_AB R11, RZ, R11 ;  /* 0x0000000bff0b723e */ /* 0x000fc800000010ff */
[----:B------:R-:W-:Y:S02]  /*33490*/  PRMT R237, R11, 0x7610, R237 ;  /* 0x000076100bed7816 */ /* 0x000fe400000000ed */
[----:B0-----:R-:W-:Y:S02]  /*334a0*/  IADD3 R10, P5, R6, UR5, RZ ;  /* 0x00000005060a7c10 */ /* 0x001fe4000ffbe0ff */
[C---:B------:R-:W-:Y:S02]  /*334b0*/  ISETP.GT.AND P2, PT, R0.reuse, 0x188, P2 ;  /* 0x000001880000780c */ /* 0x040fe40001744270 */
[----:B------:R-:W-:Y:S01]  /*334c0*/  IADD3.X R11, R7, UR4, RZ, P5, !PT ;  /* 0x00000004070b7c10 */ /* 0x000fe2000affe4ff */
[----:B------:R-:W-:Y:S01]  /*334d0*/  @P4 STG.E.U16 desc[UR60][R6.64+0x22], R237 ;  /* 0x000022ed06004986 */ /* 0x000fe2000c10153c */
[----:B------:R-:W-:-:S03]  /*334e0*/  ISETP.GT.AND P4, PT, R0, 0x180, P1 ;  /* 0x000001800000780c */ /* 0x000fc60000f84270 */
[----:B------:R-:W-:Y:S01]  /*334f0*/  @P3 STG.E.U16 desc[UR60][R10.64+0x20], R236 ;  /* 0x000020ec0a003986 */ /* 0x000fe2000c10153c */
[C---:B------:R-:W-:Y:S02]  /*33500*/  ISETP.GT.AND P3, PT, R0.reuse, 0x180, P0 ;  /* 0x000001800000780c */ /* 0x040fe40000764270 */
[----:B------:R-:W-:-:S03]  /*33510*/  ISETP.GT.AND P1, PT, R0, 0x188, P1 ;  /* 0x000001880000780c */ /* 0x000fc60000f24270 */
[----:B------:R0:W-:Y:S04]  /*33520*/  @P2 STG.E.U16 desc[UR60][R22.64+0x22], R235 ;  /* 0x000022eb16002986 */ /* 0x0001e8000c10153c */
[----:B------:R1:W-:Y:S04]  /*33530*/  @P4 STG.E.U16 desc[UR60][R6.64+0x30], R234 ;  /* 0x000030ea06004986 */ /* 0x0003e8000c10153c */
[----:B------:R2:W-:Y:S04]  /*33540*/  @P3 STG.E.U16 desc[UR60][R6.64+0x32], R233 ;  /* 0x000032e906003986 */ /* 0x0005e8000c10153c */
[----:B0-----:R-:W3:Y:S04]  /*33550*/  LDL.LU R23, [R1+0x324] ;  /* 0x0003240001177983 */ /* 0x001ee80000300800 */
[----:B------:R-:W5:Y:S04]  /*33560*/  LDL.LU R22, [R1+0x328] ;  /* 0x0003280001167983 */ /* 0x000f680000300800 */
[----:B------:R-:W5:Y:S04]  /*33570*/  LDL.LU R235, [R1+0x33c] ;  /* 0x00033c0001eb7983 */ /* 0x000f680000300800 */
[----:B-1----:R-:W5:Y:S04]  /*33580*/  LDL.LU R234, [R1+0x338] ;  /* 0x0003380001ea7983 */ /* 0x002f680000300800 */
[----:B--2---:R-:W2:Y:S04]  /*33590*/  LDL.LU R233, [R1+0x334] ;  /* 0x0003340001e97983 */ /* 0x004ea80000300800 */
[----:B------:R0:W-:Y:S04]  /*335a0*/  @P1 STG.E.U16 desc[UR60][R10.64+0x30], R232 ;  /* 0x000030e80a001986 */ /* 0x0001e8000c10153c */
[----:B0-----:R-:W2:Y:S01]  /*335b0*/  LDL.LU R232, [R1+0x320] ;  /* 0x0003200001e87983 */ /* 0x001ea20000300800 */
[----:B------:R-:W-:Y:S01]  /*335c0*/  ISETP.GT.AND P0, PT, R0, 0x188, P0 ;  /* 0x000001880000780c */ /* 0x000fe20000704270 */
[----:B----4-:R-:W-:Y:S01]  /*335d0*/  FMUL R17, R17, R2 ;  /* 0x0000000211117220 */ /* 0x010fe20000400000 */
[----:B------:R-:W-:-:S02]  /*335e0*/  ISETP.GT.AND P3, PT, R3, 0x20, PT ;  /* 0x000000200300780c */ /* 0x000fc40003f64270 */
[----:B------:R-:W-:Y:S02]  /*335f0*/  ISETP.GT.AND P2, PT, R3, 0x21, PT ;  /* 0x000000210300780c */ /* 0x000fe40003f44270 */
[----:B------:R-:W-:Y:S02]  /*33600*/  F2FP.BF16.F32.PACK_AB R17, RZ, R17 ;  /* 0x00000011ff11723e */ /* 0x000fe400000010ff */
[C---:B------:R-:W-:Y:S02]  /*33610*/  ISETP.GT.AND P4, PT, R0.reuse, RZ, P2 ;  /* 0x000000ff0000720c */ /* 0x040fe40001784270 */
[----:B------:R-:W-:-:S03]  /*33620*/  ISETP.GT.AND P5, PT, R0, 0x8, P3 ;  /* 0x000000080000780c */ /* 0x000fc60001fa4270 */
[----:B------:R0:W-:Y:S01]  /*33630*/  @P0 STG.E.U16 desc[UR60][R10.64+0x32], R17 ;  /* 0x000032110a000986 */ /* 0x0001e2000c10153c */
[----:B------:R-:W-:-:S03]  /*33640*/  ISETP.GT.AND P0, PT, R0, RZ, P3 ;  /* 0x000000ff0000720c */ /* 0x000fc60001f04270 */
[----:B0-----:R-:W4:Y:S01]  /*33650*/  LDL.LU R17, [R1+0x32c] ;  /* 0x00032c0001117983 */ /* 0x001f220000300800 */
[-C--:B---3--:R-:W-:Y:S01]  /*33660*/  FMUL R23, R23, R2.reuse ;  /* 0x0000000217177220 */ /* 0x088fe20000400000 */
[----:B-----5:R-:W-:-:S04]  /*33670*/  FMUL R22, R22, R2 ;  /* 0x0000000216167220 */ /* 0x020fc80000400000 */
[----:B------:R-:W-:Y:S02]  /*33680*/  F2FP.BF16.F32.PACK_AB R23, RZ, R23 ;  /* 0x00000017ff17723e */ /* 0x000fe400000010ff */
[----:B------:R-:W-:-:S03]  /*33690*/  F2FP.BF16.F32.PACK_AB R22, RZ, R22 ;  /* 0x00000016ff16723e */ /* 0x000fc600000010ff */
[----:B------:R-:W-:Y:S01]  /*336a0*/  @P4 STG.E.U16 desc[UR60][R12.64+0x42], R23 ;  /* 0x000042170c004986 */ /* 0x000fe2000c10153c */
[----:B--2---:R-:W-:-:S05]  /*336b0*/  FMUL R232, R232, R2 ;  /* 0x00000002e8e87220 */ /* 0x004fca0000400000 */
[----:B------:R-:W-:-:S05]  /*336c0*/  F2FP.BF16.F32.PACK_AB R232, RZ, R232 ;  /* 0x000000e8ffe8723e */ /* 0x000fca00000010ff */
[----:B------:R-:W-:Y:S04]  /*336d0*/  @P0 STG.E.U16 desc[UR60][R12.64+0x40], R232 ;  /* 0x000040e80c000986 */ /* 0x000fe8000c10153c */
[----:B------:R0:W-:Y:S04]  /*336e0*/  @P5 STG.E.U16 desc[UR60][R20.64+0x40], R22 ;  /* 0x0000401614005986 */ /* 0x0001e8000c10153c */
[----:B0-----:R-:W2:Y:S01]  /*336f0*/  LDL.LU R22, [R1+0x330] ;  /* 0x0003300001167983 */ /* 0x001ea20000300800 */
[----:B------:R-:W-:Y:S02]  /*33700*/  ISETP.GT.AND P1, PT, R0, 0x8, P2 ;  /* 0x000000080000780c */ /* 0x000fe40001724270 */
[----:B------:R-:W-:Y:S01]  /*33710*/  ISETP.GT.AND P0, PT, R3, 0x28, PT ;  /* 0x000000280300780c */ /* 0x000fe20003f04270 */
[----:B----4-:R-:W-:-:S03]  /*33720*/  FMUL R17, R17, R2 ;  /* 0x0000000211117220 */ /* 0x010fc60000400000 */
[----:B------:R-:W-:Y:S02]  /*33730*/  ISETP.GT.AND P5, PT, R0, RZ, P0 ;  /* 0x000000ff0000720c */ /* 0x000fe400007a4270 */
[----:B------:R-:W-:-:S05]  /*33740*/  F2FP.BF16.F32.PACK_AB R17, RZ, R17 ;  /* 0x00000011ff11723e */ /* 0x000fca00000010ff */
[----:B------:R0:W-:Y:S01]  /*33750*/  @P1 STG.E.U16 desc[UR60][R20.64+0x42], R17 ;  /* 0x0000421114001986 */ /* 0x0001e2000c10153c */
[----:B------:R-:W-:-:S04]  /*33760*/  ISETP.GT.AND P1, PT, R3, 0x29, PT ;  /* 0x000000290300780c */ /* 0x000fc80003f24270 */
[----:B------:R-:W-:Y:S01]  /*33770*/  ISETP.GT.AND P4, PT, R0, RZ, P1 ;  /* 0x000000ff0000720c */ /* 0x000fe20000f84270 */
[----:B0-----:R-:W-:Y:S02]  /*33780*/  FMUL R17, R233, R2 ;  /* 0x00000002e9117220 */ /* 0x001fe40000400000 */
[----:B------:R-:W3:Y:S03]  /*33790*/  LDL.LU R233, [R1+0x314] ;  /* 0x0003140001e97983 */ /* 0x000ee60000300800 */
[----:B------:R-:W-:-:S04]  /*337a0*/  F2FP.BF16.F32.PACK_AB R17, RZ, R17 ;  /* 0x00000011ff11723e */ /* 0x000fc800000010ff */
[----:B------:R-:W-:Y:S01]  /*337b0*/  PRMT R23, R17, 0x7610, R23 ;  /* 0x0000761011177816 */ /* 0x000fe20000000017 */
[----:B------:R-:W-:-:S04]  /*337c0*/  FMUL R17, R235, R2 ;  /* 0x00000002eb117220 */ /* 0x000fc80000400000 */
[----:B------:R-:W-:Y:S01]  /*337d0*/  @P4 STG.E.U16 desc[UR60][R12.64+0x52], R23 ;  /* 0x000052170c004986 */ /* 0x000fe2000c10153c */
[----:B--2---:R-:W-:-:S05]  /*337e0*/  FMUL R22, R22, R2 ;  /* 0x0000000216167220 */ /* 0x004fca0000400000 */
[----:B------:R-:W-:-:S04]  /*337f0*/  F2FP.BF16.F32.PACK_AB R22, RZ, R22 ;  /* 0x00000016ff16723e */ /* 0x000fc800000010ff */
[----:B------:R-:W-:Y:S01]  /*33800*/  PRMT R232, R22, 0x7610, R232 ;  /* 0x0000761016e87816 */ /* 0x000fe200000000e8 */
[----:B------:R-:W-:Y:S02]  /*33810*/  FMUL R22, R234, R2 ;  /* 0x00000002ea167220 */ /* 0x000fe40000400000 */
[----:B------:R-:W2:Y:S04]  /*33820*/  LDL.LU R234, [R1+0x318] ;  /* 0x0003180001ea7983 */ /* 0x000ea80000300800 */
[----:B------:R-:W-:Y:S01]  /*33830*/  @P5 STG.E.U16 desc[UR60][R12.64+0x50], R232 ;  /* 0x000050e80c005986 */ /* 0x000fe2000c10153c */
[C---:B------:R-:W-:Y:S02]  /*33840*/  ISETP.GT.AND P5, PT, R0.reuse, 0x8, P0 ;  /* 0x000000080000780c */ /* 0x040fe400007a4270 */
[----:B------:R-:W-:Y:S01]  /*33850*/  F2FP.BF16.F32.PACK_AB R22, RZ, R22 ;  /* 0x00000016ff16723e */ /* 0x000fe200000010ff */
[----:B------:R-:W4:Y:S10]  /*33860*/  LDL.LU R235, [R1+0x31c] ;  /* 0x00031c0001eb7983 */ /* 0x000f340000300800 */
[----:B------:R0:W-:Y:S04]  /*33870*/  @P5 STG.E.U16 desc[UR60][R20.64+0x50], R22 ;  /* 0x0000501614005986 */ /* 0x0001e8000c10153c */
[----:B0-----:R-:W5:Y:S01]  /*33880*/  LDL.LU R22, [R1+0x300] ;  /* 0x0003000001167983 */ /* 0x001f620000300800 */
[----:B------:R-:W-:-:S02]  /*33890*/  ISETP.GT.AND P4, PT, R0, 0x8, P1 ;  /* 0x000000080000780c */ /* 0x000fc40000f84270 */
[----:B------:R-:W-:-:S11]  /*338a0*/  F2FP.BF16.F32.PACK_AB R17, RZ, R17 ;  /* 0x00000011ff11723e */ /* 0x000fd600000010ff */
[----:B------:R0:W-:Y:S01]  /*338b0*/  @P4 STG.E.U16 desc[UR60][R20.64+0x52], R17 ;  /* 0x0000521114004986 */ /* 0x0001e2000c10153c */
[----:B------:R-:W-:-:S03]  /*338c0*/  ISETP.GT.AND P4, PT, R0, 0x80, P3 ;  /* 0x000000800000780c */ /* 0x000fc60001f84270 */
[----:B0-----:R-:W3:Y:S01]  /*338d0*/  LDL.LU R17, [R1+0x304] ;  /* 0x0003040001117983 */ /* 0x001ee20000300800 */
[----:B-----5:R-:W-:-:S05]  /*338e0*/  FMUL R22, R22, R2 ;  /* 0x0000000216167220 */ /* 0x020fca0000400000 */
[----:B------:R-:W-:-:S05]  /*338f0*/  F2FP.BF16.F32.PACK_AB R22, RZ, R22 ;  /* 0x00000016ff16723e */ /* 0x000fca00000010ff */
[----:B------:R0:W-:Y:S04]  /*33900*/  @P4 STG.E.U16 desc[UR60][R8.64+0x40], R22 ;  /* 0x0000401608004986 */ /* 0x0001e8000c10153c */
[----:B0-----:R-:W5:Y:S01]  /*33910*/  LDL.LU R22, [R1+0x308] ;  /* 0x0003080001167983 */ /* 0x001f620000300800 */
[C---:B------:R-:W-:Y:S01]  /*33920*/  ISETP.GT.AND P5, PT, R0.reuse, 0x80, P2 ;  /* 0x000000800000780c */ /* 0x040fe200017a4270 */
[----:B---3--:R-:W-:Y:S01]  /*33930*/  FMUL R17, R17, R2 ;  /* 0x0000000211117220 */ /* 0x008fe20000400000 */
[----:B------:R-:W-:-:S04]  /*33940*/  ISETP.GT.AND P4, PT, R0, 0x88, P3 ;  /* 0x000000880000780c */ /* 0x000fc80001f84270 */
[----:B------:R-:W-:-:S07]  /*33950*/  F2FP.BF16.F32.PACK_AB R17, RZ, R17 ;  /* 0x00000011ff11723e */ /* 0x000fce00000010ff */
[----:B------:R0:W-:Y:S04]  /*33960*/  @P5 STG.E.U16 desc[UR60][R8.64+0x42], R17 ;  /* 0x0000421108005986 */ /* 0x0001e8000c10153c */
[----:B0-----:R-:W3:Y:S01]  /*33970*/  LDL.LU R17, [R1+0x30c] ;  /* 0x00030c0001117983 */ /* 0x001ee20000300800 */
[----:B-----5:R-:W-:-:S05]  /*33980*/  FMUL R22, R22, R2 ;  /* 0x0000000216167220 */ /* 0x020fca0000400000 */
[----:B------:R-:W-:-:S05]  /*33990*/  F2FP.BF16.F32.PACK_AB R22, RZ, R22 ;  /* 0x00000016ff16723e */ /* 0x000fca00000010ff */
[----:B------:R0:W-:Y:S04]  /*339a0*/  @P4 STG.E.U16 desc[UR60][R18.64+0x40], R22 ;  /* 0x0000401612004986 */ /* 0x0001e8000c10153c */
[----:B0-----:R-:W5:Y:S01]  /*339b0*/  LDL.LU R22, [R1+0x310] ;  /* 0x0003100001167983 */ /* 0x001f620000300800 */
[----:B------:R-:W-:Y:S01]  /*339c0*/  ISETP.GT.AND P5, PT, R0, 0x88, P2 ;  /* 0x000000880000780c */ /* 0x000fe200017a4270 */
[----:B---3--:R-:W-:-:S05]  /*339d0*/  FMUL R17, R17, R2 ;  /* 0x0000000211117220 */ /* 0x008fca0000400000 */
[----:B------:R-:W-:-:S07]  /*339e0*/  F2FP.BF16.F32.PACK_AB R17, RZ, R17 ;  /* 0x00000011ff11723e */ /* 0x000fce00000010ff */
[----:B------:R0:W-:Y:S01]  /*339f0*/  @P5 STG.E.U16 desc[UR60][R18.64+0x42], R17 ;  /* 0x0000421112005986 */ /* 0x0001e2000c10153c */
[C---:B------:R-:W-:Y:S02]  /*33a00*/  ISETP.GT.AND P5, PT, R0.reuse, 0x80, P0 ;  /* 0x000000800000780c */ /* 0x040fe400007a4270 */
[----:B------:R-:W-:Y:S01]  /*33a10*/  ISETP.GT.AND P4, PT, R0, 0x80, P1 ;  /* 0x000000800000780c */ /* 0x000fe20000f84270 */
[----:B0-----:R-:W-:-:S05]  /*33a20*/  FMUL R17, R233, R2 ;  /* 0x00000002e9117220 */ /* 0x001fca0000400000 */
[----:B------:R-:W-:-:S04]  /*33a30*/  F2FP.BF16.F32.PACK_AB R17, RZ, R17 ;  /* 0x00000011ff11723e */ /* 0x000fc800000010ff */
[----:B------:R-:W-:Y:S01]  /*33a40*/  PRMT R23, R17, 0x7610, R23 ;  /* 0x0000761011177816 */ /* 0x000fe20000000017 */
[-C--:B----4-:R-:W-:Y:S02]  /*33a50*/  FMUL R17, R235, R2.reuse ;  /* 0x00000002eb117220 */ /* 0x090fe40000400000 */
[----:B------:R-:W3:Y:S04]  /*33a60*/  LDL.LU R235, [R1+0x2cc] ;  /* 0x0002cc0001eb7983 */ /* 0x000ee80000300800 */
[----:B------:R-:W-:Y:S01]  /*33a70*/  @P4 STG.E.U16 desc[UR60][R8.64+0x52], R23 ;  /* 0x0000521708004986 */ /* 0x000fe2000c10153c */
[----:B-----5:R-:W-:-:S05]  /*33a80*/  FMUL R22, R22, R2 ;  /* 0x0000000216167220 */ /* 0x020fca0000400000 */
[----:B------:R-:W-:-:S04]  /*33a90*/  F2FP.BF16.F32.PACK_AB R22, RZ, R22 ;  /* 0x00000016ff16723e */ /* 0x000fc800000010ff */
[----:B------:R-:W-:Y:S01]  /*33aa0*/  PRMT R232, R22, 0x7610, R232 ;  /* 0x0000761016e87816 */ /* 0x000fe200000000e8 */
[----:B--2---:R-:W-:Y:S02]  /*33ab0*/  FMUL R22, R234, R2 ;  /* 0x00000002ea167220 */ /* 0x004fe40000400000 */
        /* <DEDUP_REMOVED lines=16> */
[----:B------:R-:W-:Y:S01]  /*33bc0*/  ISETP.GT.AND P5, PT, R0, 0x100, P2 ;  /* 0x000001000000780c */ /* 0x000fe200017a4270 */
[----:B---3--:R-:W-:-:S05]  /*33bd0*/  FMUL R17, R17, R2 ;  /* 0x0000000211117220 */ /* 0x008fca0000400000 */
[----:B------:R-:W-:Y:S02]  /*33be0*/  F2FP.BF16.F32.PACK_AB R17, RZ, R17 ;  /* 0x00000011ff11723e */ /* 0x000fe400000010ff */
[----:B------:R-:W-:-:S05]  /*33bf0*/  ISETP.GT.AND P4, PT, R0, 0x108, P3 ;  /* 0x000001080000780c */ /* 0x000fca0001f84270 */
        /* <DEDUP_REMOVED lines=9> */
[----:B------:R0:W-:Y:S04]  /*33c90*/  @P5 STG.E.U16 desc[UR60][R14.64+0x42], R17 ;  /* 0x000042110e005986 */ /* 0x0001e8000c10153c */
[----:B0-----:R-:W3:Y:S01]  /*33ca0*/  LDL.LU R17, [R1+0x2f4] ;  /* 0x0002f40001117983 */ /* 0x001ee20000300800 */
[----:B-----5:R-:W-:-:S05]  /*33cb0*/  FMUL R22, R22, R2 ;  /* 0x0000000216167220 */ /* 0x020fca0000400000 */
[----:B------:R-:W-:-:S04]  /*33cc0*/  F2FP.BF16.F32.PACK_AB R22, RZ, R22 ;  /* 0x00000016ff16723e */ /* 0x000fc800000010ff */
[----:B------:R-:W-:Y:S02]  /*33cd0*/  PRMT R232, R22, 0x7610, R232 ;  /* 0x0000761016e87816 */ /* 0x000fe400000000e8 */
[----:B------:R-:W5:Y:S01]  /*33ce0*/  LDL.LU R22, [R1+0x2f8] ;  /* 0x0002f80001167983 */ /* 0x000f620000300800 */
[C---:B------:R-:W-:Y:S02]  /*33cf0*/  ISETP.GT.AND P5, PT, R0.reuse, 0x100, P0 ;  /* 0x000001000000780c */ /* 0x040fe400007a4270 */
[----:B------:R-:W-:Y:S01]  /*33d00*/  ISETP.GT.AND P4, PT, R0, 0x100, P1 ;  /* 0x000001000000780c */ /* 0x000fe20000f84270 */
[----:B---3--:R-:W-:-:S05]  /*33d10*/  FMUL R17, R17, R2 ;  /* 0x0000000211117220 */ /* 0x008fca0000400000 */
[----:B------:R-:W-:-:S05]  /*33d20*/  F2FP.BF16.F32.PACK_AB R17, RZ, R17 ;  /* 0x00000011ff11723e */ /* 0x000fca00000010ff */
[----:B------:R0:W-:Y:S01]  /*33d30*/  @P5 STG.E.U16 desc[UR60][R4.64+0x50], R232 ;  /* 0x000050e804005986 */ /* 0x0001e2000c10153c */
[----:B------:R-:W-:Y:S02]  /*33d40*/  ISETP.GT.AND P5, PT, R0, 0x108, P0 ;  /* 0x000001080000780c */ /* 0x000fe400007a4270 */
[----:B------:R-:W-:Y:S02]  /*33d50*/  PRMT R23, R17, 0x7610, R23 ;  /* 0x0000761011177816 */ /* 0x000fe40000000017 */
[----:B------:R-:W3:Y:S04]  /*33d60*/  LDL.LU R17, [R1+0x2fc] ;  /* 0x0002fc0001117983 */ /* 0x000ee80000300800 */
[----:B------:R1:W-:Y:S04]  /*33d70*/  @P4 STG.E.U16 desc[UR60][R4.64+0x52], R23 ;  /* 0x0000521704004986 */ /* 0x0003e8000c10153c */
[----:B0-----:R-:W4:Y:S04]  /*33d80*/  LDL.LU R232, [R1+0x2d0] ;  /* 0x0002d00001e87983 */ /* 0x001f280000300800 */
[----:B-1----:R-:W2:Y:S01]  /*33d90*/  LDL.LU R23, [R1+0x2c0] ;  /* 0x0002c00001177983 */ /* 0x002ea20000300800 */
        /* <DEDUP_REMOVED lines=8> */
[----:B--2---:R-:W-:-:S03]  /*33e20*/  FMUL R23, R23, R2 ;  /* 0x0000000217177220 */ /* 0x004fc60000400000 */
[----:B0-----:R-:W2:Y:S02]  /*33e30*/  LDL.LU R17, [R1+0x2c8] ;  /* 0x0002c80001117983 */ /* 0x001ea40000300800 */
[----:B------:R-:W-:-:S04]  /*33e40*/  F2FP.BF16.F32.PACK_AB R23, RZ, R23 ;  /* 0x00000017ff17723e */ /* 0x000fc800000010ff */
[----:B------:R-:W-:Y:S01]  /*33e50*/  PRMT R236, R23, 0x7610, R236 ;  /* 0x0000761017ec7816 */ /* 0x000fe200000000ec */
[----:B-----5:R-:W-:-:S05]  /*33e60*/  FMUL R22, R22, R2 ;  /* 0x0000000216167220 */ /* 0x020fca0000400000 */
[----:B------:R-:W-:-:S04]  /*33e70*/  F2FP.BF16.F32.PACK_AB R22, RZ, R22 ;  /* 0x00000016ff16723e */ /* 0x000fc800000010ff */
[----:B------:R-:W-:Y:S02]  /*33e80*/  PRMT R23, R22, 0x7610, R23 ;  /* 0x0000761016177816 */ /* 0x000fe40000000017 */
[----:B------:R-:W3:Y:S01]  /*33e90*/  LDL.LU R22, [R1+0x2d8] ;  /* 0x0002d80001167983 */ /* 0x000ee20000300800 */
[C---:B------:R-:W-:Y:S02]  /*33ea0*/  ISETP.GT.AND P5, PT, R0.reuse, 0x180, P3 ;  /* 0x000001800000780c */ /* 0x040fe40001fa4270 */
[C---:B------:R-:W-:Y:S02]  /*33eb0*/  ISETP.GT.AND P4, PT, R0.reuse, 0x180, P2 ;  /* 0x000001800000780c */ /* 0x040fe40001784270 */
[----:B------:R-:W-:Y:S01]  /*33ec0*/  ISETP.GT.AND P3, PT, R0, 0x188, P3 ;  /* 0x000001880000780c */ /* 0x000fe20001f64270 */
[-C--:B------:R-:W-:Y:S01]  /*33ed0*/  FMUL R235, R235, R2.reuse ;  /* 0x00000002ebeb7220 */ /* 0x080fe20000400000 */
[----:B--2---:R-:W-:-:S07]  /*33ee0*/  FMUL R17, R17, R2 ;  /* 0x0000000211117220 */ /* 0x004fce0000400000 */
[----:B------:R-:W-:Y:S01]  /*33ef0*/  @P5 STG.E.U16 desc[UR60][R6.64+0x40], R236 ;  /* 0x000040ec06005986 */ /* 0x000fe2000c10153c */
[----:B------:R-:W-:-:S03]  /*33f00*/  F2FP.BF16.F32.PACK_AB R17, RZ, R17 ;  /* 0x00000011ff11723e */ /* 0x000fc600000010ff */
[----:B------:R0:W-:Y:S01]  /*33f10*/  @P4 STG.E.U16 desc[UR60][R6.64+0x42], R23 ;  /* 0x0000421706004986 */ /* 0x0001e2000c10153c */
[----:B------:R-:W-:Y:S01]  /*33f20*/  ISETP.GT.AND P2, PT, R0, 0x188, P2 ;  /* 0x000001880000780c */ /* 0x000fe20001744270 */
[-C--:B------:R-:W-:Y:S01]  /*33f30*/  FMUL R234, R234, R2.reuse ;  /* 0x00000002eaea7220 */ /* 0x080fe20000400000 */
[C---:B------:R-:W-:Y:S01]  /*33f40*/  ISETP.GT.AND P4, PT, R0.reuse, 0x180, P0 ;  /* 0x000001800000780c */ /* 0x040fe20000784270 */
[----:B------:R1:W-:Y:S01]  /*33f50*/  @P3 STG.E.U16 desc[UR60][R10.64+0x40], R17 ;  /* 0x000040110a003986 */ /* 0x0003e2000c10153c */
[----:B------:R-:W-:Y:S01]  /*33f60*/  ISETP.GT.AND P3, PT, R0, 0x180, P1 ;  /* 0x000001800000780c */ /* 0x000fe20000f64270 */
[-C--:B----4-:R-:W-:Y:S01]  /*33f70*/  FMUL R232, R232, R2.reuse ;  /* 0x00000002e8e87220 */ /* 0x090fe20000400000 */
[----:B------:R-:W-:Y:S01]  /*33f80*/  ISETP.GT.AND P0, PT, R0, 0x188, P0 ;  /* 0x000001880000780c */ /* 0x000fe20000704270 */
[----:B------:R-:W-:Y:S01]  /*33f90*/  FMUL R233, R233, R2 ;  /* 0x00000002e9e97220 */ /* 0x000fe20000400000 */
[----:B0-----:R-:W-:Y:S02]  /*33fa0*/  F2FP.BF16.F32.PACK_AB R23, RZ, R234 ;  /* 0x000000eaff17723e */ /* 0x001fe400000010ff */
[----:B-1----:R-:W-:-:S02]  /*33fb0*/  F2FP.BF16.F32.PACK_AB R17, RZ, R235 ;  /* 0x000000ebff11723e */ /* 0x002fc400000010ff */
[----:B------:R-:W-:Y:S01]  /*33fc0*/  F2FP.BF16.F32.PACK_AB R232, RZ, R232 ;  /* 0x000000e8ffe8723e */ /* 0x000fe200000010ff */
[----:B------:R-:W2:Y:S01]  /*33fd0*/  LDL.LU R235, [R1+0x2bc] ;  /* 0x0002bc0001eb7983 */ /* 0x000ea20000300800 */
[----:B------:R-:W-:Y:S02]  /*33fe0*/  PRMT R234, R17, 0x7610, R234 ;  /* 0x0000761011ea7816 */ /* 0x000fe400000000ea */
[----:B------:R-:W-:Y:S02]  /*33ff0*/  F2FP.BF16.F32.PACK_AB R17, RZ, R233 ;  /* 0x000000e9ff11723e */ /* 0x000fe400000010ff */
[----:B------:R-:W4:Y:S04]  /*34000*/  LDL.LU R233, [R1+0x2b8] ;  /* 0x0002b80001e97983 */ /* 0x000f280000300800 */
[----:B------:R0:W-:Y:S04]  /*34010*/  @P2 STG.E.U16 desc[UR60][R10.64+0x42], R234 ;  /* 0x000042ea0a002986 */ /* 0x0001e8000c10153c */
[----:B------:R1:W-:Y:S04]  /*34020*/  @P4 STG.E.U16 desc[UR60][R6.64+0x50], R232 ;  /* 0x000050e806004986 */ /* 0x0003e8000c10153c */
[----:B------:R5:W-:Y:S04]  /*34030*/  @P3 STG.E.U16 desc[UR60][R6.64+0x52], R23 ;  /* 0x0000521706003986 */ /* 0x000be8000c10153c */
[----:B0-----:R-:W2:Y:S04]  /*34040*/  LDL.LU R234, [R1+0x2b4] ;  /* 0x0002b40001ea7983 */ /* 0x001ea80000300800 */
[----:B-1----:R-:W4:Y:S04]  /*34050*/  LDL.LU R232, [R1+0x2a0] ;  /* 0x0002a00001e87983 */ /* 0x002f280000300800 */
[----:B-----5:R-:W5:Y:S01]  /*34060*/  LDL.LU R23, [R1+0x2a4] ;  /* 0x0002a40001177983 */ /* 0x020f620000300800 */
[----:B---3--:R-:W-:-:S05]  /*34070*/  FMUL R22, R22, R2 ;  /* 0x0000000216167220 */ /* 0x008fca0000400000 */
[----:B------:R-:W-:-:S05]  /*34080*/  F2FP.BF16.F32.PACK_AB R22, RZ, R22 ;  /* 0x00000016ff16723e */ /* 0x000fca00000010ff */
[----:B------:R0:W-:Y:S04]  /*34090*/  @P0 STG.E.U16 desc[UR60][R10.64+0x50], R22 ;  /* 0x000050160a000986 */ /* 0x0001e8000c10153c */
[----:B0-----:R-:W3:Y:S01]  /*340a0*/  LDL.LU R22, [R1+0x2a8] ;  /* 0x0002a80001167983 */ /* 0x001ee20000300800 */
[C---:B------:R-:W-:Y:S02]  /*340b0*/  ISETP.GT.AND P3, PT, R3.reuse, 0x30, PT ;  /* 0x000000300300780c */ /* 0x040fe40003f64270 */
[----:B------:R-:W-:Y:S02]  /*340c0*/  ISETP.GT.AND P2, PT, R3, 0x31, PT ;  /* 0x000000310300780c */ /* 0x000fe40003f44270 */
[C---:B------:R-:W-:Y:S02]  /*340d0*/  ISETP.GT.AND P1, PT, R0.reuse, 0x188, P1 ;  /* 0x000001880000780c */ /* 0x040fe40000f24270 */
[----:B------:R-:W-:-:S02]  /*340e0*/  ISETP.GT.AND P0, PT, R0, RZ, P3 ;  /* 0x000000ff0000720c */ /* 0x000fc40001f04270 */
[C---:B------:R-:W-:Y:S02]  /*340f0*/  ISETP.GT.AND P4, PT, R0.reuse, RZ, P2 ;  /* 0x000000ff0000720c */ /* 0x040fe40001784270 */
[----:B------:R-:W-:-:S07]  /*34100*/  ISETP.GT.AND P5, PT, R0, 0x8, P3 ;  /* 0x000000080000780c */ /* 0x000fce0001fa4270 */
[----:B------:R0:W-:Y:S04]  /*34110*/  @P1 STG.E.U16 desc[UR60][R10.64+0x52], R17 ;  /* 0x000052110a001986 */ /* 0x0001e8000c10153c */
[----:B0-----:R-:W2:Y:S01]  /*34120*/  LDL.LU R17, [R1+0x2ac] ;  /* 0x0002ac0001117983 */ /* 0x001ea20000300800 */
[-C--:B----4-:R-:W-:Y:S01]  /*34130*/  FMUL R232, R232, R2.reuse ;  /* 0x00000002e8e87220 */ /* 0x090fe20000400000 */
[----:B-----5:R-:W-:-:S04]  /*34140*/  FMUL R23, R23, R2 ;  /* 0x0000000217177220 */ /* 0x020fc80000400000 */
[----:B------:R-:W-:Y:S02]  /*34150*/  F2FP.BF16.F32.PACK_AB R232, RZ, R232 ;  /* 0x000000e8ffe8723e */ /* 0x000fe400000010ff */
[----:B------:R-:W-:-:S03]  /*34160*/  F2FP.BF16.F32.PACK_AB R23, RZ, R23 ;  /* 0x00000017ff17723e */ /* 0x000fc600000010ff */
[----:B------:R-:W-:Y:S04]  /*34170*/  @P0 STG.E.U16 desc[UR60][R12.64+0x60], R232 ;  /* 0x000060e80c000986 */ /* 0x000fe8000c10153c */
[----:B------:R-:W-:Y:S01]  /*34180*/  @P4 STG.E.U16 desc[UR60][R12.64+0x62], R23 ;  /* 0x000062170c004986 */ /* 0x000fe2000c10153c */
[----:B---3--:R-:W-:-:S05]  /*34190*/  FMUL R22, R22, R2 ;  /* 0x0000000216167220 */ /* 0x008fca0000400000 */
[----:B------:R-:W-:-:S05]  /*341a0*/  F2FP.BF16.F32.PACK_AB R22, RZ, R22 ;  /* 0x00000016ff16723e */ /* 0x000fca00000010ff */
[----:B------:R0:W-:Y:S04]  /*341b0*/  @P5 STG.E.U16 desc[UR60][R20.64+0x60], R22 ;  /* 0x0000601614005986 */ /* 0x0001e8000c10153c */
[----:B0-----:R-:W3:Y:S01]  /*341c0*/  LDL.LU R22, [R1+0x2b0] ;  /* 0x0002b00001167983 */ /* 0x001ee20000300800 */
[----:B------:R-:W-:Y:S02]  /*341d0*/  ISETP.GT.AND P1, PT, R0, 0x8, P2 ;  /* 0x000000080000780c */ /* 0x000fe40001724270 */
[----:B------:R-:W-:Y:S01]  /*341e0*/  ISETP.GT.AND P0, PT, R3, 0x38, PT ;  /* 0x000000380300780c */ /* 0x000fe20003f04270 */
[----:B--2---:R-:W-:-:S03]  /*341f0*/  FMUL R17, R17, R2 ;  /* 0x0000000211117220 */ /* 0x004fc60000400000 */
[----:B------:R-:W-:Y:S02]  /*34200*/  ISETP.GT.AND P5, PT, R0, RZ, P0 ;  /* 0x000000ff0000720c */ /* 0x000fe400007a4270 */
[----:B------:R-:W-:-:S05]  /*34210*/  F2FP.BF16.F32.PACK_AB R17, RZ, R17 ;  /* 0x00000011ff11723e */ /* 0x000fca00000010ff */
[----:B------:R0:W-:Y:S01]  /*34220*/  @P1 STG.E.U16 desc[UR60][R20.64+0x62], R17 ;  /* 0x0000621114001986 */ /* 0x0001e2000c10153c */
[----:B------:R-:W-:-:S04]  /*34230*/  ISETP.GT.AND P1, PT, R3, 0x39, PT ;  /* 0x000000390300780c */ /* 0x000fc80003f24270 */
[----:B------:R-:W-:Y:S01]  /*34240*/  ISETP.GT.AND P4, PT, R0, RZ, P1 ;  /* 0x000000ff0000720c */ /* 0x000fe20000f84270 */
[----:B0-----:R-:W-:Y:S02]  /*34250*/  FMUL R17, R234, R2 ;  /* 0x00000002ea117220 */ /* 0x001fe40000400000 */
[----:B------:R-:W2:Y:S03]  /*34260*/  LDL.LU R234, [R1+0x294] ;  /* 0x0002940001ea7983 */ /* 0x000ea60000300800 */
[----:B------:R-:W-:-:S04]  /*34270*/  F2FP.BF16.F32.PACK_AB R17, RZ, R17 ;  /* 0x00000011ff11723e */ /* 0x000fc800000010ff */
[----:B------:R-:W-:Y:S01]  /*34280*/  PRMT R23, R17, 0x7610, R23 ;  /* 0x0000761011177816 */ /* 0x000fe20000000017 */
[----:B------:R-:W-:-:S04]  /*34290*/  FMUL R17, R235, R2 ;  /* 0x00000002eb117220 */ /* 0x000fc80000400000 */
[----:B------:R-:W-:Y:S01]  /*342a0*/  @P4 STG.E.U16 desc[UR60][R12.64+0x72], R23 ;  /* 0x000072170c004986 */ /* 0x000fe2000c10153c */
[----:B---3--:R-:W-:-:S05]  /*342b0*/  FMUL R22, R22, R2 ;  /* 0x0000000216167220 */ /* 0x008fca0000400000 */
[----:B------:R-:W-:-:S04]  /*342c0*/  F2FP.BF16.F32.PACK_AB R22, RZ, R22 ;  /* 0x00000016ff16723e */ /* 0x000fc800000010ff */
[----:B------:R-:W-:Y:S01]  /*342d0*/  PRMT R232, R22, 0x7610, R232 ;  /* 0x0000761016e87816 */ /* 0x000fe200000000e8 */
[----:B------:R-:W-:Y:S02]  /*342e0*/  FMUL R22, R233, R2 ;  /* 0x00000002e9167220 */ /* 0x000fe40000400000 */
[----:B------:R-:W3:Y:S04]  /*342f0*/  LDL.LU R233, [R1+0x298] ;  /* 0x0002980001e97983 */ /* 0x000ee80000300800 */
        /* <DEDUP_REMOVED lines=10> */
[----:B0-----:R-:W2:Y:S01]  /*343a0*/  LDL.LU R17, [R1+0x284] ;  /* 0x0002840001117983 */ /* 0x001ea20000300800 */
[----:B-----5:R-:W-:-:S05]  /*343b0*/  FMUL R22, R22, R2 ;  /* 0x0000000216167220 */ /* 0x020fca0000400000 */
[----:B------:R-:W-:-:S05]  /*343c0*/  F2FP.BF16.F32.PACK_AB R22, RZ, R22 ;  /* 0x00000016ff16723e */ /* 0x000fca00000010ff */
[----:B------:R0:W-:Y:S04]  /*343d0*/  @P4 STG.E.U16 desc[UR60][R8.64+0x60], R22 ;  /* 0x0000601608004986 */ /* 0x0001e8000c10153c */
[----:B0-----:R-:W5:Y:S01]  /*343e0*/  LDL.LU R22, [R1+0x288] ;  /* 0x0002880001167983 */ /* 0x001f620000300800 */
[C---:B------:R-:W-:Y:S01]  /*343f0*/  ISETP.GT.AND P5, PT, R0.reuse, 0x80, P2 ;  /* 0x000000800000780c */ /* 0x040fe200017a4270 */
[----:B--2---:R-:W-:Y:S01]  /*34400*/  FMUL R17, R17, R2 ;  /* 0x0000000211117220 */ /* 0x004fe20000400000 */
[----:B------:R-:W-:-:S04]  /*34410*/  ISETP.GT.AND P4, PT, R0, 0x88, P3 ;  /* 0x000000880000780c */ /* 0x000fc80001f84270 */
[----:B------:R-:W-:-:S07]  /*34420*/  F2FP.BF16.F32.PACK_AB R17, RZ, R17 ;  /* 0x00000011ff11723e */ /* 0x000fce00000010ff */
[----:B------:R0:W-:Y:S04]  /*34430*/  @P5 STG.E.U16 desc[UR60][R8.64+0x62], R17 ;  /* 0x0000621108005986 */ /* 0x0001e8000c10153c */
[----:B0-----:R-:W2:Y:S01]  /*34440*/  LDL.LU R17, [R1+0x28c] ;  /* 0x00028c0001117983 */ /* 0x001ea20000300800 */
[----:B-----5:R-:W-:-:S05]  /*34450*/  FMUL R22, R22, R2 ;  /* 0x0000000216167220 */ /* 0x020fca0000400000 */
[----:B------:R-:W-:-:S05]  /*34460*/  F2FP.BF16.F32.PACK_AB R22, RZ, R22 ;  /* 0x00000016ff16723e */ /* 0x000fca00000010ff */
[----:B------:R0:W-:Y:S04]  /*34470*/  @P4 STG.E.U16 desc[UR60][R18.64+0x60], R22 ;  /* 0x0000601612004986 */ /* 0x0001e8000c10153c */
[----:B0-----:R-:W5:Y:S01]  /*34480*/  LDL.LU R22, [R1+0x290] ;  /* 0x0002900001167983 */ /* 0x001f620000300800 */
[----:B------:R-:W-:Y:S01]  /*34490*/  ISETP.GT.AND P5, PT, R0, 0x88, P2 ;  /* 0x000000880000780c */ /* 0x000fe200017a4270 */
[----:B--2---:R-:W-:-:S05]  /*344a0*/  FMUL R17, R17, R2 ;  /* 0x0000000211117220 */ /* 0x004fca0000400000 */
        /* <DEDUP_REMOVED lines=8> */
[----:B------:R-:W2:Y:S04]  /*34530*/  LDL.LU R235, [R1+0x24c] ;  /* 0x00024c0001eb7983 */ /* 0x000ea80000300800 */
[----:B------:R-:W4:Y:S04]  /*34540*/  LDL.LU R234, [R1+0x254] ;  /* 0x0002540001ea7983 */ /* 0x000f280000300800 */
[----:B------:R-:W-:Y:S01]  /*34550*/  @P4 STG.E.U16 desc[UR60][R8.64+0x72], R23 ;  /* 0x0000721708004986 */ /* 0x000fe2000c10153c */
[----:B-----5:R-:W-:-:S05]  /*34560*/  FMUL R22, R22, R2 ;  /* 0x0000000216167220 */ /* 0x020fca0000400000 */
[----:B------:R-:W-:-:S04]  /*34570*/  F2FP.BF16.F32.PACK_AB R22, RZ, R22 ;  /* 0x00000016ff16723e */ /* 0x000fc800000010ff */
[----:B------:R-:W-:Y:S01]  /*34580*/  PRMT R232, R22, 0x7610, R232 ;  /* 0x0000761016e87816 */ /* 0x000fe200000000e8 */
[----:B---3--:R-:W-:Y:S02]  /*34590*/  FMUL R22, R233, R2 ;  /* 0x00000002e9167220 */ /* 0x008fe40000400000 */
[----:B------:R-:W3:Y:S04]  /*345a0*/  LDL.LU R233, [R1+0x25c] ;  /* 0x00025c0001e97983 */ /* 0x000ee80000300800 */
[----:B------:R-:W-:Y:S01]  /*345b0*/  @P5 STG.E.U16 desc[UR60][R8.64+0x70], R232 ;  /* 0x000070e808005986 */ /* 0x000fe2000c10153c */
[----:B------:R-:W-:Y:S02]  /*345c0*/  ISETP.GT.AND P5, PT, R0, 0x88, P0 ;  /* 0x000000880000780c */ /* 0x000fe400007a4270 */
[----:B------:R-:W-:-:S11]  /*345d0*/  F2FP.BF16.F32.PACK_AB R22, RZ, R22 ;  /* 0x00000016ff16723e */ /* 0x000fd600000010ff */
[----:B------:R0:W-:Y:S04]  /*345e0*/  @P5 STG.E.U16 desc[UR60][R18.64+0x70], R22 ;  /* 0x0000701612005986 */ /* 0x0001e8000c10153c */
[----:B0-----:R-:W5:Y:S01]  /*345f0*/  LDL.LU R22, [R1+0x260] ;  /* 0x0002600001167983 */ /* 0x001f620000300800 */
[----:B------:R-:W-:Y:S02]  /*34600*/  ISETP.GT.AND P4, PT, R0, 0x88, P1 ;  /* 0x000000880000780c */ /* 0x000fe40000f84270 */
        /* <DEDUP_REMOVED lines=8> */
[----:B------:R-:W-:Y:S01]  /*34690*/  ISETP.GT.AND P5, PT, R0, 0x100, P2 ;  /* 0x000001000000780c */ /* 0x000fe200017a4270 */
[----:B--2---:R-:W-:-:S05]  /*346a0*/  FMUL R17, R17, R2 ;  /* 0x0000000211117220 */ /* 0x004fca0000400000 */
[----:B------:R-:W-:Y:S02]  /*346b0*/  F2FP.BF16.F32.PACK_AB R17, RZ, R17 ;  /* 0x00000011ff11723e */ /* 0x000fe400000010ff */
[----:B------:R-:W-:-:S05]  /*346c0*/  ISETP.GT.AND P4, PT, R0, 0x108, P3 ;  /* 0x000001080000780c */ /* 0x000fca0001f84270 */
        /* <DEDUP_REMOVED lines=9> */
[----:B------:R0:W-:Y:S04]  /*34760*/  @P5 STG.E.U16 desc[UR60][R14.64+0x62], R17 ;  /* 0x000062110e005986 */ /* 0x0001e8000c10153c */
[----:B0-----:R-:W2:Y:S01]  /*34770*/  LDL.LU R17, [R1+0x274] ;  /* 0x0002740001117983 */ /* 0x001ea20000300800 */
[----:B-----5:R-:W-:-:S05]  /*34780*/  FMUL R22, R22, R2 ;  /* 0x0000000216167220 */ /* 0x020fca0000400000 */
[----:B------:R-:W-:-:S04]  /*34790*/  F2FP.BF16.F32.PACK_AB R22, RZ, R22 ;  /* 0x00000016ff16723e */ /* 0x000fc800000010ff */
[----:B------:R-:W-:Y:S02]  /*347a0*/  PRMT R232, R22, 0x7610, R232 ;  /* 0x0000761016e87816 */ /* 0x000fe400000000e8 */
[----:B------:R-:W5:Y:S01]  /*347b0*/  LDL.LU R22, [R1+0x278] ;  /* 0x0002780001167983 */ /* 0x000f620000300800 */
[C---:B------:R-:W-:Y:S02]  /*347c0*/  ISETP.GT.AND P5, PT, R0.reuse, 0x100, P0 ;  /* 0x000001000000780c */ /* 0x040fe400007a4270 */
[----:B------:R-:W-:Y:S01]  /*347d0*/  ISETP.GT.AND P4, PT, R0, 0x100, P1 ;  /* 0x000001000000780c */ /* 0x000fe20000f84270 */
[----:B--2---:R-:W-:-:S05]  /*347e0*/  FMUL R17, R17, R2 ;  /* 0x0000000211117220 */ /* 0x004fca0000400000 */
[----:B------:R-:W-:-:S05]  /*347f0*/  F2FP.BF16.F32.PACK_AB R17, RZ, R17 ;  /* 0x00000011ff11723e */ /* 0x000fca00000010ff */
[----:B------:R0:W-:Y:S01]  /*34800*/  @P5 STG.E.U16 desc[UR60][R4.64+0x70], R232 ;  /* 0x000070e804005986 */ /* 0x0001e2000c10153c */
[----:B------:R-:W-:Y:S02]  /*34810*/  ISETP.GT.AND P5, PT, R0, 0x108, P0 ;  /* 0x000001080000780c */ /* 0x000fe400007a4270 */
[----:B------:R-:W-:Y:S02]  /*34820*/  PRMT R23, R17, 0x7610, R23 ;  /* 0x0000761011177816 */ /* 0x000fe40000000017 */
[----:B------:R-:W2:Y:S04]  /*34830*/  LDL.LU R17, [R1+0x27c] ;  /* 0x00027c0001117983 */ /* 0x000ea80000300800 */
[----:B------:R1:W-:Y:S04]  /*34840*/  @P4 STG.E.U16 desc[UR60][R4.64+0x72], R23 ;  /* 0x0000721704004986 */ /* 0x0003e8000c10153c */
[----:B0-----:R-:W3:Y:S04]  /*34850*/  LDL.LU R232, [R1+0x250] ;  /* 0x0002500001e87983 */ /* 0x001ee80000300800 */
[----:B-1----:R-:W4:Y:S01]  /*34860*/  LDL.LU R23, [R1+0x240] ;  /* 0x0002400001177983 */ /* 0x002f220000300800 */
        /* <DEDUP_REMOVED lines=8> */
[----:B----4-:R-:W-:-:S03]  /*348f0*/  FMUL R23, R23, R2 ;  /* 0x0000000217177220 */ /* 0x010fc60000400000 */
[----:B0-----:R-:W2:Y:S02]  /*34900*/  LDL.LU R17, [R1+0x248] ;  /* 0x0002480001117983 */ /* 0x001ea40000300800 */
[----:B------:R-:W-:-:S04]  /*34910*/  F2FP.BF16.F32.PACK_AB R23, RZ, R23 ;  /* 0x00000017ff17723e */ /* 0x000fc800000010ff */
[----:B------:R-:W-:Y:S01]  /*34920*/  PRMT R236, R23, 0x7610, R236 ;  /* 0x0000761017ec7816 */ /* 0x000fe200000000ec */
[----:B-----5:R-:W-:-:S05]  /*34930*/  FMUL R22, R22, R2 ;  /* 0x0000000216167220 */ /* 0x020fca0000400000 */
[----:B------:R-:W-:-:S04]  /*34940*/  F2FP.BF16.F32.PACK_AB R22, RZ, R22 ;  /* 0x00000016ff16723e */ /* 0x000fc800000010ff */
[----:B------:R-:W-:Y:S02]  /*34950*/  PRMT R23, R22, 0x7610, R23 ;  /* 0x0000761016177816 */ /* 0x000fe40000000017 */
[----:B------:R-:W4:Y:S01]  /*34960*/  LDL.LU R22, [R1+0x258] ;  /* 0x0002580001167983 */ /* 0x000f220000300800 */
        /* <DEDUP_REMOVED lines=13> */
[-C--:B---3--:R-:W-:Y:S01]  /*34a40*/  FMUL R232, R232, R2.reuse ;  /* 0x00000002e8e87220 */ /* 0x088fe20000400000 */
        /* <DEDUP_REMOVED lines=8> */
[----:B------:R-:W3:Y:S04]  /*34ad0*/  LDL.LU R233, [R1+0x238] ;  /* 0x0002380001e97983 */ /* 0x000ee80000300800 */
[----:B------:R0:W-:Y:S04]  /*34ae0*/  @P2 STG.E.U16 desc[UR60][R10.64+0x62], R234 ;  /* 0x000062ea0a002986 */ /* 0x0001e8000c10153c */
[----:B------:R1:W-:Y:S04]  /*34af0*/  @P4 STG.E.U16 desc[UR60][R6.64+0x70], R232 ;  /* 0x000070e806004986 */ /* 0x0003e8000c10153c */
[----:B------:R5:W-:Y:S04]  /*34b00*/  @P3 STG.E.U16 desc[UR60][R6.64+0x72], R23 ;  /* 0x0000721706003986 */ /* 0x000be8000c10153c */
[----:B0-----:R-:W2:Y:S04]  /*34b10*/  LDL.LU R234, [R1+0x234] ;  /* 0x0002340001ea7983 */ /* 0x001ea80000300800 */
[----:B-1----:R-:W3:Y:S04]  /*34b20*/  LDL.LU R232, [R1+0x220] ;  /* 0x0002200001e87983 */ /* 0x002ee80000300800 */
[----:B-----5:R-:W5:Y:S01]  /*34b30*/  LDL.LU R23, [R1+0x224] ;  /* 0x0002240001177983 */ /* 0x020f620000300800 */
[----:B----4-:R-:W-:-:S05]  /*34b40*/  FMUL R22, R22, R2 ;  /* 0x0000000216167220 */ /* 0x010fca0000400000 */
[----:B------:R-:W-:-:S05]  /*34b50*/  F2FP.BF16.F32.PACK_AB R22, RZ, R22 ;  /* 0x00000016ff16723e */ /* 0x000fca00000010ff */
[----:B------:R0:W-:Y:S04]  /*34b60*/  @P0 STG.E.U16 desc[UR60][R10.64+0x70], R22 ;  /* 0x000070160a000986 */ /* 0x0001e8000c10153c */
[----:B0-----:R-:W4:Y:S01]  /*34b70*/  LDL.LU R22, [R1+0x228] ;  /* 0x0002280001167983 */ /* 0x001f220000300800 */
        /* <DEDUP_REMOVED lines=8> */
[-C--:B---3--:R-:W-:Y:S01]  /*34c00*/  FMUL R232, R232, R2.reuse ;  /* 0x00000002e8e87220 */ /* 0x088fe20000400000 */
[----:B-----5:R-:W-:-:S04]  /*34c10*/  FMUL R23, R23, R2 ;  /* 0x0000000217177220 */ /* 0x020fc80000400000 */
[----:B------:R-:W-:Y:S02]  /*34c20*/  F2FP.BF16.F32.PACK_AB R232, RZ, R232 ;  /* 0x000000e8ffe8723e */ /* 0x000fe400000010ff */
[----:B------:R-:W-:-:S03]  /*34c30*/  F2FP.BF16.F32.PACK_AB R23, RZ, R23 ;  /* 0x00000017ff17723e */ /* 0x000fc600000010ff */
[----:B------:R-:W-:Y:S04]  /*34c40*/  @P0 STG.E.U16 desc[UR60][R12.64+0x80], R232 ;  /* 0x000080e80c000986 */ /* 0x000fe8000c10153c */
[----:B------:R-:W-:Y:S01]  /*34c50*/  @P4 STG.E.U16 desc[UR60][R12.64+0x82], R23 ;  /* 0x000082170c004986 */ /* 0x000fe2000c10153c */
[----:B----4-:R-:W-:-:S05]  /*34c60*/  FMUL R22, R22, R2 ;  /* 0x0000000216167220 */ /* 0x010fca0000400000 */
        /* <DEDUP_REMOVED lines=504> */
[C---:B------:R-:W-:Y:S02]  /*36bf0*/  ISETP.GT.AND P1, PT, R0.reuse, 0x188, P1 ;  /* 0x000001880000780c */ /* 0x040fe40000f24270 */
[C---:B------:R-:W-:Y:S02]  /*36c00*/  ISETP.GT.AND P2, PT, R3.reuse, 0x70, PT ;  /* 0x000000700300780c */ /* 0x040fe40003f44270 */
[----:B------:R-:W-:Y:S02]  /*36c10*/  ISETP.GT.AND P3, PT, R3, 0x71, PT ;  /* 0x000000710300780c */ /* 0x000fe40003f64270 */
[----:B------:R-:W-:-:S02]  /*36c20*/  ISETP.GT.AND P5, PT, R0, 0x8, P2 ;  /* 0x000000080000780c */ /* 0x000fc400017a4270 */
[----:B------:R-:W-:-:S05]  /*36c30*/  ISETP.GT.AND P4, PT, R0, RZ, P3 ;  /* 0x000000ff0000720c */ /* 0x000fca0001f84270 */
[----:B------:R0:W-:Y:S01]  /*36c40*/  @P1 STG.E.U16 desc[UR60][R10.64+0xd2], R17 ;  /* 0x0000d2110a001986 */ /* 0x0001e2000c10153c */
[----:B------:R-:W-:-:S03]  /*36c50*/  ISETP.GT.AND P1, PT, R0, RZ, P2 ;  /* 0x000000ff0000720c */ /* 0x000fc60001724270 */
        /* <DEDUP_REMOVED lines=108> */
[----:B--2---:R-:W-:-:S10]  /*37320*/  FMUL R17, R17, R2 ;  /* 0x0000000211117220 */ /* 0x004fd40000400000 */
[----:B------:R0:W-:Y:S01]  /*37330*/  @P4 STG.E.U16 desc[UR60][R4.64+0xf0], R232 ;  /* 0x0000f0e804004986 */ /* 0x0001e2000c10153c */
[----:B------:R-:W-:Y:S02]  /*37340*/  ISETP.GT.AND P4, PT, R0, 0x108, P1 ;  /* 0x000001080000780c */ /* 0x000fe40000f84270 */
[----:B------:R-:W-:-:S04]  /*37350*/  F2FP.BF16.F32.PACK_AB R17, RZ, R17 ;  /* 0x00000011ff11723e */ /* 0x000fc800000010ff */
[----:B------:R-:W-:Y:S02]  /*37360*/  PRMT R23, R17, 0x7610, R23 ;  /* 0x0000761011177816 */ /* 0x000fe40000000017 */
[----:B------:R-:W2:Y:S04]  /*37370*/  LDL.LU R17, [R1+0x7c] ;  /* 0x00007c0001117983 */ /* 0x000ea80000300800 */
[----:B0-----:R-:W4:Y:S04]  /*37380*/  LDL.LU R232, [R1+0x50] ;  /* 0x0000500001e87983 */ /* 0x001f280000300800 */
[----:B------:R0:W-:Y:S04]  /*37390*/  @P5 STG.E.U16 desc[UR60][R4.64+0xf2], R23 ;  /* 0x0000f21704005986 */ /* 0x0001e8000c10153c */
[----:B0-----:R-:W3:Y:S01]  /*373a0*/  LDL.LU R23, [R1+0x40] ;  /* 0x0000400001177983 */ /* 0x001ee20000300800 */
        /* <DEDUP_REMOVED lines=8> */
[----:B---3--:R-:W-:-:S03]  /*37430*/  FMUL R23, R23, R2 ;  /* 0x0000000217177220 */ /* 0x008fc60000400000 */
        /* <DEDUP_REMOVED lines=9> */
[C---:B------:R-:W-:Y:S01]  /*374d0*/  ISETP.GT.AND P2, PT, R0.reuse, 0x188, P2 ;  /* 0x000001880000780c */ /* 0x040fe20001744270 */
[-C--:B------:R-:W-:Y:S01]  /*374e0*/  FMUL R235, R235, R2.reuse ;  /* 0x00000002ebeb7220 */ /* 0x080fe20000400000 */
[----:B------:R-:W-:Y:S01]  /*374f0*/  ISETP.GT.AND P3, PT, R0, 0x188, P3 ;  /* 0x000001880000780c */ /* 0x000fe20001f64270 */
[-C--:B--2---:R-:W-:Y:S01]  /*37500*/  FMUL R17, R17, R2.reuse ;  /* 0x0000000211117220 */ /* 0x084fe20000400000 */
[----:B----4-:R-:W-:-:S04]  /*37510*/  FMUL R232, R232, R2 ;  /* 0x00000002e8e87220 */ /* 0x010fc80000400000 */
[----:B------:R-:W-:Y:S01]  /*37520*/  F2FP.BF16.F32.PACK_AB R17, RZ, R17 ;  /* 0x00000011ff11723e */ /* 0x000fe200000010ff */
[----:B------:R-:W-:Y:S01]  /*37530*/  @P4 STG.E.U16 desc[UR60][R6.64+0xe0], R236 ;  /* 0x0000e0ec06004986 */ /* 0x000fe2000c10153c */
[-C--:B------:R-:W-:Y:S01]  /*37540*/  FMUL R234, R234, R2.reuse ;  /* 0x00000002eaea7220 */ /* 0x080fe20000400000 */
[----:B------:R-:W-:Y:S02]  /*37550*/  FMUL R233, R233, R2 ;  /* 0x00000002e9e97220 */ /* 0x000fe40000400000 */
[----:B------:R-:W-:Y:S01]  /*37560*/  @P5 STG.E.U16 desc[UR60][R6.64+0xe2], R23 ;  /* 0x0000e21706005986 */ /* 0x000fe2000c10153c */
[----:B------:R-:W-:-:S03]  /*37570*/  ISETP.GT.AND P4, PT, R0, 0x180, P1 ;  /* 0x000001800000780c */ /* 0x000fc60000f84270 */
[----:B------:R0:W-:Y:S01]  /*37580*/  @P2 STG.E.U16 desc[UR60][R10.64+0xe0], R17 ;  /* 0x0000e0110a002986 */ /* 0x0001e2000c10153c */
[C---:B------:R-:W-:Y:S02]  /*37590*/  ISETP.GT.AND P2, PT, R0.reuse, 0x180, P0 ;  /* 0x000001800000780c */ /* 0x040fe40000744270 */
[C---:B------:R-:W-:Y:S02]  /*375a0*/  ISETP.GT.AND P1, PT, R0.reuse, 0x188, P1 ;  /* 0x000001880000780c */ /* 0x040fe40000f24270 */
[----:B------:R-:W-:Y:S02]  /*375b0*/  ISETP.GT.AND P0, PT, R0, 0x188, P0 ;  /* 0x000001880000780c */ /* 0x000fe40000704270 */
[----:B------:R-:W-:Y:S02]  /*375c0*/  F2FP.BF16.F32.PACK_AB R232, RZ, R232 ;  /* 0x000000e8ffe8723e */ /* 0x000fe400000010ff */
[----:B0-----:R-:W-:Y:S02]  /*375d0*/  F2FP.BF16.F32.PACK_AB R17, RZ, R235 ;  /* 0x000000ebff11723e */ /* 0x001fe400000010ff */
[----:B------:R-:W-:-:S02]  /*375e0*/  F2FP.BF16.F32.PACK_AB R23, RZ, R234 ;  /* 0x000000eaff17723e */ /* 0x000fc400000010ff */
[----:B------:R-:W-:Y:S01]  /*375f0*/  PRMT R235, R17, 0x7610, R235 ;  /* 0x0000761011eb7816 */ /* 0x000fe200000000eb */
[----:B------:R-:W2:Y:S01]  /*37600*/  LDL.LU R234, [R1+0x3c] ;  /* 0x00003c0001ea7983 */ /* 0x000ea20000300800 */
[----:B------:R-:W-:Y:S02]  /*37610*/  F2FP.BF16.F32.PACK_AB R17, RZ, R233 ;  /* 0x000000e9ff11723e */ /* 0x000fe400000010ff */
[----:B------:R-:W-:Y:S01]  /*37620*/  PRMT R233, R232, 0x7610, R233 ;  /* 0x00007610e8e97816 */ /* 0x000fe200000000e9 */
[----:B------:R0:W-:Y:S01]  /*37630*/  @P3 STG.E.U16 desc[UR60][R10.64+0xe2], R235 ;  /* 0x0000e2eb0a003986 */ /* 0x0001e2000c10153c */
[----:B------:R-:W-:-:S03]  /*37640*/  PRMT R232, R23, 0x7610, R232 ;  /* 0x0000761017e87816 */ /* 0x000fc600000000e8 */
[----:B------:R-:W-:Y:S04]  /*37650*/  @P4 STG.E.U16 desc[UR60][R6.64+0xf0], R233 ;  /* 0x0000f0e906004986 */ /* 0x000fe8000c10153c */
[----:B------:R1:W-:Y:S04]  /*37660*/  @P2 STG.E.U16 desc[UR60][R6.64+0xf2], R232 ;  /* 0x0000f2e806002986 */ /* 0x0003e8000c10153c */
[----:B0-----:R-:W4:Y:S01]  /*37670*/  LDL.LU R235, [R1+0x38] ;  /* 0x0000380001eb7983 */ /* 0x001f220000300800 */
[----:B---3--:R-:W-:-:S05]  /*37680*/  FMUL R22, R22, R2 ;  /* 0x0000000216167220 */ /* 0x008fca0000400000 */
[----:B------:R-:W-:-:S04]  /*37690*/  F2FP.BF16.F32.PACK_AB R22, RZ, R22 ;  /* 0x00000016ff16723e */ /* 0x000fc800000010ff */
[----:B------:R-:W-:Y:S02]  /*376a0*/  PRMT R23, R22, 0x7610, R23 ;  /* 0x0000761016177816 */ /* 0x000fe40000000017 */
[----:B------:R-:W-:Y:S02]  /*376b0*/  PRMT R22, R17, 0x7610, R22 ;  /* 0x0000761011167816 */ /* 0x000fe40000000016 */
[----:B------:R-:W3:Y:S04]  /*376c0*/  LDL.LU R17, [R1+0x20] ;  /* 0x0000200001117983 */ /* 0x000ee80000300800 */
[----:B-1----:R-:W5:Y:S04]  /*376d0*/  LDL.LU R232, [R1+0x2c] ;  /* 0x00002c0001e87983 */ /* 0x002f680000300800 */
[----:B------:R0:W-:Y:S04]  /*376e0*/  @P1 STG.E.U16 desc[UR60][R10.64+0xf0], R23 ;  /* 0x0000f0170a001986 */ /* 0x0001e8000c10153c */
[----:B------:R1:W-:Y:S04]  /*376f0*/  @P0 STG.E.U16 desc[UR60][R10.64+0xf2], R22 ;  /* 0x0000f2160a000986 */ /* 0x0003e8000c10153c */
[----:B0-----:R-:W2:Y:S04]  /*37700*/  LDL.LU R23, [R1+0x24] ;  /* 0x0000240001177983 */ /* 0x001ea80000300800 */
[----:B-1----:R-:W4:Y:S01]  /*37710*/  LDL.LU R22, [R1+0x28] ;  /* 0x0000280001167983 */ /* 0x002f220000300800 */
[----:B------:R-:W-:-:S02]  /*37720*/  ISETP.GT.AND P3, PT, R3, 0x80, PT ;  /* 0x000000800300780c */ /* 0x000fc40003f64270 */
[----:B------:R-:W-:Y:S02]  /*37730*/  ISETP.GT.AND P2, PT, R3, 0x81, PT ;  /* 0x000000810300780c */ /* 0x000fe40003f44270 */
[C---:B------:R-:W-:Y:S02]  /*37740*/  ISETP.GT.AND P0, PT, R0.reuse, RZ, P3 ;  /* 0x000000ff0000720c */ /* 0x040fe40001f04270 */
[C---:B------:R-:W-:Y:S02]  /*37750*/  ISETP.GT.AND P1, PT, R0.reuse, RZ, P2 ;  /* 0x000000ff0000720c */ /* 0x040fe40001724270 */
[----:B------:R-:W-:Y:S01]  /*37760*/  ISETP.GT.AND P5, PT, R0, 0x8, P3 ;  /* 0x000000080000780c */ /* 0x000fe20001fa4270 */
[----:B---3--:R-:W-:-:S05]  /*37770*/  FMUL R17, R17, R2 ;  /* 0x0000000211117220 */ /* 0x008fca0000400000 */
[----:B------:R-:W-:-:S04]  /*37780*/  F2FP.BF16.F32.PACK_AB R17, RZ, R17 ;  /* 0x00000011ff11723e */ /* 0x000fc800000010ff */
[----:B------:R-:W-:Y:S01]  /*37790*/  PRMT R233, R17, 0x7610, R233 ;  /* 0x0000761011e97816 */ /* 0x000fe200000000e9 */
[-C--:B--2---:R-:W-:Y:S01]  /*377a0*/  FMUL R23, R23, R2.reuse ;  /* 0x0000000217177220 */ /* 0x084fe20000400000 */
[----:B----4-:R-:W-:-:S04]  /*377b0*/  FMUL R22, R22, R2 ;  /* 0x0000000216167220 */ /* 0x010fc80000400000 */
[----:B------:R-:W-:Y:S02]  /*377c0*/  F2FP.BF16.F32.PACK_AB R23, RZ, R23 ;  /* 0x00000017ff17723e */ /* 0x000fe400000010ff */
[----:B------:R-:W-:Y:S01]  /*377d0*/  F2FP.BF16.F32.PACK_AB R22, RZ, R22 ;  /* 0x00000016ff16723e */ /* 0x000fe200000010ff */
[----:B------:R0:W-:Y:S04]  /*377e0*/  @P0 STG.E.U16 desc[UR60][R12.64+0x100], R233 ;  /* 0x000100e90c000986 */ /* 0x0001e8000c10153c */
[----:B------:R-:W-:Y:S04]  /*377f0*/  @P1 STG.E.U16 desc[UR60][R12.64+0x102], R23 ;  /* 0x000102170c001986 */ /* 0x000fe8000c10153c */
[----:B------:R1:W-:Y:S04]  /*37800*/  @P5 STG.E.U16 desc[UR60][R20.64+0x100], R22 ;  /* 0x0001001614005986 */ /* 0x0003e8000c10153c */
[----:B0-----:R-:W2:Y:S04]  /*37810*/  LDL.LU R233, [R1+0x34] ;  /* 0x0000340001e97983 */ /* 0x001ea80000300800 */
[----:B-1----:R-:W3:Y:S01]  /*37820*/  LDL.LU R22, [R1+0x30] ;  /* 0x0000300001167983 */ /* 0x002ee20000300800 */
[----:B------:R-:W-:Y:S01]  /*37830*/  ISETP.GT.AND P4, PT, R0, 0x8, P2 ;  /* 0x000000080000780c */ /* 0x000fe20001784270 */
[----:B-----5:R-:W-:Y:S01]  /*37840*/  FMUL R232, R232, R2 ;  /* 0x00000002e8e87220 */ /* 0x020fe20000400000 */
[----:B------:R-:W-:-:S04]  /*37850*/  ISETP.GT.AND P0, PT, R3, 0x88, PT ;  /* 0x000000880300780c */ /* 0x000fc80003f04270 */
[----:B------:R-:W-:Y:S02]  /*37860*/  F2FP.BF16.F32.PACK_AB R17, RZ, R232 ;  /* 0x000000e8ff11723e */ /* 0x000fe400000010ff */
[----:B------:R-:W-:Y:S02]  /*37870*/  ISETP.GT.AND P1, PT, R3, 0x89, PT ;  /* 0x000000890300780c */ /* 0x000fe40003f24270 */
[----:B------:R-:W-:-:S03]  /*37880*/  ISETP.GT.AND P5, PT, R0, RZ, P0 ;  /* 0x000000ff0000720c */ /* 0x000fc600007a4270 */
[----:B------:R2:W-:Y:S01]  /*37890*/  @P4 STG.E.U16 desc[UR60][R20.64+0x102], R17 ;  /* 0x0001021114004986 */ /* 0x0005e2000c10153c */
[----:B------:R-:W-:Y:S01]  /*378a0*/  ISETP.GT.AND P4, PT, R0, RZ, P1 ;  /* 0x000000ff0000720c */ /* 0x000fe20000f84270 */
[-C--:B--2---:R-:W-:Y:S02]  /*378b0*/  FMUL R17, R233, R2.reuse ;  /* 0x00000002e9117220 */ /* 0x084fe40000400000 */
[----:B------:R-:W2:Y:S01]  /*378c0*/  LDL.LU R233, [R1+0x14] ;  /* 0x0000140001e97983 */ /* 0x000ea20000300800 */
[----:B---3--:R-:W-:Y:S02]  /*378d0*/  FMUL R22, R22, R2 ;  /* 0x0000000216167220 */ /* 0x008fe40000400000 */
[----:B------:R-:W-:-:S03]  /*378e0*/  F2FP.BF16.F32.PACK_AB R17, RZ, R17 ;  /* 0x00000011ff11723e */ /* 0x000fc600000010ff */
[----:B------:R-:W-:Y:S02]  /*378f0*/  F2FP.BF16.F32.PACK_AB R22, RZ, R22 ;  /* 0x00000016ff16723e */ /* 0x000fe400000010ff */
[----:B------:R-:W-:Y:S02]  /*37900*/  PRMT R23, R17, 0x7610, R23 ;  /* 0x0000761011177816 */ /* 0x000fe40000000017 */
[----:B------:R-:W-:-:S03]  /*37910*/  PRMT R232, R22, 0x7610, R232 ;  /* 0x0000761016e87816 */ /* 0x000fc600000000e8 */
[----:B------:R-:W-:Y:S01]  /*37920*/  @P4 STG.E.U16 desc[UR60][R12.64+0x112], R23 ;  /* 0x000112170c004986 */ /* 0x000fe2000c10153c */
[----:B------:R-:W-:-:S03]  /*37930*/  ISETP.GT.AND P4, PT, R0, 0x8, P1 ;  /* 0x000000080000780c */ /* 0x000fc60000f84270 */
[----:B------:R-:W-:Y:S01]  /*37940*/  @P5 STG.E.U16 desc[UR60][R12.64+0x110], R232 ;  /* 0x000110e80c005986 */ /* 0x000fe2000c10153c */
[----:B------:R-:W-:Y:S01]  /*37950*/  ISETP.GT.AND P5, PT, R0, 0x8, P0 ;  /* 0x000000080000780c */ /* 0x000fe200007a4270 */
[-C--:B------:R-:W-:Y:S01]  /*37960*/  FMUL R22, R235, R2.reuse ;  /* 0x00000002eb167220 */ /* 0x080fe20000400000 */
[----:B------:R-:W-:Y:S01]  /*37970*/  FMUL R17, R234, R2 ;  /* 0x00000002ea117220 */ /* 0x000fe20000400000 */
[----:B------:R-:W3:Y:S03]  /*37980*/  LDL.LU R235, [R1+0x18] ;  /* 0x0000180001eb7983 */ /* 0x000ee60000300800 */
[----:B------:R-:W-:Y:S01]  /*37990*/  F2FP.BF16.F32.PACK_AB R22, RZ, R22 ;  /* 0x00000016ff16723e */ /* 0x000fe200000010ff */
[----:B------:R-:W4:Y:S01]  /*379a0*/  LDL.LU R234, [R1+0x1c] ;  /* 0x00001c0001ea7983 */ /* 0x000f220000300800 */
[----:B------:R-:W-:-:S05]  /*379b0*/  F2FP.BF16.F32.PACK_AB R17, RZ, R17 ;  /* 0x00000011ff11723e */ /* 0x000fca00000010ff */
[----:B------:R0:W-:Y:S04]  /*379c0*/  @P5 STG.E.U16 desc[UR60][R20.64+0x110], R22 ;  /* 0x0001101614005986 */ /* 0x0001e8000c10153c */
[----:B------:R1:W-:Y:S04]  /*379d0*/  @P4 STG.E.U16 desc[UR60][R20.64+0x112], R17 ;  /* 0x0001121114004986 */ /* 0x0003e8000c10153c */
[----:B0-----:R-:W5:Y:S04]  /*379e0*/  LDL.LU R22, [R1] ;  /* 0x0000000001167983 */ /* 0x001f680000300800 */
[----:B-1----:R-:W2:Y:S01]  /*379f0*/  LDL.LU R17, [R1+0x4] ;  /* 0x0000040001117983 */ /* 0x002ea20000300800 */
[----:B------:R-:W-:-:S02]  /*37a00*/  ISETP.GT.AND P4, PT, R0, 0x80, P3 ;  /* 0x000000800000780c */ /* 0x000fc40001f84270 */
[----:B------:R-:W-:Y:S01]  /*37a10*/  ISETP.GT.AND P5, PT, R0, 0x80, P2 ;  /* 0x000000800000780c */ /* 0x000fe200017a4270 */
[-C--:B-----5:R-:W-:Y:S01]  /*37a20*/  FMUL R22, R22, R2.reuse ;  /* 0x0000000216167220 */ /* 0x0a0fe20000400000 */
[----:B--2---:R-:W-:-:S04]  /*37a30*/  FMUL R17, R17, R2 ;  /* 0x0000000211117220 */ /* 0x004fc80000400000 */
[----:B------:R-:W-:Y:S02]  /*37a40*/  F2FP.BF16.F32.PACK_AB R22, RZ, R22 ;  /* 0x00000016ff16723e */ /* 0x000fe400000010ff */
[----:B------:R-:W-:-:S03]  /*37a50*/  F2FP.BF16.F32.PACK_AB R17, RZ, R17 ;  /* 0x00000011ff11723e */ /* 0x000fc600000010ff */
[----:B------:R0:W-:Y:S04]  /*37a60*/  @P4 STG.E.U16 desc[UR60][R8.64+0x100], R22 ;  /* 0x0001001608004986 */ /* 0x0001e8000c10153c */
[----:B------:R1:W-:Y:S04]  /*37a70*/  @P5 STG.E.U16 desc[UR60][R8.64+0x102], R17 ;  /* 0x0001021108005986 */ /* 0x0003e8000c10153c */
[----:B0-----:R-:W2:Y:S04]  /*37a80*/  LDL.LU R22, [R1+0x8] ;  /* 0x0000080001167983 */ /* 0x001ea80000300800 */
[----:B-1----:R-:W5:Y:S01]  /*37a90*/  LDL.LU R17, [R1+0xc] ;  /* 0x00000c0001117983 */ /* 0x002f620000300800 */
[-C--:B--2---:R-:W-:Y:S01]  /*37aa0*/  FMUL R22, R22, R2.reuse ;  /* 0x0000000216167220 */ /* 0x084fe20000400000 */
[----:B-----5:R-:W-:-:S04]  /*37ab0*/  FMUL R17, R17, R2 ;  /* 0x0000000211117220 */ /* 0x020fc80000400000 */
[----:B------:R-:W-:Y:S02]  /*37ac0*/  F2FP.BF16.F32.PACK_AB R22, RZ, R22 ;  /* 0x00000016ff16723e */ /* 0x000fe400000010ff */
[----:B------:R-:W-:Y:S02]  /*37ad0*/  F2FP.BF16.F32.PACK_AB R17, RZ, R17 ;  /* 0x00000011ff11723e */ /* 0x000fe400000010ff */
[----:B------:R-:W-:Y:S02]  /*37ae0*/  PRMT R23, R22, 0x7610, R23 ;  /* 0x0000761016177816 */ /* 0x000fe40000000017 */
[----:B------:R-:W-:Y:S02]  /*37af0*/  PRMT R22, R17, 0x7610, R22 ;  /* 0x0000761011167816 */ /* 0x000fe40000000016 */
[----:B------:R-:W2:Y:S01]  /*37b00*/  LDL.LU R17, [R1+0x10] ;  /* 0x0000100001117983 */ /* 0x000ea20000300800 */
[C---:B------:R-:W-:Y:S02]  /*37b10*/  ISETP.GT.AND P4, PT, R0.reuse, 0x88, P3 ;  /* 0x000000880000780c */ /* 0x040fe40001f84270 */
[----:B------:R-:W-:-:S11]  /*37b20*/  ISETP.GT.AND P5, PT, R0, 0x88, P2 ;  /* 0x000000880000780c */ /* 0x000fd600017a4270 */
[----:B------:R-:W-:Y:S01]  /*37b30*/  @P4 STG.E.U16 desc[UR60][R18.64+0x100], R23 ;  /* 0x0001001712004986 */ /* 0x000fe2000c10153c */
[----:B------:R-:W-:-:S03]  /*37b40*/  ISETP.GT.AND P4, PT, R0, 0x80, P1 ;  /* 0x000000800000780c */ /* 0x000fc60000f84270 */
[----:B------:R0:W-:Y:S01]  /*37b50*/  @P5 STG.E.U16 desc[UR60][R18.64+0x102], R22 ;  /* 0x0001021612005986 */ /* 0x0001e2000c10153c */
[----:B------:R-:W-:Y:S01]  /*37b60*/  ISETP.GT.AND P5, PT, R0, 0x80, P0 ;  /* 0x000000800000780c */ /* 0x000fe200007a4270 */
[----:B0-----:R-:W-:-:S05]  /*37b70*/  FMUL R22, R233, R2 ;  /* 0x00000002e9167220 */ /* 0x001fca0000400000 */
[----:B------:R-:W-:Y:S01]  /*37b80*/  F2FP.BF16.F32.PACK_AB R22, RZ, R22 ;  /* 0x00000016ff16723e */ /* 0x000fe200000010ff */
[----:B----4-:R-:W-:-:S04]  /*37b90*/  FMUL R23, R234, R2 ;  /* 0x00000002ea177220 */ /* 0x010fc80000400000 */
[----:B------:R0:W-:Y:S01]  /*37ba0*/  @P4 STG.E.U16 desc[UR60][R8.64+0x112], R22 ;  /* 0x0001121608004986 */ /* 0x0001e2000c10153c */
[----:B------:R-:W-:Y:S02]  /*37bb0*/  ISETP.GT.AND P4, PT, R0, 0x88, P1 ;  /* 0x000000880000780c */ /* 0x000fe40000f84270 */
[----:B------:R-:W-:Y:S01]  /*37bc0*/  F2FP.BF16.F32.PACK_AB R23, RZ, R23 ;  /* 0x00000017ff17723e */ /* 0x000fe200000010ff */
[-C--:B------:R-:W-:Y:S01]  /*37bd0*/  FMUL R224, R224, R2.reuse ;  /* 0x00000002e0e07220 */ /* 0x080fe20000400000 */
[----:B------:R-:W-:-:S04]  /*37be0*/  FMUL R225, R225, R2 ;  /* 0x00000002e1e17220 */ /* 0x000fc80000400000 */
[----:B------:R-:W-:Y:S02]  /*37bf0*/  F2FP.BF16.F32.PACK_AB R224, RZ, R224 ;  /* 0x000000e0ffe0723e */ /* 0x000fe400000010ff */
[----:B------:R-:W-:Y:S01]  /*37c00*/  F2FP.BF16.F32.PACK_AB R225, RZ, R225 ;  /* 0x000000e1ffe1723e */ /* 0x000fe200000010ff */
[-C--:B------:R-:W-:Y:S01]  /*37c10*/  FMUL R226, R226, R2.reuse ;  /* 0x00000002e2e27220 */ /* 0x080fe20000400000 */
[----:B------:R-:W-:-:S04]  /*37c20*/  FMUL R227, R227, R2 ;  /* 0x00000002e3e37220 */ /* 0x000fc80000400000 */
[----:B------:R-:W-:Y:S02]  /*37c30*/  F2FP.BF16.F32.PACK_AB R226, RZ, R226 ;  /* 0x000000e2ffe2723e */ /* 0x000fe400000010ff */
[----:B------:R-:W-:Y:S01]  /*37c40*/  F2FP.BF16.F32.PACK_AB R227, RZ, R227 ;  /* 0x000000e3ffe3723e */ /* 0x000fe200000010ff */
[-C--:B------:R-:W-:Y:S01]  /*37c50*/  FMUL R228, R228, R2.reuse ;  /* 0x00000002e4e47220 */ /* 0x080fe20000400000 */
[----:B------:R-:W-:-:S04]  /*37c60*/  FMUL R229, R229, R2 ;  /* 0x00000002e5e57220 */ /* 0x000fc80000400000 */
[----:B0-----:R-:W-:Y:S02]  /*37c70*/  F2FP.BF16.F32.PACK_AB R22, RZ, R228 ;  /* 0x000000e4ff16723e */ /* 0x001fe400000010ff */
        /* <DEDUP_REMOVED lines=10> */
[-C--:B------:R-:W-:Y:S01]  /*37d20*/  FMUL R221, R221, R2.reuse ;  /* 0x00000002dddd7220 */ /* 0x080fe20000400000 */
[-C--:B------:R-:W-:Y:S01]  /*37d30*/  FMUL R220, R220, R2.reuse ;  /* 0x00000002dcdc7220 */ /* 0x080fe20000400000 */
[-C--:B------:R-:W-:Y:S01]  /*37d40*/  FMUL R222, R222, R2.reuse ;  /* 0x00000002dede7220 */ /* 0x080fe20000400000 */
[----:B------:R-:W-:Y:S01]  /*37d50*/  FMUL R223, R223, R2 ;  /* 0x00000002dfdf7220 */ /* 0x000fe20000400000 */
[----:B------:R-:W-:Y:S02]  /*37d60*/  F2FP.BF16.F32.PACK_AB R219, RZ, R219 ;  /* 0x000000dbffdb723e */ /* 0x000fe400000010ff */
[----:B------:R-:W-:-:S02]  /*37d70*/  F2FP.BF16.F32.PACK_AB R221, RZ, R221 ;  /* 0x000000ddffdd723e */ /* 0x000fc400000010ff */
[----:B------:R-:W-:Y:S02]  /*37d80*/  F2FP.BF16.F32.PACK_AB R220, RZ, R220 ;  /* 0x000000dcffdc723e */ /* 0x000fe400000010ff */
[----:B------:R-:W-:Y:S02]  /*37d90*/  F2FP.BF16.F32.PACK_AB R222, RZ, R222 ;  /* 0x000000deffde723e */ /* 0x000fe400000010ff */
[----:B------:R-:W-:Y:S01]  /*37da0*/  F2FP.BF16.F32.PACK_AB R223, RZ, R223 ;  /* 0x000000dfffdf723e */ /* 0x000fe200000010ff */
[-C--:B------:R-:W-:Y:S01]  /*37db0*/  FMUL R208, R208, R2.reuse ;  /* 0x00000002d0d07220 */ /* 0x080fe20000400000 */
[-C--:B------:R-:W-:Y:S01]  /*37dc0*/  FMUL R209, R209, R2.reuse ;  /* 0x00000002d1d17220 */ /* 0x080fe20000400000 */
[-C--:B------:R-:W-:Y:S01]  /*37dd0*/  FMUL R211, R211, R2.reuse ;  /* 0x00000002d3d37220 */ /* 0x080fe20000400000 */
[----:B------:R-:W-:Y:S02]  /*37de0*/  FMUL R210, R210, R2 ;  /* 0x00000002d2d27220 */ /* 0x000fe40000400000 */
[----:B------:R-:W-:-:S02]  /*37df0*/  F2FP.BF16.F32.PACK_AB R208, RZ, R208 ;  /* 0x000000d0ffd0723e */ /* 0x000fc400000010ff */
[----:B------:R-:W-:Y:S02]  /*37e00*/  F2FP.BF16.F32.PACK_AB R209, RZ, R209 ;  /* 0x000000d1ffd1723e */ /* 0x000fe400000010ff */
        /* <DEDUP_REMOVED lines=12> */
[----:B--2---:R-:W-:-:S05]  /*37ed0*/  FMUL R17, R17, R2 ;  /* 0x0000000211117220 */ /* 0x004fca0000400000 */
[----:B------:R-:W-:-:S04]  /*37ee0*/  F2FP.BF16.F32.PACK_AB R17, RZ, R17 ;  /* 0x00000011ff11723e */ /* 0x000fc800000010ff */
[----:B------:R-:W-:Y:S01]  /*37ef0*/  PRMT R232, R17, 0x7610, R232 ;  /* 0x0000761011e87816 */ /* 0x000fe200000000e8 */
[----:B---3--:R-:W-:-:S04]  /*37f00*/  FMUL R17, R235, R2 ;  /* 0x00000002eb117220 */ /* 0x008fc80000400000 */
[----:B------:R-:W-:Y:S01]  /*37f10*/  @P5 STG.E.U16 desc[UR60][R8.64+0x110], R232 ;  /* 0x000110e808005986 */ /* 0x000fe2000c10153c */
[C---:B------:R-:W-:Y:S02]  /*37f20*/  ISETP.GT.AND P5, PT, R0.reuse, 0x88, P0 ;  /* 0x000000880000780c */ /* 0x040fe400007a4270 */
[----:B------:R-:W-:Y:S01]  /*37f30*/  F2FP.BF16.F32.PACK_AB R17, RZ, R17 ;  /* 0x00000011ff11723e */ /* 0x000fe200000010ff */
[----:B------:R-:W-:Y:S01]  /*37f40*/  @P4 STG.E.U16 desc[UR60][R18.64+0x112], R23 ;  /* 0x0001121712004986 */ /* 0x000fe2000c10153c */
[----:B------:R-:W-:-:S09]  /*37f50*/  ISETP.GT.AND P4, PT, R0, 0x100, P3 ;  /* 0x000001000000780c */ /* 0x000fd20001f84270 */
[----:B------:R0:W-:Y:S01]  /*37f60*/  @P5 STG.E.U16 desc[UR60][R18.64+0x110], R17 ;  /* 0x0001101112005986 */ /* 0x0001e2000c10153c */
[----:B------:R-:W-:-:S03]  /*37f70*/  ISETP.GT.AND P5, PT, R0, 0x100, P2 ;  /* 0x000001000000780c */ /* 0x000fc600017a4270 */
[----:B------:R1:W-:Y:S01]  /*37f80*/  @P4 STG.E.U16 desc[UR60][R4.64+0x100], R224 ;  /* 0x000100e004004986 */ /* 0x0003e2000c10153c */
        /* <DEDUP_REMOVED lines=12> */
[----:B------:R-:W-:Y:S01]  /*38050*/  ISETP.GT.AND P4, PT, R0, 0x180, P2 ;  /* 0x000001800000780c */ /* 0x000fe20001784270 */
[----:B0-----:R-:W-:-:S08]  /*38060*/  FMUL R17, R216, R2 ;  /* 0x00000002d8117220 */ /* 0x001fd00000400000 */
[----:B------:R1:W-:Y:S01]  /*38070*/  @P5 STG.E.U16 desc[UR60][R14.64+0x110], R230 ;  /* 0x000110e60e005986 */ /* 0x0003e2000c10153c */
[C---:B------:R-:W-:Y:S02]  /*38080*/  ISETP.GT.AND P5, PT, R0.reuse, 0x180, P3 ;  /* 0x000001800000780c */ /* 0x040fe40001fa4270 */
[C---:B------:R-:W-:Y:S02]  /*38090*/  ISETP.GT.AND P3, PT, R0.reuse, 0x188, P3 ;  /* 0x000001880000780c */ /* 0x040fe40001f64270 */
[----:B------:R-:W-:Y:S01]  /*380a0*/  F2FP.BF16.F32.PACK_AB R17, RZ, R17 ;  /* 0x00000011ff11723e */ /* 0x000fe200000010ff */
[----:B------:R1:W-:Y:S01]  /*380b0*/  @P4 STG.E.U16 desc[UR60][R6.64+0x102], R217 ;  /* 0x000102d906004986 */ /* 0x0003e2000c10153c */
[C---:B------:R-:W-:Y:S02]  /*380c0*/  ISETP.GT.AND P2, PT, R0.reuse, 0x188, P2 ;  /* 0x000001880000780c */ /* 0x040fe40001744270 */
[----:B------:R-:W-:-:S05]  /*380d0*/  ISETP.GT.AND P4, PT, R0, 0x180, P0 ;  /* 0x000001800000780c */ /* 0x000fca0000784270 */
[----:B------:R1:W-:Y:S04]  /*380e0*/  @P5 STG.E.U16 desc[UR60][R6.64+0x100], R17 ;  /* 0x0001001106005986 */ /* 0x0003e8000c10153c */
[----:B------:R1:W-:Y:S01]  /*380f0*/  @P3 STG.E.U16 desc[UR60][R10.64+0x100], R218 ;  /* 0x000100da0a003986 */ /* 0x0003e2000c10153c */
[C---:B------:R-:W-:Y:S02]  /*38100*/  ISETP.GT.AND P3, PT, R0.reuse, 0x180, P1 ;  /* 0x000001800000780c */ /* 0x040fe40000f64270 */
[C---:B------:R-:W-:Y:S02]  /*38110*/  ISETP.GT.AND P0, PT, R0.reuse, 0x188, P0 ;  /* 0x000001880000780c */ /* 0x040fe40000704270 */
[----:B------:R-:W-:Y:S01]  /*38120*/  ISETP.GT.AND P1, PT, R0, 0x188, P1 ;  /* 0x000001880000780c */ /* 0x000fe20000f24270 */
[----:B------:R1:W-:Y:S01]  /*38130*/  @P2 STG.E.U16 desc[UR60][R10.64+0x102], R219 ;  /* 0x000102db0a002986 */ /* 0x0003e2000c10153c */
[----:B------:R-:W-:-:S03]  /*38140*/  ISETP.GT.AND P2, PT, R3, 0x91, PT ;  /* 0x000000910300780c */ /* 0x000fc60003f44270 */
[----:B------:R1:W-:Y:S04]  /*38150*/  @P4 STG.E.U16 desc[UR60][R6.64+0x110], R220 ;  /* 0x000110dc06004986 */ /* 0x0003e8000c10153c */
[----:B------:R1:W-:Y:S01]  /*38160*/  @P3 STG.E.U16 desc[UR60][R6.64+0x112], R221 ;  /* 0x000112dd06003986 */ /* 0x0003e2000c10153c */
[----:B------:R-:W-:Y:S02]  /*38170*/  ISETP.GT.AND P3, PT, R3, 0x90, PT ;  /* 0x000000900300780c */ /* 0x000fe40003f64270 */
[C---:B------:R-:W-:Y:S01]  /*38180*/  ISETP.GT.AND P4, PT, R0.reuse, RZ, P2 ;  /* 0x000000ff0000720c */ /* 0x040fe20001784270 */
[----:B------:R1:W-:Y:S01]  /*38190*/  @P0 STG.E.U16 desc[UR60][R10.64+0x110], R222 ;  /* 0x000110de0a000986 */ /* 0x0003e2000c10153c */
[----:B------:R-:W-:-:S03]  /*381a0*/  ISETP.GT.AND P0, PT, R0, RZ, P3 ;  /* 0x000000ff0000720c */ /* 0x000fc60001f04270 */
[----:B------:R1:W-:Y:S01]  /*381b0*/  @P1 STG.E.U16 desc[UR60][R10.64+0x112], R223 ;  /* 0x000112df0a001986 */ /* 0x0003e2000c10153c */
[C---:B------:R-:W-:Y:S02]  /*381c0*/  ISETP.GT.AND P1, PT, R0.reuse, 0x8, P2 ;  /* 0x000000080000780c */ /* 0x040fe40001724270 */
[----:B------:R-:W-:-:S05]  /*381d0*/  ISETP.GT.AND P5, PT, R0, 0x8, P3 ;  /* 0x000000080000780c */ /* 0x000fca0001fa4270 */
[----:B------:R1:W-:Y:S04]  /*381e0*/  @P4 STG.E.U16 desc[UR60][R12.64+0x122], R209 ;  /* 0x000122d10c004986 */ /* 0x0003e8000c10153c */
[----:B------:R1:W-:Y:S01]  /*381f0*/  @P0 STG.E.U16 desc[UR60][R12.64+0x120], R208 ;  /* 0x000120d00c000986 */ /* 0x0003e2000c10153c */
[----:B------:R-:W-:-:S03]  /*38200*/  ISETP.GT.AND P0, PT, R3, 0x98, PT ;  /* 0x000000980300780c */ /* 0x000fc60003f04270 */
[----:B------:R1:W-:Y:S01]  /*38210*/  @P1 STG.E.U16 desc[UR60][R20.64+0x122], R211 ;  /* 0x000122d314001986 */ /* 0x0003e2000c10153c */
[----:B------:R-:W-:-:S03]  /*38220*/  ISETP.GT.AND P1, PT, R3, 0x99, PT ;  /* 0x000000990300780c */ /* 0x000fc60003f24270 */
[----:B------:R1:W-:Y:S01]  /*38230*/  @P5 STG.E.U16 desc[UR60][R20.64+0x120], R210 ;  /* 0x000120d214005986 */ /* 0x0003e2000c10153c */
[C---:B------:R-:W-:Y:S02]  /*38240*/  ISETP.GT.AND P5, PT, R0.reuse, RZ, P0 ;  /* 0x000000ff0000720c */ /* 0x040fe400007a4270 */
[----:B------:R-:W-:-:S11]  /*38250*/  ISETP.GT.AND P4, PT, R0, RZ, P1 ;  /* 0x000000ff0000720c */ /* 0x000fd60000f84270 */
[----:B------:R1:W-:Y:S01]  /*38260*/  @P5 STG.E.U16 desc[UR60][R12.64+0x130], R212 ;  /* 0x000130d40c005986 */ /* 0x0003e2000c10153c */
[----:B------:R-:W-:-:S03]  /*38270*/  ISETP.GT.AND P5, PT, R0, 0x8, P0 ;  /* 0x000000080000780c */ /* 0x000fc600007a4270 */
[----:B------:R1:W-:Y:S01]  /*38280*/  @P4 STG.E.U16 desc[UR60][R12.64+0x132], R213 ;  /* 0x000132d50c004986 */ /* 0x0003e2000c10153c */
[----:B------:R-:W-:-:S09]  /*38290*/  ISETP.GT.AND P4, PT, R0, 0x8, P1 ;  /* 0x000000080000780c */ /* 0x000fd20000f84270 */
[----:B------:R1:W-:Y:S01]  /*382a0*/  @P5 STG.E.U16 desc[UR60][R20.64+0x130], R214 ;  /* 0x000130d614005986 */ /* 0x0003e2000c10153c */
[----:B------:R-:W-:-:S03]  /*382b0*/  ISETP.GT.AND P5, PT, R0, 0x80, P2 ;  /* 0x000000800000780c */ /* 0x000fc600017a4270 */
[----:B------:R1:W-:Y:S01]  /*382c0*/  @P4 STG.E.U16 desc[UR60][R20.64+0x132], R215 ;  /* 0x000132d714004986 */ /* 0x0003e2000c10153c */
[----:B------:R-:W-:Y:S02]  /*382d0*/  ISETP.GT.AND P4, PT, R0, 0x80, P3 ;  /* 0x000000800000780c */ /* 0x000fe40001f84270 */
[----:B------:R-:W-:Y:S02]  /*382e0*/  F2FP.BF16.F32.PACK_AB R200, RZ, R200 ;  /* 0x000000c8ffc8723e */ /* 0x000fe400000010ff */
[----:B------:R-:W-:Y:S01]  /*382f0*/  F2FP.BF16.F32.PACK_AB R201, RZ, R201 ;  /* 0x000000c9ffc9723e */ /* 0x000fe200000010ff */
[----:B------:R-:W-:-:S04]  /*38300*/  FMUL R202, R202, R2 ;  /* 0x00000002caca7220 */ /* 0x000fc80000400000 */
[----:B------:R1:W-:Y:S01]  /*38310*/  @P5 STG.E.U16 desc[UR60][R8.64+0x122], R201 ;  /* 0x000122c908005986 */ /* 0x0003e2000c10153c */
[----:B------:R-:W-:-:S03]  /*38320*/  ISETP.GT.AND P5, PT, R0, 0x88, P2 ;  /* 0x000000880000780c */ /* 0x000fc600017a4270 */
[----:B------:R1:W-:Y:S01]  /*38330*/  @P4 STG.E.U16 desc[UR60][R8.64+0x120], R200 ;  /* 0x000120c808004986 */ /* 0x0003e2000c10153c */
[----:B------:R-:W-:Y:S01]  /*38340*/  ISETP.GT.AND P4, PT, R0, 0x88, P3 ;  /* 0x000000880000780c */ /* 0x000fe20001f84270 */
[----:B------:R-:W-:Y:S01]  /*38350*/  FMUL R203, R203, R2 ;  /* 0x00000002cbcb7220 */ /* 0x000fe20000400000 */
[----:B------:R-:W-:-:S04]  /*38360*/  F2FP.BF16.F32.PACK_AB R202, RZ, R202 ;  /* 0x000000caffca723e */ /* 0x000fc800000010ff */
        /* <DEDUP_REMOVED lines=8> */
[----:B------:R-:W-:-:S03]  /*383f0*/  F2FP.BF16.F32.PACK_AB R205, RZ, R205 ;  /* 0x000000cdffcd723e */ /* 0x000fc600000010ff */
[----:B------:R1:W-:Y:S01]  /*38400*/  @P5 STG.E.U16 desc[UR60][R8.64+0x130], R204 ;  /* 0x000130cc08005986 */ /* 0x0003e2000c10153c */
[----:B------:R-:W-:-:S03]  /*38410*/  ISETP.GT.AND P5, PT, R0, 0x88, P0 ;  /* 0x000000880000780c */ /* 0x000fc600007a4270 */
[----:B------:R1:W-:Y:S01]  /*38420*/  @P4 STG.E.U16 desc[UR60][R8.64+0x132], R205 ;  /* 0x000132cd08004986 */ /* 0x0003e2000c10153c */
[----:B------:R-:W-:Y:S01]  /*38430*/  ISETP.GT.AND P4, PT, R0, 0x88, P1 ;  /* 0x000000880000780c */ /* 0x000fe20000f84270 */
[-C--:B------:R-:W-:Y:S01]  /*38440*/  FMUL R206, R206, R2.reuse ;  /* 0x00000002cece7220 */ /* 0x080fe20000400000 */
[----:B------:R-:W-:-:S04]  /*38450*/  FMUL R207, R207, R2 ;  /* 0x00000002cfcf7220 */ /* 0x000fc80000400000 */
[----:B------:R-:W-:Y:S02]  /*38460*/  F2FP.BF16.F32.PACK_AB R206, RZ, R206 ;  /* 0x000000ceffce723e */ /* 0x000fe400000010ff */
        /* <DEDUP_REMOVED lines=36> */
[C---:B------:R-:W-:Y:S02]  /*386b0*/  ISETP.GT.AND P4, PT, R0.reuse, 0x180, P2 ;  /* 0x000001800000780c */ /* 0x040fe40001784270 */
[----:B------:R-:W-:Y:S01]  /*386c0*/  ISETP.GT.AND P3, PT, R0, 0x188, P3 ;  /* 0x000001880000780c */ /* 0x000fe20001f64270 */
[-C--:B------:R-:W-:Y:S01]  /*386d0*/  FMUL R184, R184, R2.reuse ;  /* 0x00000002b8b87220 */ /* 0x080fe20000400000 */
[-C--:B------:R-:W-:Y:S01]  /*386e0*/  FMUL R185, R185, R2.reuse ;  /* 0x00000002b9b97220 */ /* 0x080fe20000400000 */
[----:B------:R-:W-:-:S03]  /*386f0*/  FMUL R186, R186, R2 ;  /* 0x00000002baba7220 */ /* 0x000fc60000400000 */
[----:B------:R-:W-:Y:S02]  /*38700*/  F2FP.BF16.F32.PACK_AB R184, RZ, R184 ;  /* 0x000000b8ffb8723e */ /* 0x000fe400000010ff */
[----:B------:R-:W-:Y:S02]  /*38710*/  F2FP.BF16.F32.PACK_AB R185, RZ, R185 ;  /* 0x000000b9ffb9723e */ /* 0x000fe400000010ff */
[----:B------:R-:W-:Y:S01]  /*38720*/  F2FP.BF16.F32.PACK_AB R186, RZ, R186 ;  /* 0x000000baffba723e */ /* 0x000fe200000010ff */
[----:B------:R1:W-:Y:S01]  /*38730*/  @P5 STG.E.U16 desc[UR60][R6.64+0x120], R184 ;  /* 0x000120b806005986 */ /* 0x0003e2000c10153c */
[----:B------:R-:W-:-:S03]  /*38740*/  ISETP.GT.AND P2, PT, R0, 0x188, P2 ;  /* 0x000001880000780c */ /* 0x000fc60001744270 */
[----:B------:R1:W-:Y:S01]  /*38750*/  @P4 STG.E.U16 desc[UR60][R6.64+0x122], R185 ;  /* 0x000122b906004986 */ /* 0x0003e2000c10153c */
[----:B------:R-:W-:-:S03]  /*38760*/  FMUL R187, R187, R2 ;  /* 0x00000002bbbb7220 */ /* 0x000fc60000400000 */
[----:B------:R1:W-:Y:S01]  /*38770*/  @P3 STG.E.U16 desc[UR60][R10.64+0x120], R186 ;  /* 0x000120ba0a003986 */ /* 0x0003e2000c10153c */
[C---:B------:R-:W-:Y:S01]  /*38780*/  ISETP.GT.AND P3, PT, R0.reuse, 0x180, P1 ;  /* 0x000001800000780c */ /* 0x040fe20000f64270 */
[-C--:B------:R-:W-:Y:S01]  /*38790*/  FMUL R189, R189, R2.reuse ;  /* 0x00000002bdbd7220 */ /* 0x080fe20000400000 */
[C---:B------:R-:W-:Y:S02]  /*387a0*/  ISETP.GT.AND P4, PT, R0.reuse, 0x180, P0 ;  /* 0x000001800000780c */ /* 0x040fe40000784270 */
[----:B------:R-:W-:Y:S01]  /*387b0*/  ISETP.GT.AND P0, PT, R0, 0x188, P0 ;  /* 0x000001880000780c */ /* 0x000fe20000704270 */
[-C--:B------:R-:W-:Y:S01]  /*387c0*/  FMUL R188, R188, R2.reuse ;  /* 0x00000002bcbc7220 */ /* 0x080fe20000400000 */
[----:B------:R-:W-:Y:S01]  /*387d0*/  ISETP.GT.AND P1, PT, R0, 0x188, P1 ;  /* 0x000001880000780c */ /* 0x000fe20000f24270 */
[-C--:B------:R-:W-:Y:S01]  /*387e0*/  FMUL R190, R190, R2.reuse ;  /* 0x00000002bebe7220 */ /* 0x080fe20000400000 */
[----:B------:R-:W-:Y:S01]  /*387f0*/  F2FP.BF16.F32.PACK_AB R187, RZ, R187 ;  /* 0x000000bbffbb723e */ /* 0x000fe200000010ff */
[----:B------:R-:W-:Y:S01]  /*38800*/  FMUL R191, R191, R2 ;  /* 0x00000002bfbf7220 */ /* 0x000fe20000400000 */
[----:B------:R-:W-:-:S02]  /*38810*/  F2FP.BF16.F32.PACK_AB R189, RZ, R189 ;  /* 0x000000bdffbd723e */ /* 0x000fc400000010ff */
[----:B------:R-:W-:Y:S01]  /*38820*/  F2FP.BF16.F32.PACK_AB R188, RZ, R188 ;  /* 0x000000bcffbc723e */ /* 0x000fe200000010ff */
[----:B------:R1:W-:Y:S01]  /*38830*/  @P2 STG.E.U16 desc[UR60][R10.64+0x122], R187 ;  /* 0x000122bb0a002986 */ /* 0x0003e2000c10153c */
[----:B------:R-:W-:Y:S02]  /*38840*/  F2FP.BF16.F32.PACK_AB R190, RZ, R190 ;  /* 0x000000beffbe723e */ /* 0x000fe400000010ff */
[----:B------:R-:W-:Y:S01]  /*38850*/  F2FP.BF16.F32.PACK_AB R191, RZ, R191 ;  /* 0x000000bfffbf723e */ /* 0x000fe200000010ff */
[----:B------:R1:W-:Y:S01]  /*38860*/  @P3 STG.E.U16 desc[UR60][R6.64+0x132], R189 ;  /* 0x000132bd06003986 */ /* 0x0003e2000c10153c */
[C---:B------:R-:W-:Y:S02]  /*38870*/  ISETP.GT.AND P3, PT, R3.reuse, 0xa0, PT ;  /* 0x000000a00300780c */ /* 0x040fe40003f64270 */
[----:B------:R-:W-:Y:S01]  /*38880*/  ISETP.GT.AND P2, PT, R3, 0xa1, PT ;  /* 0x000000a10300780c */ /* 0x000fe20003f44270 */
[----:B------:R1:W-:Y:S03]  /*38890*/  @P4 STG.E.U16 desc[UR60][R6.64+0x130], R188 ;  /* 0x000130bc06004986 */ /* 0x0003e6000c10153c */
[C---:B------:R-:W-:Y:S01]  /*388a0*/  ISETP.GT.AND P4, PT, R0.reuse, RZ, P2 ;  /* 0x000000ff0000720c */ /* 0x040fe20001784270 */
[----:B------:R1:W-:Y:S01]  /*388b0*/  @P0 STG.E.U16 desc[UR60][R10.64+0x130], R190 ;  /* 0x000130be0a000986 */ /* 0x0003e2000c10153c */
[----:B------:R-:W-:-:S03]  /*388c0*/  ISETP.GT.AND P0, PT, R0, RZ, P3 ;  /* 0x000000ff0000720c */ /* 0x000fc60001f04270 */
[----:B------:R1:W-:Y:S01]  /*388d0*/  @P1 STG.E.U16 desc[UR60][R10.64+0x132], R191 ;  /* 0x000132bf0a001986 */ /* 0x0003e2000c10153c */
[----:B------:R-:W-:Y:S01]  /*388e0*/  ISETP.GT.AND P1, PT, R0, 0x8, P2 ;  /* 0x000000080000780c */ /* 0x000fe20001724270 */
[-C--:B------:R-:W-:Y:S01]  /*388f0*/  FMUL R176, R176, R2.reuse ;  /* 0x00000002b0b07220 */ /* 0x080fe20000400000 */
[-C--:B------:R-:W-:Y:S01]  /*38900*/  FMUL R177, R177, R2.reuse ;  /* 0x00000002b1b17220 */ /* 0x080fe20000400000 */
[-C--:B------:R-:W-:Y:S01]  /*38910*/  FMUL R179, R179, R2.reuse ;  /* 0x00000002b3b37220 */ /* 0x080fe20000400000 */
[----:B------:R-:W-:Y:S01]  /*38920*/  ISETP.GT.AND P5, PT, R0, 0x8, P3 ;  /* 0x000000080000780c */ /* 0x000fe20001fa4270 */
[----:B------:R-:W-:Y:S01]  /*38930*/  FMUL R178, R178, R2 ;  /* 0x00000002b2b27220 */ /* 0x000fe20000400000 */
[----:B------:R-:W-:Y:S02]  /*38940*/  F2FP.BF16.F32.PACK_AB R176, RZ, R176 ;  /* 0x000000b0ffb0723e */ /* 0x000fe400000010ff */
[----:B------:R-:W-:Y:S02]  /*38950*/  F2FP.BF16.F32.PACK_AB R177, RZ, R177 ;  /* 0x000000b1ffb1723e */ /* 0x000fe400000010ff */
[----:B------:R-:W-:Y:S01]  /*38960*/  F2FP.BF16.F32.PACK_AB R179, RZ, R179 ;  /* 0x000000b3ffb3723e */ /* 0x000fe200000010ff */
[----:B------:R1:W-:Y:S01]  /*38970*/  @P0 STG.E.U16 desc[UR60][R12.64+0x140], R176 ;  /* 0x000140b00c000986 */ /* 0x0003e2000c10153c */
[----:B------:R-:W-:-:S03]  /*38980*/  F2FP.BF16.F32.PACK_AB R178, RZ, R178 ;  /* 0x000000b2ffb2723e */ /* 0x000fc600000010ff */
[----:B------:R1:W-:Y:S01]  /*38990*/  @P4 STG.E.U16 desc[UR60][R12.64+0x142], R177 ;  /* 0x000142b10c004986 */ /* 0x0003e2000c10153c */
[----:B------:R-:W-:-:S03]  /*389a0*/  ISETP.GT.AND P0, PT, R3, 0xa8, PT ;  /* 0x000000a80300780c */ /* 0x000fc60003f04270 */
[----:B------:R1:W-:Y:S01]  /*389b0*/  @P1 STG.E.U16 desc[UR60][R20.64+0x142], R179 ;  /* 0x000142b314001986 */ /* 0x0003e2000c10153c */
[----:B------:R-:W-:-:S03]  /*389c0*/  ISETP.GT.AND P1, PT, R3, 0xa9, PT ;  /* 0x000000a90300780c */ /* 0x000fc60003f24270 */
[----:B------:R1:W-:Y:S01]  /*389d0*/  @P5 STG.E.U16 desc[UR60][R20.64+0x140], R178 ;  /* 0x000140b214005986 */ /* 0x0003e2000c10153c */
[C---:B------:R-:W-:Y:S02]  /*389e0*/  ISETP.GT.AND P5, PT, R0.reuse, RZ, P0 ;  /* 0x000000ff0000720c */ /* 0x040fe400007a4270 */
[----:B------:R-:W-:Y:S01]  /*389f0*/  ISETP.GT.AND P4, PT, R0, RZ, P1 ;  /* 0x000000ff0000720c */ /* 0x000fe20000f84270 */
        /* <DEDUP_REMOVED lines=505> */
[----:B------:R1:W-:Y:S04]  /*3a990*/  @P4 STG.E.U16 desc[UR60][R6.64+0x1b0], R60 ;  /* 0x0001b03c06004986 */ /* 0x0003e8000c10153c */
[----:B------:R1:W-:Y:S01]  /*3a9a0*/  @P1 STG.E.U16 desc[UR60][R10.64+0x1b2], R63 ;  /* 0x0001b23f0a001986 */ /* 0x0003e2000c10153c */
[----:B------:R-:W-:-:S03]  /*3a9b0*/  ISETP.GT.AND P1, PT, R0, RZ, P3 ;  /* 0x000000ff0000720c */ /* 0x000fc60001f24270 */
[----:B------:R1:W-:Y:S01]  /*3a9c0*/  @P0 STG.E.U16 desc[UR60][R10.64+0x1b0], R62 ;  /* 0x0001b03e0a000986 */ /* 0x0003e2000c10153c */
[----:B------:R-:W-:Y:S01]  /*3a9d0*/  ISETP.GT.AND P0, PT, R0, RZ, P2 ;  /* 0x000000ff0000720c */ /* 0x000fe20001704270 */
[-C--:B------:R-:W-:Y:S01]  /*3a9e0*/  FMUL R49, R49, R2.reuse ;  /* 0x0000000231317220 */ /* 0x080fe20000400000 */
[-C--:B------:R-:W-:Y:S01]  /*3a9f0*/  FMUL R48, R48, R2.reuse ;  /* 0x0000000230307220 */ /* 0x080fe20000400000 */
[C---:B------:R-:W-:Y:S02]  /*3aa00*/  ISETP.GT.AND P5, PT, R0.reuse, 0x8, P3 ;  /* 0x000000080000780c */ /* 0x040fe40001fa4270 */
        /* <DEDUP_REMOVED lines=8> */
[C---:B------:R-:W-:Y:S01]  /*3aa90*/  ISETP.GT.AND P1, PT, R3.reuse, 0xe8, PT ;  /* 0x000000e80300780c */ /* 0x040fe20003f24270 */
[----:B------:R1:W-:Y:S01]  /*3aaa0*/  @P0 STG.E.U16 desc[UR60][R12.64+0x1c0], R48 ;  /* 0x0001c0300c000986 */ /* 0x0003e2000c10153c */
[----:B------:R-:W-:-:S03]  /*3aab0*/  ISETP.GT.AND P0, PT, R3, 0xe9, PT ;  /* 0x000000e90300780c */ /* 0x000fc60003f04270 */
[----:B------:R1:W-:Y:S01]  /*3aac0*/  @P5 STG.E.U16 desc[UR60][R20.64+0x1c2], R51 ;  /* 0x0001c23314005986 */ /* 0x0003e2000c10153c */
[----:B------:R-:W-:-:S03]  /*3aad0*/  ISETP.GT.AND P5, PT, R0, RZ, P1 ;  /* 0x000000ff0000720c */ /* 0x000fc60000fa4270 */
[----:B------:R1:W-:Y:S01]  /*3aae0*/  @P4 STG.E.U16 desc[UR60][R20.64+0x1c0], R50 ;  /* 0x0001c03214004986 */ /* 0x0003e2000c10153c */
        /* <DEDUP_REMOVED lines=84> */
[----:B------:R-:W-:Y:S02]  /*3b030*/  F2FP.BF16.F32.PACK_AB R25, RZ, R25 ;  /* 0x00000019ff19723e */ /* 0x000fe400000010ff */
[C---:B------:R-:W-:Y:S02]  /*3b040*/  ISETP.GT.AND P2, PT, R0.reuse, 0x188, P2 ;  /* 0x000001880000780c */ /* 0x040fe40001744270 */
[C---:B------:R-:W-:Y:S01]  /*3b050*/  ISETP.GT.AND P3, PT, R0.reuse, 0x188, P3 ;  /* 0x000001880000780c */ /* 0x040fe20001f64270 */
[----:B------:R1:W-:Y:S01]  /*3b060*/  @P4 STG.E.U16 desc[UR60][R6.64+0x1c0], R24 ;  /* 0x0001c01806004986 */ /* 0x0003e2000c10153c */
[----:B------:R-:W-:-:S03]  /*3b070*/  ISETP.GT.AND P4, PT, R0, 0x180, P0 ;  /* 0x000001800000780c */ /* 0x000fc60000784270 */
[----:B------:R1:W-:Y:S01]  /*3b080*/  @P5 STG.E.U16 desc[UR60][R6.64+0x1c2], R25 ;  /* 0x0001c21906005986 */ /* 0x0003e2000c10153c */
[----:B------:R-:W-:Y:S01]  /*3b090*/  ISETP.GT.AND P5, PT, R0, 0x180, P1 ;  /* 0x000001800000780c */ /* 0x000fe20000fa4270 */
[-C--:B------:R-:W-:Y:S01]  /*3b0a0*/  FMUL R26, R26, R2.reuse ;  /* 0x000000021a1a7220 */ /* 0x080fe20000400000 */
[C---:B------:R-:W-:Y:S01]  /*3b0b0*/  ISETP.GT.AND P1, PT, R0.reuse, 0x188, P1 ;  /* 0x000001880000780c */ /* 0x040fe20000f24270 */
[-C--:B------:R-:W-:Y:S01]  /*3b0c0*/  FMUL R27, R27, R2.reuse ;  /* 0x000000021b1b7220 */ /* 0x080fe20000400000 */
[----:B------:R-:W-:Y:S01]  /*3b0d0*/  ISETP.GT.AND P0, PT, R0, 0x188, P0 ;  /* 0x000001880000780c */ /* 0x000fe20000704270 */
[-C--:B------:R-:W-:Y:S01]  /*3b0e0*/  FMUL R28, R28, R2.reuse ;  /* 0x000000021c1c7220 */ /* 0x080fe20000400000 */
[-C--:B------:R-:W-:Y:S01]  /*3b0f0*/  FMUL R29, R29, R2.reuse ;  /* 0x000000021d1d7220 */ /* 0x080fe20000400000 */
[-C--:B------:R-:W-:Y:S01]  /*3b100*/  FMUL R30, R30, R2.reuse ;  /* 0x000000021e1e7220 */ /* 0x080fe20000400000 */
[----:B------:R-:W-:Y:S01]  /*3b110*/  FMUL R31, R31, R2 ;  /* 0x000000021f1f7220 */ /* 0x000fe20000400000 */
[----:B------:R-:W-:-:S02]  /*3b120*/  F2FP.BF16.F32.PACK_AB R26, RZ, R26 ;  /* 0x0000001aff1a723e */ /* 0x000fc400000010ff */
[----:B------:R-:W-:Y:S02]  /*3b130*/  F2FP.BF16.F32.PACK_AB R27, RZ, R27 ;  /* 0x0000001bff1b723e */ /* 0x000fe400000010ff */
[----:B------:R-:W-:Y:S02]  /*3b140*/  F2FP.BF16.F32.PACK_AB R28, RZ, R28 ;  /* 0x0000001cff1c723e */ /* 0x000fe400000010ff */
[----:B------:R-:W-:Y:S02]  /*3b150*/  F2FP.BF16.F32.PACK_AB R29, RZ, R29 ;  /* 0x0000001dff1d723e */ /* 0x000fe400000010ff */
[----:B------:R-:W-:Y:S02]  /*3b160*/  F2FP.BF16.F32.PACK_AB R30, RZ, R30 ;  /* 0x0000001eff1e723e */ /* 0x000fe400000010ff */
[----:B------:R-:W-:Y:S01]  /*3b170*/  F2FP.BF16.F32.PACK_AB R31, RZ, R31 ;  /* 0x0000001fff1f723e */ /* 0x000fe200000010ff */
[----:B------:R1:W-:Y:S04]  /*3b180*/  @P2 STG.E.U16 desc[UR60][R10.64+0x1c0], R26 ;  /* 0x0001c01a0a002986 */ /* 0x0003e8000c10153c */
[----:B------:R1:W-:Y:S04]  /*3b190*/  @P3 STG.E.U16 desc[UR60][R10.64+0x1c2], R27 ;  /* 0x0001c21b0a003986 */ /* 0x0003e8000c10153c */
[----:B------:R1:W-:Y:S04]  /*3b1a0*/  @P5 STG.E.U16 desc[UR60][R6.64+0x1d0], R28 ;  /* 0x0001d01c06005986 */ /* 0x0003e8000c10153c */
[----:B------:R1:W-:Y:S04]  /*3b1b0*/  @P4 STG.E.U16 desc[UR60][R6.64+0x1d2], R29 ;  /* 0x0001d21d06004986 */ /* 0x0003e8000c10153c */
[----:B------:R1:W-:Y:S04]  /*3b1c0*/  @P1 STG.E.U16 desc[UR60][R10.64+0x1d0], R30 ;  /* 0x0001d01e0a001986 */ /* 0x0003e8000c10153c */
[----:B------:R1:W-:Y:S02]  /*3b1d0*/  @P0 STG.E.U16 desc[UR60][R10.64+0x1d2], R31 ;  /* 0x0001d21f0a000986 */ /* 0x0003e4000c10153c */
.L_x_978:
[----:B------:R-:W-:Y:S05]  /*3b1e0*/  BSYNC B0 ;  /* 0x0000000000007941 */ /* 0x000fea0003800000 */
.L_x_32:
[----:B-1----:R-:W2:Y:S04]  /*3b1f0*/  LDL.LU R5, [R1+0x474] ;  /* 0x0004740001057983 */ /* 0x002ea80000300800 */
[----:B0-----:R-:W2:Y:S01]  /*3b200*/  LDL.LU R4, [R1+0x48c] ;  /* 0x00048c0001047983 */ /* 0x001ea20000300800 */
[----:B------:R-:W-:Y:S01]  /*3b210*/  ULDC UR4, c[0x0][0xc] ;  /* 0x0000030000047ab9 */ /* 0x000fe20000000800 */
[----:B------:R-:W-:Y:S01]  /*3b220*/  ULDC UR5, c[0x0][0x10] ;  /* 0x0000040000057ab9 */ /* 0x000fe20000000800 */
[----:B------:R-:W2:Y:S01]  /*3b230*/  LDC R3, c[0x0][0x14] ;  /* 0x00000500ff037b82 */ /* 0x000ea20000000800 */
[----:B------:R-:W-:Y:S01]  /*3b240*/  UIMAD.WIDE.U32 UR4, UR4, UR5, URZ ;  /* 0x00000005040472a5 */ /* 0x000fe2000f8e003f */
[----:B------:R-:W-:-:S05]  /*3b250*/  PRMT R0, RZ, 0x7610, R0 ;  /* 0x00007610ff007816 */ /* 0x000fca0000000000 */
[----:B--2---:R-:W-:-:S04]  /*3b260*/  IMAD.WIDE.U32 R4, R3, UR4, R4 ;  /* 0x0000000403047c25 */ /* 0x004fc8000f8e0004 */
[----:B------:R-:W-:Y:S01]  /*3b270*/  IMAD R3, R3, UR5, RZ ;  /* 0x0000000503037c24 */ /* 0x000fe2000f8e02ff */
[----:B------:R-:W-:Y:S01]  /*3b280*/  ULDC.64 UR4, c[0x0][0x650] ;  /* 0x0001940000047ab9 */ /* 0x000fe20000000a00 */
[----:B------:R-:W-:Y:S01]  /*3b290*/  IMAD.MOV.U32 R21, RZ, RZ, R4 ;  /* 0x000000ffff157224 */ /* 0x000fe200078e0004 */
[----:B------:R-:W-:Y:S01]  /*3b2a0*/  ISETP.GE.U32.AND P0, PT, R4, UR4, PT ;  /* 0x0000000404007c0c */ /* 0x000fe2000bf06070 */
[----:B------:R-:W-:Y:S01]  /*3b2b0*/  IMAD.IADD R23, R5, 0x1, R3 ;  /* 0x0000000105177824 */ /* 0x000fe200078e0203 */
[----:B------:R-:W-:Y:S02]  /*3b2c0*/  UMOV UR4, 0xffffffff ;  /* 0xffffffff00047882 */ /* 0x000fe40000000000 */
[----:B------:R-:W-:Y:S02]  /*3b2d0*/  IMAD.U32 R3, RZ, RZ, UR4 ;  /* 0x00000004ff037e24 */ /* 0x000fe4000f8e00ff */
[----:B------:R0:W-:Y:S01]  /*3b2e0*/  STL [R1+0x474], R23 ;  /* 0x0004741701007387 */ /* 0x0001e20000100800 */
[----:B------:R-:W-:Y:S01]  /*3b2f0*/  ISETP.GE.U32.AND.EX P0, PT, R23, UR5, PT, P0 ;  /* 0x0000000517007c0c */ /* 0x000fe2000bf06100 */
[----:B------:R-:W-:-:S02]  /*3b300*/  UMOV UR5, 0xffffffff ;  /* 0xffffffff00057882 */ /* 0x000fc40000000000 */
[----:B------:R0:W-:Y:S01]  /*3b310*/  STL [R1+0x48c], R21 ;  /* 0x00048c1501007387 */ /* 0x0001e20000100800 */
[----:B------:R-:W-:-:S03]  /*3b320*/  IMAD.U32 R18, RZ, RZ, UR5 ;  /* 0x00000005ff127e24 */ /* 0x000fc6000f8e00ff */
[----:B------:R0:W-:Y:S06]  /*3b330*/  STL [R1+0x464], R3 ;  /* 0x0004640301007387 */ /* 0x0001ec0000100800 */
[----:B------:R-:W-:Y:S05]  /*3b340*/  @P0 BRA `(.L_x_979) ;  /* 0x0000000400840947 */ /* 0x000fea0003800000 */
[----:B-----5:R-:W1:Y:S01]  /*3b350*/  S2R R17, SR_CTAID.X ;  /* 0x0000000000117919 */ /* 0x020e620000002500 */
[----:B------:R-:W2:Y:S01]  /*3b360*/  LDC.64 R10, c[0x0][0x628] ;  /* 0x00018a00ff0a7b82 */ /* 0x000ea20000000a00 */
[----:B------:R-:W-:Y:S01]  /*3b370*/  ULDC UR4, c[0x0][0x150] ;  /* 0x0000540000047ab9 */ /* 0x000fe20000000800 */
[----:B------:R-:W-:Y:S01]  /*3b380*/  IMAD.MOV.U32 R8, RZ, RZ, R21 ;  /* 0x000000ffff087224 */ /* 0x000fe200078e0015 */
[----:B------:R-:W0:Y:S01]  /*3b390*/  S2R R19, SR_CTAID.Y ;  /* 0x0000000000137919 */ /* 0x000e220000002600 */
[----:B------:R-:W-:-:S04]  /*3b3a0*/  IMAD.MOV.U32 R9, RZ, RZ, R23 ;  /* 0x000000ffff097224 */ /* 0x000fc800078e0017 */
[----:B------:R-:W0:Y:S08]  /*3b3b0*/  LDC R20, c[0x0][0x144] ;  /* 0x00005100ff147b82 */ /* 0x000e300000000800 */
[----:B------:R-:W0:Y:S08]  /*3b3c0*/  LDC R12, c[0x0][0x630] ;  /* 0x00018c00ff0c7b82 */ /* 0x000e300000000800 */
[----:B------:R-:W0:Y:S01]  /*3b3d0*/  LDC.64 R14, c[0x0][0x620] ;  /* 0x00018800ff0e7b82 */ /* 0x000e220000000a00 */
[----:B--2---:R-:W-:-:S04]  /*3b3e0*/  ISETP.NE.U32.AND P0, PT, R10, RZ, PT ;  /* 0x000000ff0a00720c */ /* 0x004fc80003f05070 */
[----:B------:R-:W-:Y:S02]  /*3b3f0*/  ISETP.NE.AND.EX P0, PT, R11, RZ, PT, P0 ;  /* 0x000000ff0b00720c */ /* 0x000fe40003f05300 */
[----:B-1----:R-:W-:-:S05]  /*3b400*/  I2FP.F32.U32 R0, R17 ;  /* 0x0000001100007245 */ /* 0x002fca0000201000 */
[----:B------:R-:W-:-:S04]  /*3b410*/  FMUL R0, R0, UR4 ;  /* 0x0000000400007c20 */ /* 0x000fc80008400000 */
[----:B------:R1:W2:Y:S02]  /*3b420*/  F2I.U32.TRUNC.NTZ R18, R0 ;  /* 0x0000000000127305 */ /* 0x0002a4000020f000 */
[----:B------:R-:W-:Y:S05]  /*3b430*/  @!P0 BRA `(.L_x_980) ;  /* 0x0000000000288947 */ /* 0x000fea0003800000 */
[----:B-1----:R-:W0:Y:S02]  /*3b440*/  LDC R0, c[0x0][0x634] ;  /* 0x00018d00ff007b82 */ /* 0x002e240000000800 */
[----:B0-----:R-:W-:-:S05]  /*3b450*/  IADD3 R3, P0, R21, R0, RZ ;  /* 0x0000000015037210 */ /* 0x001fca0007f1e0ff */
        /* <DEDUP_REMOVED lines=8> */
.L_x_980:
[-CC-:B0-----:R-:W-:Y:S01]  /*3b4e0*/  SHF.R.U64 R27, R8, R12.reuse, R9.reuse ;  /* 0x0000000c081b7219 */ /* 0x181fe20000001209 */
[----:B------:R-:W0:Y:S01]  /*3b4f0*/  LDC.64 R24, c[0x0][0x640] ;  /* 0x00019000ff187b82 */ /* 0x000e220000000a00 */
[----:B-1----:R-:W-:Y:S01]  /*3b500*/  SHF.R.U32.HI R0, RZ, R12, R9 ;  /* 0x0000000cff007219 */ /* 0x002fe20000011609 */
[----:B------:R-:W-:Y:S01]  /*3b510*/  IMAD.MOV.U32 R4, RZ, RZ, R21 ;  /* 0x000000ffff047224 */ /* 0x000fe200078e0015 */
[----:B------:R-:W-:Y:S01]  /*3b520*/  IADD3 R3, P0, RZ, -R27, RZ ;  /* 0x8000001bff037210 */ /* 0x000fe20007f1e0ff */
[----:B--2---:R-:W-:Y:S01]  /*3b530*/  IMAD.MOV R18, RZ, RZ, -R18 ;  /* 0x000000ffff127224 */ /* 0x004fe200078e0a12 */
[----:B------:R-:W-:Y:S01]  /*3b540*/  ULDC UR4, c[0x0][0x154] ;  /* 0x0000550000047ab9 */ /* 0x000fe20000000800 */
[----:B------:R-:W-:Y:S02]  /*3b550*/  IMAD.MOV.U32 R7, RZ, RZ, 0x1 ;  /* 0x00000001ff077424 */ /* 0x000fe400078e00ff */
[----:B------:R-:W1:Y:S01]  /*3b560*/  LDC R6, c[0x0][0x618] ;  /* 0x00018600ff067b82 */ /* 0x000e620000000800 */
[----:B------:R-:W-:-:S02]  /*3b570*/  IMAD.X R5, RZ, RZ, ~R0, P0 ;  /* 0x000000ffff057224 */ /* 0x000fc400000e0e00 */
[----:B------:R-:W-:Y:S02]  /*3b580*/  IMAD R17, R20, R18, R17 ;  /* 0x0000001214117224 */ /* 0x000fe400078e0211 */
[-C--:B------:R-:W-:Y:S02]  /*3b590*/  IMAD R0, R5, R14.reuse, RZ ;  /* 0x0000000e05007224 */ /* 0x080fe400078e02ff */
[----:B------:R-:W-:Y:S01]  /*3b5a0*/  IMAD.MOV.U32 R5, RZ, RZ, R23 ;  /* 0x000000ffff057224 */ /* 0x000fe200078e0017 */
[----:B------:R-:W2:Y:S01]  /*3b5b0*/  LDC R8, c[0x0][0x608] ;  /* 0x00018200ff087b82 */ /* 0x000ea20000000800 */
[----:B------:R-:W-:-:S04]  /*3b5c0*/  IMAD.WIDE.U32 R4, R3, R14, R4 ;  /* 0x0000000e03047225 */ /* 0x000fc800078e0004 */
[----:B------:R-:W-:-:S03]  /*3b5d0*/  IMAD R3, R3, R15, R0 ;  /* 0x0000000f03037224 */ /* 0x000fc600078e0200 */
[----:B------:R-:W5:Y:S01]  /*3b5e0*/  LDC R22, c[0x0][0x658] ;  /* 0x00019600ff167b82 */ /* 0x000f620000000800 */
[----:B------:R-:W-:Y:S01]  /*3b5f0*/  I2FP.F32.U32 R0, R19 ;  /* 0x0000001300007245 */ /* 0x000fe20000201000 */
[----:B------:R-:W-:Y:S01]  /*3b600*/  IMAD.IADD R3, R5, 0x1, R3 ;  /* 0x0000000105037824 */ /* 0x000fe200078e0203 */
[----:B0-----:R-:W-:Y:S01]  /*3b610*/  ISETP.NE.U32.AND P0, PT, R24, RZ, PT ;  /* 0x000000ff1800720c */ /* 0x001fe20003f05070 */
[----:B------:R-:W-:Y:S02]  /*3b620*/  IMAD.MOV.U32 R5, RZ, RZ, -0x1 ;  /* 0xffffffffff057424 */ /* 0x000fe400078e00ff */
[----:B------:R-:W-:Y:S02]  /*3b630*/  FMUL R0, R0, UR4 ;  /* 0x0000000400007c20 */ /* 0x000fe40008400000 */
[----:B------:R-:W0:Y:S01]  /*3b640*/  LDC R18, c[0x0][0x148] ;  /* 0x00005200ff127b82 */ /* 0x000e220000000800 */
[----:B-1----:R-:W-:Y:S01]  /*3b650*/  SHF.R.U64 R12, R4, R6, R3 ;  /* 0x00000006040c7219 */ /* 0x002fe20000001203 */
[----:B------:R1:W0:Y:S01]  /*3b660*/  F2I.U32.TRUNC.NTZ R13, R0 ;  /* 0x00000000000d7305 */ /* 0x000222000020f000 */
[----:B------:R-:W-:-:S02]  /*3b670*/  ISETP.NE.AND.EX P0, PT, R25, RZ, PT, P0 ;  /* 0x000000ff1900720c */ /* 0x000fc40003f05300 */
[----:B------:R-:W-:-:S03]  /*3b680*/  SHF.R.U32.HI R3, RZ, R6, R3 ;  /* 0x00000006ff037219 */ /* 0x000fc60000011603 */
[----:B------:R-:W0:Y:S01]  /*3b690*/  LDC R15, c[0x0][0x600] ;  /* 0x00018000ff0f7b82 */ /* 0x000e220000000800 */
[-CC-:B--2---:R-:W-:Y:S02]  /*3b6a0*/  SHF.R.U64 R10, R12, R8.reuse, R3.reuse ;  /* 0x000000080c0a7219 */ /* 0x184fe40000001203 */
[----:B------:R-:W-:-:S05]  /*3b6b0*/  SHF.R.U32.HI R3, RZ, R8, R3 ;  /* 0x00000008ff037219 */ /* 0x000fca0000011603 */
[----:B------:R-:W2:Y:S01]  /*3b6c0*/  LDC R20, c[0x0][0x648] ;  /* 0x00019200ff147b82 */ /* 0x000ea20000000800 */
[-C--:B-----5:R-:W-:Y:S02]  /*3b6d0*/  SHF.L.U32 R4, R5, R22.reuse, RZ ;  /* 0x0000001605047219 */ /* 0x0a0fe400000006ff */
[-CC-:B------:R-:W-:Y:S02]  /*3b6e0*/  SHF.R.U64 R14, R10, R22.reuse, R3.reuse ;  /* 0x000000160a0e7219 */ /* 0x180fe40000001203 */
[----:B------:R-:W-:Y:S02]  /*3b6f0*/  SHF.R.U32.HI R5, RZ, R22, R3 ;  /* 0x00000016ff057219 */ /* 0x000fe40000011603 */
[----:B------:R-:W-:Y:S01]  /*3b700*/  LOP3.LUT R21, RZ, R4, RZ, 0x33, !PT ;  /* 0x00000004ff157212 */ /* 0x000fe200078e33ff */
[----:B------:R-:W0:Y:S01]  /*3b710*/  LDC R23, c[0x0][0x638] ;  /* 0x00018e00ff177b82 */ /* 0x000e220000000800 */
[----:B------:R-:W-:Y:S01]  /*3b720*/  SHF.L.U32 R22, R7, R22, RZ ;  /* 0x0000001607167219 */ /* 0x000fe200000006ff */
[----:B------:R-:W-:-:S06]  /*3b730*/  IMAD.MOV.U32 R4, RZ, RZ, R14 ;  /* 0x000000ffff047224 */ /* 0x000fcc00078e000e */
[----:B------:R-:W0:Y:S01]  /*3b740*/  LDC R26, c[0x0][0x610] ;  /* 0x00018400ff1a7b82 */ /* 0x000e220000000800 */
[----:B-1----:R-:W-:Y:S05]  /*3b750*/  @!P0 BRA `(.L_x_981) ;  /* 0x0000000000288947 */ /* 0x002fea0003800000 */
        /* <DEDUP_REMOVED lines=10> */
.L_x_981:
[----:B------:R-:W1:Y:S01]  /*3b800*/  LDC R3, c[0x0][0x65c] ;  /* 0x00019700ff037b82 */ /* 0x000e620000000800 */
[----:B--2---:R-:W-:Y:S01]  /*3b810*/  SHF.R.U64 R0, R4, R20, R5 ;  /* 0x0000001404007219 */ /* 0x004fe20000001205 */
[----:B0-----:R-:W-:Y:S01]  /*3b820*/  VIADD R7, R15, 0xffffffff ;  /* 0xffffffff0f077836 */ /* 0x001fe20000000000 */
[----:B------:R-:W-:Y:S01]  /*3b830*/  LOP3.LUT R5, R10, R21, RZ, 0xc0, !PT ;  /* 0x000000150a057212 */ /* 0x000fe200078ec0ff */
[----:B------:R-:W-:Y:S01]  /*3b840*/  IMAD.MOV R13, RZ, RZ, -R13 ;  /* 0x000000ffff0d7224 */ /* 0x000fe200078e0a0d */
[----:B------:R-:W-:Y:S02]  /*3b850*/  R2UR UR5, R27 ;  /* 0x000000001b0572ca */ /* 0x000fe400000e0000 */
[----:B------:R-:W-:Y:S02]  /*3b860*/  LOP3.LUT R12, R12, R7, RZ, 0xc0, !PT ;  /* 0x000000070c0c7212 */ /* 0x000fe400078ec0ff */
[----:B-1----:R-:W-:Y:S01]  /*3b870*/  ISETP.NE.AND P0, PT, R3, 0x1, PT ;  /* 0x000000010300780c */ /* 0x002fe20003f05270 */
[----:B------:R-:W-:-:S02]  /*3b880*/  IMAD.MOV R3, RZ, RZ, -R0 ;  /* 0x000000ffff037224 */ /* 0x000fc400078e0a00 */
[----:B------:R-:W-:Y:S02]  /*3b890*/  IMAD R0, R22, R0, R5 ;  /* 0x0000000016007224 */ /* 0x000fe400078e0205 */
[----:B------:R-:W-:-:S04]  /*3b8a0*/  IMAD R3, R3, R23, R14 ;  /* 0x0000001703037224 */ /* 0x000fc800078e020e */
[----:B------:R-:W-:-:S04]  /*3b8b0*/  IMAD R3, R3, R15, R12 ;  /* 0x0000000f03037224 */ /* 0x000fc800078e020c */
[----:B------:R-:W-:-:S04]  /*3b8c0*/  @P0 IMAD R17, R18, R13, R19 ;  /* 0x0000000d12110224 */ /* 0x000fc800078e0213 */
[----:B------:R-:W-:-:S05]  /*3b8d0*/  IMAD R0, R0, R26, R17 ;  /* 0x0000001a00007224 */ /* 0x000fca00078e0211 */
[----:B------:R-:W-:Y:S02]  /*3b8e0*/  SEL R4, R3, R0, !P0 ;  /* 0x0000000003047207 */ /* 0x000fe40004000000 */
[----:B------:R-:W-:Y:S01]  /*3b8f0*/  SEL R0, R0, R3, !P0 ;  /* 0x0000000300007207 */ /* 0x000fe20004000000 */
[----:B------:R-:W-:Y:S01]  /*3b900*/  IMAD.U32 R3, RZ, RZ, UR5 ;  /* 0x00000005ff037e24 */ /* 0x000fe2000f8e00ff */
[----:B------:R-:W-:Y:S02]  /*3b910*/  R2UR UR4, R4 ;  /* 0x00000000040472ca */ /* 0x000fe400000e0000 */
[----:B------:R-:W-:Y:S01]  /*3b920*/  R2UR UR6, R0 ;  /* 0x00000000000672ca */ /* 0x000fe200000e0000 */
[----:B------:R-:W-:Y:S01]  /*3b930*/  IMAD.MOV.U32 R0, RZ, RZ, 0x1 ;  /* 0x00000001ff007424 */ /* 0x000fe200078e00ff */
[----:B------:R1:W-:Y:S09]  /*3b940*/  STL [R1+0x464], R3 ;  /* 0x0004640301007387 */ /* 0x0003f20000100800 */
[----:B------:R-:W-:-:S07]  /*3b950*/  IMAD.U32 R18, RZ, RZ, UR4 ;  /* 0x00000004ff127e24 */ /* 0x000fce000f8e00ff */
.L_x_979:
[----:B------:R-:W-:Y:S01]  /*3b960*/  LOP3.LUT P0, RZ, R0, 0xff, RZ, 0xc0, !PT ;  /* 0x000000ff00ff7812 */ /* 0x000fe2000780c0ff */
[----:B------:R-:W-:-:S12]  /*3b970*/  IMAD.U32 R19, RZ, RZ, UR6 ;  /* 0x00000006ff137e24 */ /* 0x000fd8000f8e00ff */
[----:B------:R-:W-:Y:S05]  /*3b980*/  @P0 BRA `(.L_x_982) ;  /* 0xfffffc5800800947 */ /* 0x000fea000383ffff */
[----:B------:R-:W-:Y:S05]  /*3b990*/  EXIT ;  /* 0x000000000000794d */ /* 0x000fea0003800000 */
.L_x_7:
[----:B------:R-:W2:Y:S01]  /*3b9a0*/  LDL R163, [R1+0x48c] ;  /* 0x00048c0001a37983 */ /* 0x000ea20000100800 */
[----:B------:R-:W-:-:S03]  /*3b9b0*/  ULDC.64 UR4, c[0x0][0x650] ;  /* 0x0001940000047ab9 */ /* 0x000fc60000000a00 */
[----:B------:R-:W3:Y:S01]  /*3b9c0*/  LDL R162, [R1+0x474] ;  /* 0x0004740001a27983 */ /* 0x000ee20000100800 */
[----:B------:R-:W-:Y:S01]  /*3b9d0*/  PRMT R6, RZ, 0x7610, R6 ;  /* 0x00007610ff067816 */ /* 0x000fe20000000006 */
[----:B------:R-:W-:Y:S02]  /*3b9e0*/  IMAD.MOV.U32 R4, RZ, RZ, -0x1 ;  /* 0xffffffffff047424 */ /* 0x000fe400078e00ff */
[----:B------:R-:W-:Y:S02]  /*3b9f0*/  IMAD.MOV.U32 R5, RZ, RZ, -0x1 ;  /* 0xffffffffff057424 */ /* 0x000fe400078e00ff */
[----:B------:R-:W-:Y:S01]  /*3ba00*/  IMAD.MOV.U32 R10, RZ, RZ, -0x1 ;  /* 0xffffffffff0a7424 */ /* 0x000fe200078e00ff */
[----:B--2---:R-:W-:-:S04]  /*3ba10*/  ISETP.GE.U32.AND P0, PT, R163, UR4, PT ;  /* 0x00000004a3007c0c */ /* 0x004fc8000bf06070 */
[----:B---3--:R-:W-:-:S13]  /*3ba20*/  ISETP.GE.U32.AND.EX P0, PT, R162, UR5, PT, P0 ;  /* 0x00000005a2007c0c */ /* 0x008fda000bf06100 */
[----:B------:R-:W-:Y:S05]  /*3ba30*/  @P0 BRA `(.L_x_983) ;  /* 0x0000000400340947 */ /* 0x000fea0003800000 */
[----:B------:R-:W1:Y:S01]  /*3ba40*/  LDC.64 R14, c[0x0][0x628] ;  /* 0x00018a00ff0e7b82 */ /* 0x000e620000000a00 */
[----:B------:R-:W-:Y:S02]  /*3ba50*/  IMAD.MOV.U32 R8, RZ, RZ, R163 ;  /* 0x000000ffff087224 */ /* 0x000fe400078e00a3 */
[----:B------:R-:W-:-:S05]  /*3ba60*/  IMAD.MOV.U32 R9, RZ, RZ, R162 ;  /* 0x000000ffff097224 */ /* 0x000fca00078e00a2 */
[----:B------:R-:W2:Y:S08]  /*3ba70*/  LDC R10, c[0x0][0x630] ;  /* 0x00018c00ff0a7b82 */ /* 0x000eb00000000800 */
[----:B------:R-:W3:Y:S01]  /*3ba80*/  LDC.64 R16, c[0x0][0x620] ;  /* 0x00018800ff107b82 */ /* 0x000ee20000000a00 */
[----:B-1----:R-:W-:-:S04]  /*3ba90*/  ISETP.NE.U32.AND P0, PT, R14, RZ, PT ;  /* 0x000000ff0e00720c */ /* 0x002fc80003f05070 */
[----:B------:R-:W-:-:S13]  /*3baa0*/  ISETP.NE.AND.EX P0, PT, R15, RZ, PT, P0 ;  /* 0x000000ff0f00720c */ /* 0x000fda0003f05300 */
[----:B--23--:R-:W-:Y:S05]  /*3bab0*/  @!P0 BRA `(.L_x_984) ;  /* 0x0000000000288947 */ /* 0x00cfea0003800000 */
        /* <DEDUP_REMOVED lines=10> */
.L_x_984:
[----:B------:R-:W1:Y:S01]  /*3bb60*/  LDC.64 R20, c[0x0][0x640] ;  /* 0x00019000ff147b82 */ /* 0x000e620000000a00 */
[-CC-:B------:R-:W-:Y:S02]  /*3bb70*/  SHF.R.U64 R14, R8, R10.reuse, R9.reuse ;  /* 0x0000000a080e7219 */ /* 0x180fe40000001209 */
[----:B------:R-:W-:Y:S02]  /*3bb80*/  SHF.R.U32.HI R4, RZ, R10, R9 ;  /* 0x0000000aff047219 */ /* 0x000fe40000011609 */
[----:B------:R-:W-:-:S03]  /*3bb90*/  IADD3 R7, P0, RZ, -R14, RZ ;  /* 0x8000000eff077210 */ /* 0x000fc60007f1e0ff */
[----:B------:R-:W2:Y:S02]  /*3bba0*/  LDC R8, c[0x0][0x618] ;  /* 0x00018600ff087b82 */ /* 0x000ea40000000800 */
[----:B------:R-:W-:Y:S02]  /*3bbb0*/  IMAD.X R5, RZ, RZ, ~R4, P0 ;  /* 0x000000ffff057224 */ /* 0x000fe400000e0e04 */
[----:B------:R-:W-:Y:S02]  /*3bbc0*/  IMAD.MOV.U32 R4, RZ, RZ, R163 ;  /* 0x000000ffff047224 */ /* 0x000fe400078e00a3 */
[-C--:B------:R-:W-:Y:S02]  /*3bbd0*/  IMAD R6, R5, R16.reuse, RZ ;  /* 0x0000001005067224 */ /* 0x080fe400078e02ff */
[----:B------:R-:W3:Y:S01]  /*3bbe0*/  LDC R18, c[0x0][0x608] ;  /* 0x00018200ff127b82 */ /* 0x000ee20000000800 */
[----:B------:R-:W-:Y:S02]  /*3bbf0*/  IMAD.MOV.U32 R5, RZ, RZ, R162 ;  /* 0x000000ffff057224 */ /* 0x000fe400078e00a2 */
[----:B------:R-:W-:-:S05]  /*3bc00*/  IMAD.WIDE.U32 R4, R7, R16, R4 ;  /* 0x0000001007047225 */ /* 0x000fca00078e0004 */
[----:B------:R-:W4:Y:S01]  /*3bc10*/  LDC R19, c[0x0][0x658] ;  /* 0x00019600ff137b82 */ /* 0x000f220000000800 */
[----:B------:R-:W-:Y:S01]  /*3bc20*/  IMAD R7, R7, R17, R6 ;  /* 0x0000001107077224 */ /* 0x000fe200078e0206 */
[----:B-1----:R-:W-:Y:S01]  /*3bc30*/  ISETP.NE.U32.AND P0, PT, R20, RZ, PT ;  /* 0x000000ff1400720c */ /* 0x002fe20003f05070 */
[----:B------:R-:W-:Y:S02]  /*3bc40*/  IMAD.MOV.U32 R6, RZ, RZ, -0x1 ;  /* 0xffffffffff067424 */ /* 0x000fe400078e00ff */
[----:B------:R-:W-:Y:S01]  /*3bc50*/  IMAD.IADD R5, R5, 0x1, R7 ;  /* 0x0000000105057824 */ /* 0x000fe200078e0207 */
[----:B------:R-:W-:Y:S02]  /*3bc60*/  ISETP.NE.AND.EX P0, PT, R21, RZ, PT, P0 ;  /* 0x000000ff1500720c */ /* 0x000fe40003f05300 */
[----:B------:R-:W1:Y:S02]  /*3bc70*/  LDC R17, c[0x0][0x600] ;  /* 0x00018000ff117b82 */ /* 0x000e640000000800 */
[----:B--2---:R-:W-:-:S02]  /*3bc80*/  SHF.R.U64 R10, R4, R8, R5 ;  /* 0x00000008040a7219 */ /* 0x004fc40000001205 */
[----:B------:R-:W-:-:S04]  /*3bc90*/  SHF.R.U32.HI R5, RZ, R8, R5 ;  /* 0x00000008ff057219 */ /* 0x000fc80000011605 */
[----:B------:R-:W2:Y:S01]  /*3bca0*/  LDC R22, c[0x0][0x648] ;  /* 0x00019200ff167b82 */ /* 0x000ea20000000800 */
[-CC-:B---3--:R-:W-:Y:S02]  /*3bcb0*/  SHF.R.U64 R15, R10, R18.reuse, R5.reuse ;  /* 0x000000120a0f7219 */ /* 0x188fe40000001205 */
[----:B------:R-:W-:Y:S01]  /*3bcc0*/  SHF.R.U32.HI R4, RZ, R18, R5 ;  /* 0x00000012ff047219 */ /* 0x000fe20000011605 */
[----:B------:R-:W-:-:S04]  /*3bcd0*/  IMAD.MOV.U32 R18, RZ, RZ, 0x1 ;  /* 0x00000001ff127424 */ /* 0x000fc800078e00ff */
[----:B0-----:R-:W0:Y:S01]  /*3bce0*/  LDC R23, c[0x0][0x638] ;  /* 0x00018e00ff177b82 */ /* 0x001e220000000800 */
[-CC-:B----4-:R-:W-:Y:S02]  /*3bcf0*/  SHF.R.U64 R16, R15, R19.reuse, R4.reuse ;  /* 0x000000130f107219 */ /* 0x190fe40000001204 */
[-C--:B------:R-:W-:Y:S02]  /*3bd00*/  SHF.L.U32 R6, R6, R19.reuse, RZ ;  /* 0x0000001306067219 */ /* 0x080fe400000006ff */
[----:B------:R-:W-:Y:S01]  /*3bd10*/  SHF.R.U32.HI R5, RZ, R19, R4 ;  /* 0x00000013ff057219 */ /* 0x000fe20000011604 */
[----:B------:R-:W-:Y:S01]  /*3bd20*/  IMAD.MOV.U32 R4, RZ, RZ, R16 ;  /* 0x000000ffff047224 */ /* 0x000fe200078e0010 */
[----:B------:R-:W-:Y:S01]  /*3bd30*/  LOP3.LUT R24, RZ, R6, RZ, 0x33, !PT ;  /* 0x00000006ff187212 */ /* 0x000fe200078e33ff */
[----:B------:R-:W3:Y:S01]  /*3bd40*/  LDC R25, c[0x0][0x610] ;  /* 0x00018400ff197b82 */ /* 0x000ee20000000800 */
[----:B------:R-:W-:Y:S05]  /*3bd50*/  @!P0 BRA `(.L_x_985) ;  /* 0x0000000000288947 */ /* 0x000fea0003800000 */
        /* <DEDUP_REMOVED lines=10> */
.L_x_985:
[----:B------:R-:W4:Y:S01]  /*3be00*/  LDC R6, c[0x0][0x65c] ;  /* 0x00019700ff067b82 */ /* 0x000f220000000800 */
[----:B--2---:R-:W-:Y:S01]  /*3be10*/  SHF.R.U64 R4, R4, R22, R5 ;  /* 0x0000001604047219 */ /* 0x004fe20000001205 */
[----:B-1----:R-:W-:Y:S01]  /*3be20*/  VIADD R7, R17, 0xffffffff ;  /* 0xffffffff11077836 */ /* 0x002fe20000000000 */
[----:B------:R-:W-:Y:S02]  /*3be30*/  SHF.L.U32 R18, R18, R19, RZ ;  /* 0x0000001312127219 */ /* 0x000fe400000006ff */
[----:B------:R-:W-:Y:S01]  /*3be40*/  LOP3.LUT R3, R15, R24, RZ, 0xc0, !PT ;  /* 0x000000180f037212 */ /* 0x000fe200078ec0ff */
[----:B------:R-:W-:Y:S01]  /*3be50*/  IMAD.MOV R5, RZ, RZ, -R4 ;  /* 0x000000ffff057224 */ /* 0x000fe200078e0a04 */
[----:B------:R-:W-:Y:S01]  /*3be60*/  LOP3.LUT R7, R10, R7, RZ, 0xc0, !PT ;  /* 0x000000070a077212 */ /* 0x000fe200078ec0ff */
[----:B------:R-:W-:Y:S02]  /*3be70*/  IMAD.MOV.U32 R10, RZ, RZ, R14 ;  /* 0x000000ffff0a7224 */ /* 0x000fe400078e000e */
[----:B------:R-:W-:Y:S01]  /*3be80*/  IMAD R3, R18, R4, R3 ;  /* 0x0000000412037224 */ /* 0x000fe200078e0203 */
[----:B----4-:R-:W-:Y:S01]  /*3be90*/  ISETP.NE.AND P0, PT, R6, 0x1, PT ;  /* 0x000000010600780c */ /* 0x010fe20003f05270 */
[----:B------:R-:W-:-:S12]  /*3bea0*/  IMAD.MOV.U32 R6, RZ, RZ, 0x1 ;  /* 0x00000001ff067424 */ /* 0x000fd800078e00ff */
[----:B------:R-:W-:Y:S02]  /*3beb0*/  @P0 IMAD R0, R11, R12, R2 ;  /* 0x0000000c0b000224 */ /* 0x000fe400078e0202 */
[----:B0-----:R-:W-:Y:S02]  /*3bec0*/  IMAD R2, R5, R23, R16 ;  /* 0x0000001705027224 */ /* 0x001fe400078e0210 */
[----:B---3--:R-:W-:Y:S02]  /*3bed0*/  IMAD R0, R3, R25, R0 ;  /* 0x0000001903007224 */ /* 0x008fe400078e0200 */
[----:B------:R-:W-:-:S05]  /*3bee0*/  IMAD R3, R2, R17, R7 ;  /* 0x0000001102037224 */ /* 0x000fca00078e0207 */
[----:B------:R-:W-:Y:S02]  /*3bef0*/  SEL R5, R3, R0, !P0 ;  /* 0x0000000003057207 */ /* 0x000fe40004000000 */
[----:B------:R-:W-:-:S07]  /*3bf00*/  SEL R4, R0, R3, !P0 ;  /* 0x0000000300047207 */ /* 0x000fce0004000000 */
.L_x_983:
[----:B------:R-:W-:-:S08]  /*3bf10*/  NOP ;  /* 0x0000000000007918 */ /* 0x000fd00000000000 */
[----:B0-----:R-:W0:-:S00]  /*3bf20*/  USETMAXREG.DEALLOC.CTAPOOL 0x18 ;  /* 0x00000018000079c8 */ /* 0x001e0000080e0500 */
[----:B------:R-:W-:-:S13]  /*3bf30*/  ISETP.NE.AND P0, PT, RZ, UR8, PT ;  /* 0x00000008ff007c0c */ /* 0x000fda000bf05270 */
[----:B------:R-:W-:Y:S05]  /*3bf40*/  @P0 EXIT ;  /* 0x000000000000094d */ /* 0x000fea0003800000 */
[----:B0-----:R-:W-:Y:S01]  /*3bf50*/  LOP3.LUT P0, RZ, R6, 0xff, RZ, 0xc0, !PT ;  /* 0x000000ff06ff7812 */ /* 0x001fe2000780c0ff */
[----:B------:R-:W-:Y:S02]  /*3bf60*/  IMAD.MOV.U32 R7, RZ, RZ, 0x1 ;  /* 0x00000001ff077424 */ /* 0x000fe400078e00ff */
[----:B------:R-:W-:-:S10]  /*3bf70*/  IMAD.MOV.U32 R6, RZ, RZ, RZ ;  /* 0x000000ffff067224 */ /* 0x000fd400078e00ff */
[----:B------:R-:W-:Y:S05]  /*3bf80*/  @!P0 BRA `(.L_x_986) ;  /* 0x0000000c00648947 */ /* 0x000fea0003800000 */
[----:B------:R-:W2:Y:S01]  /*3bf90*/  LDL R0, [R1+0x460] ;  /* 0x0004600001007983 */ /* 0x000ea20000100800 */
[----:B------:R-:W-:Y:S01]  /*3bfa0*/  ULDC UR5, c[0x0][0x658] ;  /* 0x0001960000057ab9 */ /* 0x000fe20000000800 */
[----:B------:R-:W-:Y:S01]  /*3bfb0*/  UMOV UR7, 0xffffffff ;  /* 0xffffffff00077882 */ /* 0x000fe20000000000 */
[----:B------:R-:W-:Y:S01]  /*3bfc0*/  ULDC UR6, c[0x0][0xc] ;  /* 0x0000030000067ab9 */ /* 0x000fe20000000800 */
[----:B------:R-:W0:Y:S01]  /*3bfd0*/  S2R R16, SR_CgaCtaId ;  /* 0x0000000000107919 */ /* 0x000e220000008800 */
[----:B------:R-:W-:Y:S01]  /*3bfe0*/  UMOV UR9, 0x1 ;  /* 0x0000000100097882 */ /* 0x000fe20000000000 */
[----:B------:R-:W-:Y:S01]  /*3bff0*/  BSSY B0, `(.L_x_986) ;  /* 0x00000d2000007945 */ /* 0x000fe20003800000 */
[----:B------:R-:W-:Y:S01]  /*3c000*/  USHF.L.U32 UR18, UR9, UR5, URZ ;  /* 0x0000000509127299 */ /* 0x000fe2000800063f */
[----:B------:R-:W-:Y:S01]  /*3c010*/  IMAD.MOV.U32 R9, RZ, RZ, 0x1 ;  /* 0x00000001ff097424 */ /* 0x000fe200078e00ff */
[----:B------:R-:W-:Y:S01]  /*3c020*/  ULDC UR4, c[0x0][0x600] ;  /* 0x0001800000047ab9 */ /* 0x000fe20000000800 */
[----:B------:R-:W-:Y:S01]  /*3c030*/  IMAD.MOV.U32 R7, RZ, RZ, 0x1 ;  /* 0x00000001ff077424 */ /* 0x000fe200078e00ff */
[----:B------:R-:W-:Y:S01]  /*3c040*/  UIADD3 UR4, UR4, -0x1, URZ ;  /* 0xffffffff04047890 */ /* 0x000fe2000fffe03f */
[----:B------:R-:W-:Y:S01]  /*3c050*/  IMAD.MOV.U32 R6, RZ, RZ, RZ ;  /* 0x000000ffff067224 */ /* 0x000fe200078e00ff */
[----:B------:R-:W-:Y:S01]  /*3c060*/  ULDC.64 UR22, c[0x0][0x198] ;  /* 0x0000660000167ab9 */ /* 0x000fe20000000a00 */
[----:B0-----:R-:W-:-:S02]  /*3c070*/  LOP3.LUT R16, R16, 0x1, RZ, 0xc0, !PT ;  /* 0x0000000110107812 */ /* 0x001fc400078ec0ff */
[----:B--2---:R-:W-:Y:S02]  /*3c080*/  R2UR UR8, R0 ;  /* 0x00000000000872ca */ /* 0x004fe400000e0000 */
[----:B------:R-:W0:Y:S11]  /*3c090*/  LDC R0, c[0x0][0x28c] ;  /* 0x0000a300ff007b82 */ /* 0x000e360000000800 */
[----:B------:R-:W-:-:S02]  /*3c0a0*/  ULOP3.LUT UR24, UR8, 0x2, URZ, 0xfc, !UPT ;  /* 0x0000000208187892 */ /* 0x000fc4000f8efc3f */
[----:B------:R-:W-:-:S03]  /*3c0b0*/  USHF.L.U32 UR8, UR7, UR5, URZ ;  /* 0x0000000507087299 */ /* 0x000fc6000800063f */
[----:B------:R-:W-:Y:S01]  /*3c0c0*/  ULDC UR7, c[0x0][0x10] ;  /* 0x0000040000077ab9 */ /* 0x000fe20000000800 */
[----:B------:R-:W-:Y:S01]  /*3c0d0*/  ULDC UR5, c[0x0][0x14] ;  /* 0x0000050000057ab9 */ /* 0x000fe20000000800 */
[----:B------:R-:W-:Y:S02]  /*3c0e0*/  UIMAD.WIDE.U32 UR6, UR6, UR7, URZ ;  /* 0x00000007060672a5 */ /* 0x000fe4000f8e003f */
[----:B------:R-:W-:Y:S02]  /*3c0f0*/  ULOP3.LUT UR17, URZ, UR8, URZ, 0x33, !UPT ;  /* 0x000000083f117292 */ /* 0x000fe4000f8e333f */
[----:B------:R-:W-:Y:S01]  /*3c100*/  UIMAD.WIDE.U32 UR20, UR6, UR5, URZ ;  /* 0x00000005061472a5 */ /* 0x000fe2000f8e003f */
[----:B0-----:R-:W-:Y:S01]  /*3c110*/  VIADD R0, R0, 0x1f ;  /* 0x0000001f00007836 */ /* 0x001fe20000000000 */
[----:B------:R-:W-:-:S04]  /*3c120*/  UIMAD UR13, UR7, UR5, URZ ;  /* 0x00000005070d72a4 */ /* 0x000fc8000f8e023f */
[----:B------:R-:W-:Y:S01]  /*3c130*/  SHF.R.S32.HI R3, RZ, 0x1f, R0 ;  /* 0x0000001fff037819 */ /* 0x000fe20000011400 */
[----:B------:R-:W-:-:S03]  /*3c140*/  UIADD3 UR13, UR21, UR13, URZ ;  /* 0x0000000d150d7290 */ /* 0x000fc6000fffe03f */
[----:B------:R-:W-:-:S04]  /*3c150*/  LEA.HI R0, R3, R0, RZ, 0x5 ;  /* 0x0000000003007211 */ /* 0x000fc800078f28ff */
[----:B------:R-:W-:-:S05]  /*3c160*/  SHF.R.S32.HI R0, RZ, 0x5, R0 ;  /* 0x00000005ff007819 */ /* 0x000fca0000011400 */
[----:B------:R-:W-:-:S07]  /*3c170*/  VIADD R17, R0, 0x1 ;  /* 0x0000000100117836 */ /* 0x000fce0000000000 */
.L_x_997:
[----:B------:R-:W-:-:S03]  /*3c180*/  UMOV UR5, 0xffffffff ;  /* 0xffffffff00057882 */ /* 0x000fc60000000000 */
[----:B------:R-:W-:Y:S05]  /*3c190*/  BRA.DIV UR5, `(.L_x_987) ;  /* 0x0000000e05d87947 */ /* 0x000fea000b800000 */
[----:B------:R-:W-:-:S13]  /*3c1a0*/  ELECT P6, URZ, PT ;  /* 0x00000000003f782f */ /* 0x000fda00038c0000 */
.L_x_1008:
[----:B------:R-:W0:Y:S01]  /*3c1b0*/  LDC R2, c[0x0][0x28c] ;  /* 0x0000a300ff027b82 */ /* 0x000e220000000800 */
[----:B------:R-:W-:Y:S01]  /*3c1c0*/  BSSY B1, `(.L_x_988) ;  /* 0x000003c000017945 */ /* 0x000fe20003800000 */
[----:B0-----:R-:W-:-:S13]  /*3c1d0*/  ISETP.LT.OR P6, PT, R2, 0x1, !P6 ;  /* 0x000000010200780c */ /* 0x001fda00077c1670 */
[----:B------:R-:W-:Y:S05]  /*3c1e0*/  @P6 BRA `(.L_x_989) ;  /* 0x0000000000e46947 */ /* 0x000fea0003800000 */
[----:B------:R-:W-:Y:S02]  /*3c1f0*/  IMAD R5, R5, 0x2, R16 ;  /* 0x0000000205057824 */ /* 0x000fe400078e0210 */
[----:B------:R-:W-:Y:S02]  /*3c200*/  IMAD.SHL.U32 R4, R4, 0x200, RZ ;  /* 0x0000020004047824 */ /* 0x000fe400078e00ff */
[----:B------:R-:W-:Y:S02]  /*3c210*/  IMAD R5, R5, 0x78, RZ ;  /* 0x0000007805057824 */ /* 0x000fe400078e02ff */
[----:B------:R-:W-:Y:S02]  /*3c220*/  IMAD.MOV.U32 R14, RZ, RZ, RZ ;  /* 0x000000ffff0e7224 */ /* 0x000fe400078e00ff */
[----:B------:R-:W-:Y:S02]  /*3c230*/  IMAD.MOV.U32 R3, RZ, RZ, R17 ;  /* 0x000000ffff037224 */ /* 0x000fe400078e0011 */
[----:B------:R-:W-:-:S02]  /*3c240*/  IMAD.MOV.U32 R2, RZ, RZ, R7 ;  /* 0x000000ffff027224 */ /* 0x000fc400078e0007 */
[----:B------:R-:W-:-:S07]  /*3c250*/  IMAD.MOV.U32 R11, RZ, RZ, R6 ;  /* 0x000000ffff0b7224 */ /* 0x000fce00078e0006 */
.L_x_992:
[----:B------:R-:W0:Y:S01]  /*3c260*/  S2R R13, SR_CgaCtaId ;  /* 0x00000000000d7919 */ /* 0x000e220000008800 */
[----:B------:R-:W-:-:S04]  /*3c270*/  MOV R8, 0x400 ;  /* 0x0000040000087802 */ /* 0x000fc80000000f00 */
[----:B0-----:R-:W-:Y:S02]  /*3c280*/  LEA R8, R13, R8, 0x18 ;  /* 0x000000080d087211 */ /* 0x001fe400078ec0ff */
[----:B------:R-:W-:-:S03]  /*3c290*/  SHF.L.U32 R13, R2, 0x1f, RZ ;  /* 0x0000001f020d7819 */ /* 0x000fc600000006ff */
[----:B------:R-:W-:-:S04]  /*3c2a0*/  IMAD R12, R11, 0x8, R8 ;  /* 0x000000080b0c7824 */ /* 0x000fc800078e0208 */
[----:B------:R-:W0:Y:S02]  /*3c2b0*/  SYNCS.PHASECHK.TRANS64.TRYWAIT P0, [R12+URZ+0x20], R13 ;  /* 0x0000200d0c0075a7 */ /* 0x000e24000800017f */
[----:B0-----:R-:W-:Y:S05]  /*3c2c0*/  @!P0 BRA `(.L_x_990) ;  /* 0x0000000c00ac8947 */ /* 0x001fea0003800000 */
.L_x_1009:
[----:B------:R-:W1:Y:S01]  /*3c2d0*/  S2R R15, SR_TID.X ;  /* 0x00000000000f7919 */ /* 0x000e620000002100 */
[----:B------:R-:W-:-:S04]  /*3c2e0*/  UPRMT UR5, UR24, 0x9910, URZ ;  /* 0x0000991018057896 */ /* 0x000fc8000800003f */
[----:B------:R-:W-:Y:S01]  /*3c2f0*/  UISETP.NE.AND UP0, UPT, UR5, 0x2, UPT ;  /* 0x000000020500788c */ /* 0x000fe2000bf05270 */
[----:B-1----:R-:W-:-:S13]  /*3c300*/  LOP3.LUT P0, RZ, R15, 0x7f, RZ, 0xc0, !PT ;  /* 0x0000007f0fff7812 */ /* 0x002fda000780c0ff */
[----:B0-----:R-:W0:Y:S02]  /*3c310*/  @!P0 LDC R13, c[0x0][0x500] ;  /* 0x00014000ff0d8b82 */ /* 0x001e240000000800 */
[----:B0-----:R0:W-:Y:S01]  /*3c320*/  @!P0 SYNCS.ARRIVE.TRANS64 RZ, [R12+URZ], R13 ;  /* 0x0000000d0cff89a7 */ /* 0x0011e2000800003f */
[----:B------:R-:W-:-:S13]  /*3c330*/  PLOP3.LUT P0, PT, PT, PT, UP0, 0x80, 0x0 ;  /* 0x000000000000781c */ /* 0x000fda0003f0f008 */
[----:B0-----:R-:W-:Y:S05]  /*3c340*/  @P0 BRA `(.L_x_991) ;  /* 0x0000000000040947 */ /* 0x001fea0003800000 */
[----:B------:R-:W-:Y:S01]  /*3c350*/  BPT.TRAP 0x1 ;  /* 0x000000040000795c */ /* 0x000fe20000300000 */
.L_x_991:
[C---:B------:R-:W-:Y:S01]  /*3c360*/  IMAD R13, R11.reuse, 0x2, R16 ;  /* 0x000000020b0d7824 */ /* 0x040fe200078e0210 */
[----:B------:R-:W-:Y:S01]  /*3c370*/  R2UR UR9, R12 ;  /* 0x000000000c0972ca */ /* 0x000fe200000e0000 */
[--C-:B------:R-:W-:Y:S01]  /*3c380*/  IMAD R12, R11, 0x8000, R8.reuse ;  /* 0x000080000b0c7824 */ /* 0x100fe200078e0208 */
[----:B------:R-:W-:Y:S01]  /*3c390*/  UIADD3 UR6, UP0, UR22, 0xf0, URZ ;  /* 0x000000f016067890 */ /* 0x000fe2000ff1e03f */
[----:B------:R-:W-:Y:S01]  /*3c3a0*/  IMAD R13, R13, 0xf00, RZ ;  /* 0x00000f000d0d7824 */ /* 0x000fe200078e02ff */
[----:B------:R-:W-:Y:S01]  /*3c3b0*/  R2UR UR11, R4 ;  /* 0x00000000040b72ca */ /* 0x000fe200000e0000 */
[----:B------:R-:W-:Y:S01]  /*3c3c0*/  VIADD R3, R3, 0xffffffff ;  /* 0xffffffff03037836 */ /* 0x000fe20000000000 */
[----:B------:R-:W-:Y:S01]  /*3c3d0*/  R2UR UR5, R12 ;  /* 0x000000000c0572ca */ /* 0x000fe200000e0000 */
[----:B------:R-:W-:Y:S01]  /*3c3e0*/  IMAD R13, R13, 0x2, R8 ;  /* 0x000000020d0d7824 */ /* 0x000fe200078e0208 */
[----:B------:R-:W-:Y:S01]  /*3c3f0*/  R2UR UR10, R14 ;  /* 0x000000000e0a72ca */ /* 0x000fe200000e0000 */
[----:B------:R-:W-:Y:S01]  /*3c400*/  UIADD3 UR26, UP1, UR22, 0x1f0, URZ ;  /* 0x000001f0161a7890 */ /* 0x000fe2000ff3e03f */
[----:B------:R-:W-:Y:S01]  /*3c410*/  R2UR UR12, R10 ;  /* 0x000000000a0c72ca */ /* 0x000fe200000e0000 */
[----:B------:R-:W-:Y:S01]  /*3c420*/  UIADD3.X UR7, URZ, UR23, URZ, UP0, !UPT ;  /* 0x000000173f077290 */ /* 0x000fe200087fe43f */
[----:B------:R-:W-:Y:S01]  /*3c430*/  R2UR UR8, R13 ;  /* 0x000000000d0872ca */ /* 0x000fe200000e0000 */
[----:B------:R-:W-:Y:S01]  /*3c440*/  VIADD R11, R11, 0x1 ;  /* 0x000000010b0b7836 */ /* 0x000fe20000000000 */
[----:B------:R-:W-:Y:S01]  /*3c450*/  R2UR UR19, R5 ;  /* 0x00000000051372ca */ /* 0x000fe200000e0000 */
[----:B------:R-:W-:Y:S01]  /*3c460*/  UIADD3.X UR27, URZ, UR23, URZ, UP1, !UPT ;  /* 0x000000173f1b7290 */ /* 0x000fe20008ffe43f */
[----:B------:R-:W-:Y:S01]  /*3c470*/  ISETP.GT.AND P1, PT, R3, 0x1, PT ;  /* 0x000000010300780c */ /* 0x000fe20003f24270 */
[----:B------:R-:W-:Y:S01]  /*3c480*/  UMOV UR14, 0x0 ;  /* 0x00000000000e7882 */ /* 0x000fe20000000000 */
[----:B------:R-:W-:Y:S01]  /*3c490*/  UMOV UR15, 0x10000000 ;  /* 0x10000000000f7882 */ /* 0x000fe20000000000 */
[----:B------:R-:W-:Y:S01]  /*3c4a0*/  UIADD3 UR5, UR5, 0x100, URZ ;  /* 0x0000010005057890 */ /* 0x000fe2000fffe03f */
[----:B------:R-:W-:Y:S01]  /*3c4b0*/  ISETP.NE.AND P0, PT, R11, 0x4, PT ;  /* 0x000000040b00780c */ /* 0x000fe20003f05270 */
[----:B------:R-:W-:Y:S01]  /*3c4c0*/  UMOV UR25, 0x30000 ;  /* 0x0003000000197882 */ /* 0x000fe20000000000 */
[----:B------:R-:W-:-:S02]  /*3c4d0*/  VIADD R14, R14, 0x20 ;  /* 0x000000200e0e7836 */ /* 0x000fc40000000000 */
[----:B------:R-:W-:Y:S01]  /*3c4e0*/  SEL R13, RZ, 0x1, P0 ;  /* 0x00000001ff0d7807 */ /* 0x000fe20000000000 */
[----:B------:R-:W-:Y:S01]  /*3c4f0*/  UIADD3 UR16, UR8, 0x20100, URZ ;  /* 0x0002010008107890 */ /* 0x000fe2000fffe03f */
[----:B------:R-:W-:Y:S02]  /*3c500*/  SEL R11, R11, RZ, P0 ;  /* 0x000000ff0b0b7207 */ /* 0x000fe40000000000 */
[----:B------:R-:W-:Y:S01]  /*3c510*/  UMOV UR8, UR5 ;  /* 0x0000000500087c82 */ /* 0x000fe20008000000 */
[----:B------:R-:W-:Y:S01]  /*3c520*/  LOP3.LUT R2, R2, R13, RZ, 0x3c, !PT ;  /* 0x0000000d02027212 */ /* 0x000fe200078e3cff */
[----:B------:R0:W-:Y:S02]  /*3c530*/  UTMALDG.3D [UR8], [UR6], desc[UR14] ;  /* 0x00000e08060075b4 */ /* 0x0001e40008011000 */
[----:B0-----:R-:W-:Y:S01]  /*3c540*/  UMOV UR8, UR16 ;  /* 0x0000001000087c82 */ /* 0x001fe20008000000 */
[----:B------:R-:W-:Y:S02]  /*3c550*/  UMOV UR11, UR19 ;  /* 0x00000013000b7c82 */ /* 0x000fe40008000000 */
[----:B------:R0:W-:Y:S02]  /*3c560*/  UTMALDG.3D.MULTICAST [UR8], [UR26], UR25, desc[UR14] ;  /* 0x00000e081a0073b4 */ /* 0x0001e40008011819 */
[----:B0-----:R-:W-:Y:S05]  /*3c570*/  @P1 BRA `(.L_x_992) ;  /* 0xfffffffc00381947 */ /* 0x001fea000383ffff */
.L_x_989:
[----:B------:R-:W-:Y:S05]  /*3c580*/  BSYNC B1 ;  /* 0x0000000000017941 */ /* 0x000fea0003800000 */
.L_x_988:
[----:B------:R-:W2:Y:S01]  /*3c590*/  LDL.LU R13, [R1+0x474] ;  /* 0x00047400010d7983 */ /* 0x000ea20000300800 */
[----:B------:R-:W-:Y:S01]  /*3c5a0*/  LOP3.LUT P2, RZ, R9, 0xff, RZ, 0xc0, !PT ;  /* 0x000000ff09ff7812 */ /* 0x000fe2000784c0ff */
[----:B------:R-:W-:Y:S01]  /*3c5b0*/  IMAD.IADD R6, R0, 0x1, R6 ;  /* 0x0000000100067824 */ /* 0x000fe200078e0206 */
[----:B------:R-:W-:Y:S01]  /*3c5c0*/  ULDC.64 UR6, c[0x0][0x650] ;  /* 0x0001940000067ab9 */ /* 0x000fe20000000a00 */
[----:B------:R-:W3:Y:S01]  /*3c5d0*/  LDL.LU R12, [R1+0x48c] ;  /* 0x00048c00010c7983 */ /* 0x000ee20000300800 */
[----:B------:R-:W-:Y:S01]  /*3c5e0*/  BSSY B1, `(.L_x_993) ;  /* 0x0000070000017945 */ /* 0x000fe20003800000 */
[----:B------:R-:W-:Y:S01]  /*3c5f0*/  IMAD.MOV.U32 R4, RZ, RZ, -0x1 ;  /* 0xffffffffff047424 */ /* 0x000fe200078e00ff */
[----:B------:R-:W-:Y:S01]  /*3c600*/  SHF.R.U32.HI R2, RZ, 0x2, R6 ;  /* 0x00000002ff027819 */ /* 0x000fe20000011606 */
[----:B------:R-:W-:Y:S01]  /*3c610*/  IMAD.MOV.U32 R5, RZ, RZ, -0x1 ;  /* 0xffffffffff057424 */ /* 0x000fe200078e00ff */
[----:B------:R-:W-:Y:S01]  /*3c620*/  ISETP.GT.U32.AND P0, PT, R6, 0x3, PT ;  /* 0x000000030600780c */ /* 0x000fe20003f04070 */
[----:B------:R-:W-:Y:S01]  /*3c630*/  IMAD.MOV.U32 R10, RZ, RZ, -0x1 ;  /* 0xffffffffff0a7424 */ /* 0x000fe200078e00ff */
[----:B------:R-:W-:-:S02]  /*3c640*/  LOP3.LUT R2, R2, 0x1, RZ, 0xc0, !PT ;  /* 0x0000000102027812 */ /* 0x000fc400078ec0ff */
[----:B------:R-:W-:Y:S01]  /*3c650*/  ISETP.LT.U32.AND P0, PT, R0, 0x4, P0 ;  /* 0x000000040000780c */ /* 0x000fe20000701070 */
[----:B------:R-:W0:Y:S01]  /*3c660*/  @P2 S2R R3, SR_CgaCtaId ;  /* 0x0000000000032919 */ /* 0x000e220000008800 */
[----:B------:R-:W-:Y:S02]  /*3c670*/  ISETP.NE.U32.AND P1, PT, R2, 0x1, PT ;  /* 0x000000010200780c */ /* 0x000fe40003f25070 */
[----:B------:R-:W-:Y:S02]  /*3c680*/  @P2 MOV R2, 0x400 ;  /* 0x0000040000022802 */ /* 0x000fe40000000f00 */
[----:B------:R-:W-:Y:S02]  /*3c690*/  ISETP.GT.U32.AND P1, PT, R0, 0x3, !P1 ;  /* 0x000000030000780c */ /* 0x000fe40004f24070 */
[----:B------:R-:W-:Y:S02]  /*3c6a0*/  LOP3.LUT R6, R6, 0x3, RZ, 0xc0, !PT ;  /* 0x0000000306067812 */ /* 0x000fe400078ec0ff */
[----:B------:R-:W-:-:S02]  /*3c6b0*/  PRMT R9, RZ, 0x7610, R9 ;  /* 0x00007610ff097816 */ /* 0x000fc40000000009 */
[----:B0-----:R-:W-:Y:S02]  /*3c6c0*/  @P2 LEA R2, R3, R2, 0x18 ;  /* 0x0000000203022211 */ /* 0x001fe400078ec0ff */
[----:B------:R-:W-:Y:S02]  /*3c6d0*/  SEL R3, RZ, 0x1, !P1 ;  /* 0x00000001ff037807 */ /* 0x000fe40004800000 */
[----:B------:R0:W-:Y:S02]  /*3c6e0*/  @P2 SYNCS.ARRIVE.TRANS64.A1T0 RZ, [R2+URZ+0x58], RZ ;  /* 0x000058ff02ff29a7 */ /* 0x0001e4000810003f */
[----:B0-----:R-:W-:-:S04]  /*3c6f0*/  SEL R2, RZ, 0x1, !P0 ;  /* 0x00000001ff027807 */ /* 0x001fc80004000000 */
[--C-:B------:R-:W-:Y:S02]  /*3c700*/  LOP3.LUT R7, R3, R7, R2.reuse, 0x96, !PT ;  /* 0x0000000703077212 */ /* 0x100fe400078e9602 */
[----:B------:R-:W-:Y:S02]  /*3c710*/  PRMT R2, RZ, 0x7610, R2 ;  /* 0x00007610ff027816 */ /* 0x000fe40000000002 */
[----:B---3--:R-:W-:-:S04]  /*3c720*/  IADD3 R12, P0, R12, UR20, RZ ;  /* 0x000000140c0c7c10 */ /* 0x008fc8000ff1e0ff */
[----:B--2---:R-:W-:Y:S01]  /*3c730*/  IADD3.X R13, R13, UR13, RZ, P0, !PT ;  /* 0x0000000d0d0d7c10 */ /* 0x004fe200087fe4ff */
[----:B------:R0:W-:Y:S01]  /*3c740*/  STL [R1+0x48c], R12 ;  /* 0x00048c0c01007387 */ /* 0x0001e20000100800 */
[----:B------:R-:W-:-:S03]  /*3c750*/  ISETP.GE.U32.AND P0, PT, R12, UR6, PT ;  /* 0x000000060c007c0c */ /* 0x000fc6000bf06070 */
[----:B------:R0:W-:Y:S01]  /*3c760*/  STL [R1+0x474], R13 ;  /* 0x0004740d01007387 */ /* 0x0001e20000100800 */
[----:B------:R-:W-:-:S13]  /*3c770*/  ISETP.GE.U32.AND.EX P0, PT, R13, UR7, PT, P0 ;  /* 0x000000070d007c0c */ /* 0x000fda000bf06100 */
[----:B0-----:R-:W-:Y:S05]  /*3c780*/  @P0 BRA `(.L_x_994) ;  /* 0x0000000400540947 */ /* 0x001fea0003800000 */
[----:B------:R-:W0:Y:S01]  /*3c790*/  S2R R8, SR_CTAID.X ;  /* 0x0000000000087919 */ /* 0x000e220000002500 */
[----:B------:R-:W1:Y:S01]  /*3c7a0*/  LDC R15, c[0x0][0x65c] ;  /* 0x00019700ff0f7b82 */ /* 0x000e620000000800 */
[----:B------:R-:W-:Y:S01]  /*3c7b0*/  ULDC UR5, c[0x0][0x150] ;  /* 0x0000540000057ab9 */ /* 0x000fe20000000800 */
[----:B------:R-:W-:Y:S01]  /*3c7c0*/  ULDC.64 UR6, c[0x0][0x628] ;  /* 0x00018a0000067ab9 */ /* 0x000fe20000000a00 */
[----:B------:R-:W2:Y:S01]  /*3c7d0*/  S2R R2, SR_CTAID.Y ;  /* 0x0000000000027919 */ /* 0x000ea20000002600 */
[----:B------:R-:W-:Y:S01]  /*3c7e0*/  ISETP.NE.U32.AND P0, PT, RZ, UR6, PT ;  /* 0x00000006ff007c0c */ /* 0x000fe2000bf05070 */
[----:B------:R-:W-:-:S03]  /*3c7f0*/  ULDC UR8, c[0x0][0x630] ;  /* 0x00018c0000087ab9 */ /* 0x000fc60000000800 */
[----:B------:R-:W3:Y:S01]  /*3c800*/  LDC R5, c[0x0][0x144] ;  /* 0x00005100ff057b82 */ /* 0x000ee20000000800 */
[----:B------:R-:W-:-:S07]  /*3c810*/  ISETP.NE.AND.EX P0, PT, RZ, UR7, PT, P0 ;  /* 0x00000007ff007c0c */ /* 0x000fce000bf05300 */
[----:B------:R-:W4:Y:S01]  /*3c820*/  LDC R11, c[0x0][0x148] ;  /* 0x00005200ff0b7b82 */ /* 0x000f220000000800 */
[----:B-1----:R-:W-:Y:S02]  /*3c830*/  ISETP.NE.AND P3, PT, R15, 0x1, PT ;  /* 0x000000010f00780c */ /* 0x002fe40003f65270 */
[----:B0-----:R-:W-:Y:S02]  /*3c840*/  I2FP.F32.U32 R3, R8 ;  /* 0x0000000800037245 */ /* 0x001fe40000201000 */
[----:B--2---:R-:W-:-:S03]  /*3c850*/  I2FP.F32.U32 R4, R2 ;  /* 0x0000000200047245 */ /* 0x004fc60000201000 */
[----:B------:R-:W-:Y:S01]  /*3c860*/  FMUL R3, R3, UR5 ;  /* 0x0000000503037c20 */ /* 0x000fe20008400000 */
[----:B------:R-:W-:Y:S02]  /*3c870*/  ULDC UR5, c[0x0][0x154] ;  /* 0x0000550000057ab9 */ /* 0x000fe40000000800 */
[----:B------:R-:W-:-:S03]  /*3c880*/  FMUL R10, R4, UR5 ;  /* 0x00000005040a7c20 */ /* 0x000fc60008400000 */
[----:B------:R-:W0:Y:S08]  /*3c890*/  F2I.U32.TRUNC.NTZ R3, R3 ;  /* 0x0000000300037305 */ /* 0x000e30000020f000 */
[----:B------:R-:W1:Y:S01]  /*3c8a0*/  F2I.U32.TRUNC.NTZ R10, R10 ;  /* 0x0000000a000a7305 */ /* 0x000e62000020f000 */
[----:B0-----:R-:W-:Y:S02]  /*3c8b0*/  IMAD.MOV R4, RZ, RZ, -R3 ;  /* 0x000000ffff047224 */ /* 0x001fe400078e0a03 */
[----:B------:R-:W-:-:S02]  /*3c8c0*/  IMAD.MOV.U32 R3, RZ, RZ, R13 ;  /* 0x000000ffff037224 */ /* 0x000fc400078e000d */
[----:B---3--:R-:W-:Y:S02]  /*3c8d0*/  IMAD R8, R5, R4, R8 ;  /* 0x0000000405087224 */ /* 0x008fe400078e0208 */
[----:B-1----:R-:W-:-:S04]  /*3c8e0*/  IMAD.MOV R4, RZ, RZ, -R10 ;  /* 0x000000ffff047224 */ /* 0x002fc800078e0a0a */
[----:B----4-:R-:W-:Y:S02]  /*3c8f0*/  @P3 IMAD R8, R11, R4, R2 ;  /* 0x000000040b083224 */ /* 0x010fe400078e0202 */
[----:B------:R-:W-:Y:S01]  /*3c900*/  IMAD.MOV.U32 R2, RZ, RZ, R12 ;  /* 0x000000ffff027224 */ /* 0x000fe200078e000c */
[----:B------:R-:W-:Y:S06]  /*3c910*/  @!P0 BRA `(.L_x_995) ;  /* 0x0000000000288947 */ /* 0x000fec0003800000 */
[----:B------:R-:W-:Y:S02]  /*3c920*/  ULDC UR5, c[0x0][0x634] ;  /* 0x00018d0000057ab9 */ /* 0x000fe40000000800 */
[----:B------:R-:W-:-:S05]  /*3c930*/  IADD3 R3, P0, R12, UR5, RZ ;  /* 0x000000050c037c10 */ /* 0x000fca000ff1e0ff */
[----:B------:R-:W-:-:S04]  /*3c940*/  IMAD.X R11, RZ, RZ, R13, P0 ;  /* 0x000000ffff0b7224 */ /* 0x000fc800000e060d */
[----:B------:R-:W-:-:S04]  /*3c950*/  IMAD.WIDE.U32 R4, R11, UR6, RZ ;  /* 0x000000060b047c25 */ /* 0x000fc8000f8e00ff */
[----:B------:R-:W-:-:S04]  /*3c960*/  IMAD.WIDE.U32 R4, P0, R3, UR7, R4 ;  /* 0x0000000703047c25 */ /* 0x000fc8000f800004 */
[----:B------:R-:W-:-:S04]  /*3c970*/  IMAD.WIDE.U32 R2, R3, UR6, RZ ;  /* 0x0000000603027c25 */ /* 0x000fc8000f8e00ff */
[----:B------:R-:W-:Y:S01]  /*3c980*/  IMAD.MOV.U32 R2, RZ, RZ, R5 ;  /* 0x000000ffff027224 */ /* 0x000fe200078e0005 */
[----:B------:R-:W-:Y:S01]  /*3c990*/  IADD3 RZ, P1, R3, R4, RZ ;  /* 0x0000000403ff7210 */ /* 0x000fe20007f3e0ff */
[----:B------:R-:W-:-:S04]  /*3c9a0*/  IMAD.X R3, RZ, RZ, RZ, P0 ;  /* 0x000000ffff037224 */ /* 0x000fc800000e06ff */
[----:B------:R-:W-:-:S08]  /*3c9b0*/  IMAD.WIDE.U32.X R2, R11, UR7, R2, P1 ;  /* 0x000000070b027c25 */ /* 0x000fd000088e0402 */
.L_x_995:
[--C-:B------:R-:W-:Y:S01]  /*3c9c0*/  SHF.R.U64 R10, R2, UR8, R3.reuse ;  /* 0x00000008020a7c19 */ /* 0x100fe20008001203 */
[----:B------:R-:W-:Y:S01]  /*3c9d0*/  ULDC.64 UR6, c[0x0][0x620] ;  /* 0x0001880000067ab9 */ /* 0x000fe20000000a00 */
[----:B------:R-:W-:Y:S01]  /*3c9e0*/  SHF.R.U32.HI R2, RZ, UR8, R3 ;  /* 0x00000008ff027c19 */ /* 0x000fe20008011603 */
[----:B------:R-:W-:Y:S01]  /*3c9f0*/  IMAD.MOV.U32 R3, RZ, RZ, R13 ;  /* 0x000000ffff037224 */ /* 0x000fe200078e000d */
[----:B------:R-:W-:Y:S01]  /*3ca00*/  IADD3 R11, P0, RZ, -R10, RZ ;  /* 0x8000000aff0b7210 */ /* 0x000fe20007f1e0ff */
[----:B------:R-:W-:-:S04]  /*3ca10*/  ULDC UR5, c[0x0][0x618] ;  /* 0x0001860000057ab9 */ /* 0x000fc80000000800 */
[----:B------:R-:W-:-:S04]  /*3ca20*/  IMAD.X R2, RZ, RZ, ~R2, P0 ;  /* 0x000000ffff027224 */ /* 0x000fc800000e0e02 */
[----:B------:R-:W-:-:S04]  /*3ca30*/  IMAD R2, R2, UR6, RZ ;  /* 0x0000000602027c24 */ /* 0x000fc8000f8e02ff */
[----:B------:R-:W-:Y:S02]  /*3ca40*/  IMAD R5, R11, UR7, R2 ;  /* 0x000000070b057c24 */ /* 0x000fe4000f8e0202 */
[----:B------:R-:W-:-:S04]  /*3ca50*/  IMAD.MOV.U32 R2, RZ, RZ, R12 ;  /* 0x000000ffff027224 */ /* 0x000fc800078e000c */
[----:B------:R-:W-:Y:S01]  /*3ca60*/  IMAD.WIDE.U32 R2, R11, UR6, R2 ;  /* 0x000000060b027c25 */ /* 0x000fe2000f8e0002 */
[----:B------:R-:W-:Y:S02]  /*3ca70*/  ULDC.64 UR6, c[0x0][0x640] ;  /* 0x0001900000067ab9 */ /* 0x000fe40000000a00 */
[----:B------:R-:W-:Y:S01]  /*3ca80*/  ISETP.NE.U32.AND P0, PT, RZ, UR6, PT ;  /* 0x00000006ff007c0c */ /* 0x000fe2000bf05070 */
[----:B------:R-:W-:-:S03]  /*3ca90*/  IMAD.IADD R3, R3, 0x1, R5 ;  /* 0x0000000103037824 */ /* 0x000fc600078e0205 */
[----:B------:R-:W-:Y:S02]  /*3caa0*/  ISETP.NE.AND.EX P0, PT, RZ, UR7, PT, P0 ;  /* 0x00000007ff007c0c */ /* 0x000fe4000bf05300 */
[--C-:B------:R-:W-:Y:S02]  /*3cab0*/  SHF.R.U64 R11, R2, UR5, R3.reuse ;  /* 0x00000005020b7c19 */ /* 0x100fe40008001203 */
[----:B------:R-:W-:Y:S01]  /*3cac0*/  SHF.R.U32.HI R2, RZ, UR5, R3 ;  /* 0x00000005ff027c19 */ /* 0x000fe20008011603 */
[----:B------:R-:W-:-:S03]  /*3cad0*/  ULDC UR5, c[0x0][0x608] ;  /* 0x0001820000057ab9 */ /* 0x000fc60000000800 */
[--C-:B------:R-:W-:Y:S02]  /*3cae0*/  SHF.R.U64 R12, R11, UR5, R2.reuse ;  /* 0x000000050b0c7c19 */ /* 0x100fe40008001202 */
[----:B------:R-:W-:Y:S01]  /*3caf0*/  SHF.R.U32.HI R3, RZ, UR5, R2 ;  /* 0x00000005ff037c19 */ /* 0x000fe20008011602 */
[----:B------:R-:W-:-:S03]  /*3cb00*/  ULDC UR5, c[0x0][0x658] ;  /* 0x0001960000057ab9 */ /* 0x000fc60000000800 */
[--C-:B------:R-:W-:Y:S02]  /*3cb10*/  SHF.R.U64 R13, R12, UR5, R3.reuse ;  /* 0x000000050c0d7c19 */ /* 0x100fe40008001203 */
[----:B------:R-:W-:-:S03]  /*3cb20*/  SHF.R.U32.HI R3, RZ, UR5, R3 ;  /* 0x00000005ff037c19 */ /* 0x000fc60008011603 */
        /* <DEDUP_REMOVED lines=12> */
.L_x_996:
[----:B------:R-:W-:Y:S01]  /*3cbf0*/  ULDC UR5, c[0x0][0x648] ;  /* 0x0001920000057ab9 */ /* 0x000fe20000000800 */
[----:B------:R-:W-:Y:S02]  /*3cc00*/  LOP3.LUT R12, R12, UR17, RZ, 0xc0, !PT ;  /* 0x000000110c0c7c12 */ /* 0x000fe4000f8ec0ff */
[----:B------:R-:W-:Y:S01]  /*3cc10*/  SHF.R.U64 R3, R2, UR5, R3 ;  /* 0x0000000502037c19 */ /* 0x000fe20008001203 */
[----:B------:R-:W-:-:S04]  /*3cc20*/  ULDC UR5, c[0x0][0x638] ;  /* 0x00018e0000057ab9 */ /* 0x000fc80000000800 */
[----:B------:R-:W-:Y:S02]  /*3cc30*/  IMAD.MOV R2, RZ, RZ, -R3 ;  /* 0x000000ffff027224 */ /* 0x000fe400078e0a03 */
[----:B------:R-:W-:Y:S02]  /*3cc40*/  IMAD R5, R3, UR18, R12 ;  /* 0x0000001203057c24 */ /* 0x000fe4000f8e020c */
[----:B------:R-:W-:Y:S01]  /*3cc50*/  IMAD R13, R2, UR5, R13 ;  /* 0x00000005020d7c24 */ /* 0x000fe2000f8e020d */
[----:B------:R-:W-:Y:S01]  /*3cc60*/  ULDC UR5, c[0x0][0x610] ;  /* 0x0001840000057ab9 */ /* 0x000fe20000000800 */
[----:B------:R-:W-:Y:S01]  /*3cc70*/  LOP3.LUT R2, R11, UR4, RZ, 0xc0, !PT ;  /* 0x000000040b027c12 */ /* 0x000fe2000f8ec0ff */
[----:B------:R-:W-:Y:S01]  /*3cc80*/  IMAD R8, R5, UR5, R8 ;  /* 0x0000000505087c24 */ /* 0x000fe2000f8e0208 */
[----:B------:R-:W-:-:S03]  /*3cc90*/  ULDC UR5, c[0x0][0x600] ;  /* 0x0001800000057ab9 */ /* 0x000fc60000000800 */
[----:B------:R-:W-:Y:S02]  /*3cca0*/  IMAD R13, R13, UR5, R2 ;  /* 0x000000050d0d7c24 */ /* 0x000fe4000f8e0202 */
[----:B------:R-:W-:-:S03]  /*3ccb0*/  IMAD.MOV.U32 R2, RZ, RZ, 0x1 ;  /* 0x00000001ff027424 */ /* 0x000fc600078e00ff */
[----:B------:R-:W-:Y:S02]  /*3ccc0*/  SEL R5, R13, R8, !P3 ;  /* 0x000000080d057207 */ /* 0x000fe40005800000 */
[----:B------:R-:W-:-:S07]  /*3ccd0*/  SEL R4, R8, R13, !P3 ;  /* 0x0000000d08047207 */ /* 0x000fce0005800000 */
.L_x_994:
[----:B------:R-:W-:Y:S05]  /*3cce0*/  BSYNC B1 ;  /* 0x0000000000017941 */ /* 0x000fea0003800000 */
.L_x_993:
[----:B------:R-:W-:-:S13]  /*3ccf0*/  LOP3.LUT P0, RZ, R2, 0xff, RZ, 0xc0, !PT ;  /* 0x000000ff02ff7812 */ /* 0x000fda000780c0ff */
[----:B------:R-:W-:Y:S05]  /*3cd00*/  @P0 BRA `(.L_x_997) ;  /* 0xfffffff4001c0947 */ /* 0x000fea000383ffff */
[----:B------:R-:W-:Y:S05]  /*3cd10*/  BSYNC B0 ;  /* 0x0000000000007941 */ /* 0x000fea0003800000 */
.L_x_986:
[----:B------:R-:W-:-:S03]  /*3cd20*/  UMOV UR5, 0xffffffff ;  /* 0xffffffff00057882 */ /* 0x000fc60000000000 */
[----:B------:R-:W-:Y:S05]  /*3cd30*/  BRA.DIV UR5, `(.L_x_998) ;  /* 0x0000000605247947 */ /* 0x000fea000b800000 */
[----:B------:R-:W-:-:S13]  /*3cd40*/  ELECT P6, URZ, PT ;  /* 0x00000000003f782f */ /* 0x000fda00038c0000 */
.L_x_1012:
[----:B------:R-:W-:Y:S04]  /*3cd50*/  BSSY B0, `(.L_x_999) ;  /* 0x000002e000007945 */ /* 0x000fe80003800000 */
[----:B------:R-:W-:Y:S05]  /*3cd60*/  @!P6 BRA `(.L_x_1000) ;  /* 0x0000000000b0e947 */ /* 0x000fea0003800000 */
[----:B------:R-:W2:Y:S02]  /*3cd70*/  LDL R0, [R1+0x460] ;  /* 0x0004600001007983 */ /* 0x000ea40000100800 */
[----:B--2---:R-:W-:-:S13]  /*3cd80*/  R2UR UR5, R0 ;  /* 0x00000000000572ca */ /* 0x004fda00000e0000 */
[----:B------:R-:W-:-:S04]  /*3cd90*/  ULOP3.LUT UR5, UR5, 0x2, URZ, 0xfc, !UPT ;  /* 0x0000000205057892 */ /* 0x000fc8000f8efc3f */
[----:B------:R-:W-:-:S06]  /*3cda0*/  UISETP.NE.AND UP0, UPT, UR5, 0x3, UPT ;  /* 0x000000030500788c */ /* 0x000fcc000bf05270 */
[----:B------:R-:W-:-:S13]  /*3cdb0*/  PLOP3.LUT P0, PT, PT, PT, UP0, 0x80, 0x0 ;  /* 0x000000000000781c */ /* 0x000fda0003f0f008 */
[----:B------:R-:W-:Y:S05]  /*3cdc0*/  @!P0 BRA `(.L_x_1001) ;  /* 0x0000000000048947 */ /* 0x000fea0003800000 */
[----:B------:R-:W-:Y:S01]  /*3cdd0*/  BPT.TRAP 0x1 ;  /* 0x000000040000795c */ /* 0x000fe20000300000 */
.L_x_1001:
[----:B------:R-:W0:Y:S01]  /*3cde0*/  S2R R3, SR_CgaCtaId ;  /* 0x0000000000037919 */ /* 0x000e220000008800 */
[----:B------:R-:W-:-:S04]  /*3cdf0*/  MOV R0, 0x400 ;  /* 0x0000040000007802 */ /* 0x000fc80000000f00 */
[----:B0-----:R-:W-:Y:S02]  /*3ce00*/  LEA R3, R3, R0, 0x18 ;  /* 0x0000000003037211 */ /* 0x001fe400078ec0ff */
[----:B------:R-:W-:-:S03]  /*3ce10*/  SHF.L.U32 R0, R7, 0x1f, RZ ;  /* 0x0000001f07007819 */ /* 0x000fc600000006ff */
[----:B------:R-:W-:-:S04]  /*3ce20*/  VIADD R3, R3, 0x20 ;  /* 0x0000002003037836 */ /* 0x000fc80000000000 */
[----:B------:R-:W-:-:S04]  /*3ce30*/  IMAD R5, R6, 0x8, R3 ;  /* 0x0000000806057824 */ /* 0x000fc800078e0203 */
[----:B------:R-:W0:Y:S02]  /*3ce40*/  SYNCS.PHASECHK.TRANS64.TRYWAIT P0, [R5+URZ], R0 ;  /* 0x00000000050075a7 */ /* 0x000e24000800017f */
[----:B0-----:R-:W-:Y:S05]  /*3ce50*/  @!P0 BRA `(.L_x_1002) ;  /* 0x0000000000fc8947 */ /* 0x001fea0003800000 */
.L_x_1013:
[----:B------:R-:W-:-:S05]  /*3ce60*/  VIADD R6, R6, 0x1 ;  /* 0x0000000106067836 */ /* 0x000fca0000000000 */
[----:B------:R-:W-:-:S04]  /*3ce70*/  ISETP.NE.AND P0, PT, R6, 0x4, PT ;  /* 0x000000040600780c */ /* 0x000fc80003f05270 */
[----:B0-----:R-:W-:Y:S02]  /*3ce80*/  SEL R0, RZ, 0x1, P0 ;  /* 0x00000001ff007807 */ /* 0x001fe40000000000 */
[----:B------:R-:W-:Y:S02]  /*3ce90*/  SEL R6, R6, RZ, P0 ;  /* 0x000000ff06067207 */ /* 0x000fe40000000000 */
[----:B------:R-:W-:-:S03]  /*3cea0*/  LOP3.LUT R7, R7, R0, RZ, 0x3c, !PT ;  /* 0x0000000007077212 */ /* 0x000fc600078e3cff */
[----:B------:R-:W-:Y:S01]  /*3ceb0*/  IMAD R5, R6, 0x8, R3 ;  /* 0x0000000806057824 */ /* 0x000fe200078e0203 */
[----:B------:R-:W-:-:S04]  /*3cec0*/  SHF.L.U32 R0, R7, 0x1f, RZ ;  /* 0x0000001f07007819 */ /* 0x000fc800000006ff */
[----:B------:R-:W0:Y:S02]  /*3ced0*/  SYNCS.PHASECHK.TRANS64.TRYWAIT P0, [R5+URZ], R0 ;  /* 0x00000000050075a7 */ /* 0x000e24000800017f */
[----:B0-----:R-:W-:Y:S05]  /*3cee0*/  @!P0 BRA `(.L_x_1003) ;  /* 0x0000000000ec8947 */ /* 0x001fea0003800000 */
.L_x_1014:
[----:B0-----:R-:W-:-:S05]  /*3cef0*/  VIADD R0, R6, 0x1 ;  /* 0x0000000106007836 */ /* 0x001fca0000000000 */
[----:B------:R-:W-:-:S04]  /*3cf00*/  ISETP.NE.AND P0, PT, R0, 0x4, PT ;  /* 0x000000040000780c */ /* 0x000fc80003f05270 */
[----:B------:R-:W-:Y:S02]  /*3cf10*/  SEL R2, RZ, 0x1, P0 ;  /* 0x00000001ff027807 */ /* 0x000fe40000000000 */
[----:B------:R-:W-:Y:S02]  /*3cf20*/  SEL R4, R0, RZ, P0 ;  /* 0x000000ff00047207 */ /* 0x000fe40000000000 */
[----:B------:R-:W-:-:S03]  /*3cf30*/  LOP3.LUT R7, R7, R2, RZ, 0x3c, !PT ;  /* 0x0000000207077212 */ /* 0x000fc600078e3cff */
[----:B------:R-:W-:Y:S01]  /*3cf40*/  IMAD R5, R4, 0x8, R3 ;  /* 0x0000000804057824 */ /* 0x000fe200078e0203 */
[----:B------:R-:W-:-:S04]  /*3cf50*/  SHF.L.U32 R0, R7, 0x1f, RZ ;  /* 0x0000001f07007819 */ /* 0x000fc800000006ff */
[----:B------:R-:W0:Y:S02]  /*3cf60*/  SYNCS.PHASECHK.TRANS64.TRYWAIT P0, [R5+URZ], R0 ;  /* 0x00000000050075a7 */ /* 0x000e24000800017f */
[----:B0-----:R-:W-:Y:S05]  /*3cf70*/  @!P0 BRA `(.L_x_1004) ;  /* 0x0000000000dc8947 */ /* 0x001fea0003800000 */
.L_x_1015:
[----:B0-----:R-:W-:-:S05]  /*3cf80*/  VIADD R0, R4, 0x1 ;  /* 0x0000000104007836 */ /* 0x001fca0000000000 */
[----:B------:R-:W-:-:S04]  /*3cf90*/  ISETP.NE.AND P0, PT, R0, 0x4, PT ;  /* 0x000000040000780c */ /* 0x000fc80003f05270 */
[----:B------:R-:W-:Y:S02]  /*3cfa0*/  SEL R2, RZ, 0x1, P0 ;  /* 0x00000001ff027807 */ /* 0x000fe40000000000 */
[----:B------:R-:W-:Y:S02]  /*3cfb0*/  SEL R0, R0, RZ, P0 ;  /* 0x000000ff00007207 */ /* 0x000fe40000000000 */
[----:B------:R-:W-:-:S03]  /*3cfc0*/  LOP3.LUT R2, R7, R2, RZ, 0x3c, !PT ;  /* 0x0000000207027212 */ /* 0x000fc600078e3cff */
[----:B------:R-:W-:Y:S01]  /*3cfd0*/  IMAD R3, R0, 0x8, R3 ;  /* 0x0000000800037824 */ /* 0x000fe200078e0203 */
[----:B------:R-:W-:-:S07]  /*3cfe0*/  SHF.L.U32 R0, R2, 0x1f, RZ ;  /* 0x0000001f02007819 */ /* 0x000fce00000006ff */
.L_x_1005:
[----:B0-----:R0:W1:Y:S02]  /*3cff0*/  SYNCS.PHASECHK.TRANS64.TRYWAIT P0, [R3+URZ], R0 ;  /* 0x00000000030075a7 */ /* 0x001064000800017f */
[----:B-1----:R-:W-:Y:S05]  /*3d000*/  @!P0 NANOSLEEP.SYNCS 0x989680 ;  /* 0x009896800000895d */ /* 0x002fea0003900000 */
[----:B------:R-:W1:Y:S02]  /*3d010*/  @!P0 SYNCS.PHASECHK.TRANS64 P0, [R3+URZ], R0 ;  /* 0x00000000030085a7 */ /* 0x000e64000800007f */
[----:B-1----:R-:W-:Y:S05]  /*3d020*/  @!P0 BRA `(.L_x_1005) ;  /* 0xfffffffc00f08947 */ /* 0x002fea000383ffff */
.L_x_1000:
[----:B------:R-:W-:Y:S05]  /*3d030*/  BSYNC B0 ;  /* 0x0000000000007941 */ /* 0x000fea0003800000 */
.L_x_999:
[----:B------:R-:W-:Y:S05]  /*3d040*/  EXIT ;  /* 0x000000000000794d */ /* 0x000fea0003800000 */
.L_x_21:
[----:B-1----:R1:W2:Y:S02]  /*3d050*/  SYNCS.PHASECHK.TRANS64.TRYWAIT P1, [R3+URZ], R0 ;  /* 0x00000000030075a7 */ /* 0x0022a4000802017f */
[----:B--2---:R-:W-:Y:S05]  /*3d060*/  @!P1 NANOSLEEP.SYNCS 0x989680 ;  /* 0x009896800000995d */ /* 0x004fea0003900000 */
[----:B------:R-:W2:Y:S02]  /*3d070*/  @!P1 SYNCS.PHASECHK.TRANS64 P1, [R3+URZ], R0 ;  /* 0x00000000030095a7 */ /* 0x000ea4000802007f */
[----:B--2---:R-:W-:Y:S05]  /*3d080*/  @!P1 BRA `(.L_x_21) ;  /* 0xfffffffc00f09947 */ /* 0x004fea000383ffff */
[----:B------:R-:W-:Y:S05]  /*3d090*/  BRA `(.L_x_20) ;  /* 0xfffffc4400a07947 */ /* 0x000fea000383ffff */
.L_x_26:
[----:B--2---:R-:W-:-:S04]  /*3d0a0*/  IMAD.U32 R7, RZ, RZ, UR4 ;  /* 0x00000004ff077e24 */ /* 0x004fc8000f8e00ff */
[----:B------:R2:W3:Y:S03]  /*3d0b0*/  SYNCS.PHASECHK.TRANS64.TRYWAIT P1, [R7+URZ], R6 ;  /* 0x00000006070075a7 */ /* 0x0004e6000802017f */
[----:B---3--:R-:W-:Y:S05]  /*3d0c0*/  @!P1 NANOSLEEP.SYNCS 0x989680 ;  /* 0x009896800000995d */ /* 0x008fea0003900000 */
[----:B------:R-:W3:Y:S02]  /*3d0d0*/  @!P1 SYNCS.PHASECHK.TRANS64 P1, [R7+URZ], R6 ;  /* 0x00000006070095a7 */ /* 0x000ee4000802007f */
[----:B---3--:R-:W-:Y:S05]  /*3d0e0*/  @!P1 BRA `(.L_x_26) ;  /* 0xfffffffc00ec9947 */ /* 0x008fea000383ffff */
[----:B------:R-:W-:Y:S05]  /*3d0f0*/  BRA `(.L_x_25) ;  /* 0xfffffcb800947947 */ /* 0x000fea000383ffff */
.L_x_987:
[----:B------:R-:W-:Y:S01]  /*3d100*/  BSSY B1, `(.L_x_1006) ;  /* 0x0000006000017945 */ /* 0x000fe20003800000 */
[----:B------:R-:W-:-:S07]  /*3d110*/  IMAD.MOV.U32 R15, RZ, RZ, -0x1 ;  /* 0xffffffffff0f7424 */ /* 0x000fce00078e00ff */
[----:B------:R-:W-:Y:S05]  /*3d120*/  WARPSYNC.COLLECTIVE R15, `(.L_x_1007) ;  /* 0x000000000f0c7348 */ /* 0x000fea0003c00000 */
[----:B------:R-:W-:Y:S02]  /*3d130*/  ELECT P6, UR62, PT ;  /* 0x00000000003e782f */ /* 0x000fe400038c0000 */
[----:B------:R-:W-:Y:S01]  /*3d140*/  MOV R14, UR62 ;  /* 0x0000003e000e7c02 */ /* 0x000fe20008000f00 */
[----:B------:R-:W-:Y:S10]  /*3d150*/  ENDCOLLECTIVE ;  /* 0x000000000000791b */ /* 0x000ff40003800000 */
.L_x_1007:
[----:B------:R-:W-:Y:S05]  /*3d160*/  BSYNC B1 ;  /* 0x0000000000017941 */ /* 0x000fea0003800000 */
.L_x_1006:
[----:B------:R-:W-:Y:S05]  /*3d170*/  BRA `(.L_x_1008) ;  /* 0xfffffff0000c7947 */ /* 0x000fea000383ffff */
.L_x_990:
[----:B0-----:R0:W1:Y:S02]  /*3d180*/  SYNCS.PHASECHK.TRANS64.TRYWAIT P0, [R12+URZ+0x20], R13 ;  /* 0x0000200d0c0075a7 */ /* 0x001064000800017f */
[----:B-1----:R-:W-:Y:S05]  /*3d190*/  @!P0 NANOSLEEP.SYNCS 0x989680 ;  /* 0x009896800000895d */ /* 0x002fea0003900000 */
[----:B------:R-:W1:Y:S02]  /*3d1a0*/  @!P0 SYNCS.PHASECHK.TRANS64 P0, [R12+URZ+0x20], R13 ;  /* 0x0000200d0c0085a7 */ /* 0x000e64000800007f */
[----:B-1----:R-:W-:Y:S05]  /*3d1b0*/  @!P0 BRA `(.L_x_990) ;  /* 0xfffffffc00f08947 */ /* 0x002fea000383ffff */
[----:B------:R-:W-:Y:S05]  /*3d1c0*/  BRA `(.L_x_1009) ;  /* 0xfffffff000407947 */ /* 0x000fea000383ffff */
.L_x_998:
[----:B------:R-:W-:Y:S01]  /*3d1d0*/  BSSY B0, `(.L_x_1010) ;  /* 0x0000006000007945 */ /* 0x000fe20003800000 */
[----:B------:R-:W-:-:S07]  /*3d1e0*/  IMAD.MOV.U32 R15, RZ, RZ, -0x1 ;  /* 0xffffffffff0f7424 */ /* 0x000fce00078e00ff */
[----:B------:R-:W-:Y:S05]  /*3d1f0*/  WARPSYNC.COLLECTIVE R15, `(.L_x_1011) ;  /* 0x000000000f0c7348 */ /* 0x000fea0003c00000 */
[----:B------:R-:W-:Y:S02]  /*3d200*/  ELECT P6, UR62, PT ;  /* 0x00000000003e782f */ /* 0x000fe400038c0000 */
[----:B------:R-:W-:Y:S01]  /*3d210*/  MOV R14, UR62 ;  /* 0x0000003e000e7c02 */ /* 0x000fe20008000f00 */
[----:B------:R-:W-:Y:S10]  /*3d220*/  ENDCOLLECTIVE ;  /* 0x000000000000791b */ /* 0x000ff40003800000 */
.L_x_1011:
[----:B------:R-:W-:Y:S05]  /*3d230*/  BSYNC B0 ;  /* 0x0000000000007941 */ /* 0x000fea0003800000 */
.L_x_1010:
[----:B------:R-:W-:Y:S05]  /*3d240*/  BRA `(.L_x_1012) ;  /* 0xfffffff800c07947 */ /* 0x000fea000383ffff */
.L_x_1002:
[----:B0-----:R0:W1:Y:S02]  /*3d250*/  SYNCS.PHASECHK.TRANS64.TRYWAIT P0, [R5+URZ], R0 ;  /* 0x00000000050075a7 */ /* 0x001064000800017f */
[----:B-1----:R-:W-:Y:S05]  /*3d260*/  @!P0 NANOSLEEP.SYNCS 0x989680 ;  /* 0x009896800000895d */ /* 0x002fea0003900000 */
[----:B------:R-:W1:Y:S02]  /*3d270*/  @!P0 SYNCS.PHASECHK.TRANS64 P0, [R5+URZ], R0 ;  /* 0x00000000050085a7 */ /* 0x000e64000800007f */
[----:B-1----:R-:W-:Y:S05]  /*3d280*/  @!P0 BRA `(.L_x_1002) ;  /* 0xfffffffc00f08947 */ /* 0x002fea000383ffff */
[----:B------:R-:W-:Y:S05]  /*3d290*/  BRA `(.L_x_1013) ;  /* 0xfffffff800f07947 */ /* 0x000fea000383ffff */
.L_x_1003:
[----:B0-----:R0:W1:Y:S02]  /*3d2a0*/  SYNCS.PHASECHK.TRANS64.TRYWAIT P0, [R5+URZ], R0 ;  /* 0x00000000050075a7 */ /* 0x001064000800017f */
[----:B-1----:R-:W-:Y:S05]  /*3d2b0*/  @!P0 NANOSLEEP.SYNCS 0x989680 ;  /* 0x009896800000895d */ /* 0x002fea0003900000 */
[----:B------:R-:W1:Y:S02]  /*3d2c0*/  @!P0 SYNCS.PHASECHK.TRANS64 P0, [R5+URZ], R0 ;  /* 0x00000000050085a7 */ /* 0x000e64000800007f */
[----:B-1----:R-:W-:Y:S05]  /*3d2d0*/  @!P0 BRA `(.L_x_1003) ;  /* 0xfffffffc00f08947 */ /* 0x002fea000383ffff */
[----:B------:R-:W-:Y:S05]  /*3d2e0*/  BRA `(.L_x_1014) ;  /* 0xfffffffc00007947 */ /* 0x000fea000383ffff */
.L_x_1004:
[----:B0-----:R0:W1:Y:S02]  /*3d2f0*/  SYNCS.PHASECHK.TRANS64.TRYWAIT P0, [R5+URZ], R0 ;  /* 0x00000000050075a7 */ /* 0x001064000800017f */
[----:B-1----:R-:W-:Y:S05]  /*3d300*/  @!P0 NANOSLEEP.SYNCS 0x989680 ;  /* 0x009896800000895d */ /* 0x002fea0003900000 */
[----:B------:R-:W1:Y:S02]  /*3d310*/  @!P0 SYNCS.PHASECHK.TRANS64 P0, [R5+URZ], R0 ;  /* 0x00000000050085a7 */ /* 0x000e64000800007f */
[----:B-1----:R-:W-:Y:S05]  /*3d320*/  @!P0 BRA `(.L_x_1004) ;  /* 0xfffffffc00f08947 */ /* 0x002fea000383ffff */
[----:B------:R-:W-:Y:S05]  /*3d330*/  BRA `(.L_x_1015) ;  /* 0xfffffffc00107947 */ /* 0x000fea000383ffff */
.L_x_1016:
[----:B------:R-:W-:-:S00]  /*3d340*/  BRA `(.L_x_1016) ;  /* 0xfffffffc00fc7947 */ /* 0x000fc0000383ffff */
[----:B------:R-:W-:-:S00]  /*3d350*/  NOP ;  /* 0x0000000000007918 */ /* 0x000fc00000000000 */
        /* <DEDUP_REMOVED lines=10> */
.L_x_1017:


//--------------------- .nv.global.init           --------------------------
	.section	.nv.global.init,"aw",@progbits
.nv.global.init:
	.type		$str$22,@object
	.size		$str$22,($str$23 - $str$22)
$str$22:
        /*0000*/ 	.byte	0x6b, 0x5f, 0x74, 0x69, 0x6c, 0x65, 0x5f, 0x63, 0x6f, 0x75, 0x6e, 0x74, 0x20, 0x3e, 0x3d, 0x20
        /*0010*/ 	.byte	0x31, 0x00
	.type		$str$23,@object
	.size		$str$23,(__unnamed_1 - $str$23)
$str$23:
        /*0012*/ 	.byte	0x2f, 0x74, 0x6d, 0x70, 0x2f, 0x63, 0x75, 0x74, 0x6c, 0x61, 0x73, 0x73, 0x5f, 0x73, 0x77, 0x65
        /*0022*/ 	.byte	0x65, 0x70, 0x5f, 0x73, 0x72, 0x63, 0x2f, 0x69, 0x6e, 0x63, 0x6c, 0x75, 0x64, 0x65, 0x2f, 0x63
        /*0032*/ 	.byte	0x75, 0x74, 0x6c, 0x61, 0x73, 0x73, 0x2f, 0x67, 0x65, 0x6d, 0x6d, 0x2f, 0x63, 0x6f, 0x6c, 0x6c
        /*0042*/ 	.byte	0x65, 0x63, 0x74, 0x69, 0x76, 0x65, 0x2f, 0x73, 0x6d, 0x39, 0x30, 0x5f, 0x6d, 0x6d, 0x61, 0x5f
        /*0052*/ 	.byte	0x74, 0x6d, 0x61, 0x5f, 0x67, 0x6d, 0x6d, 0x61, 0x5f, 0x73, 0x73, 0x5f, 0x77, 0x61, 0x72, 0x70
        /*0062*/ 	.byte	0x73, 0x70, 0x65, 0x63, 0x69, 0x61, 0x6c, 0x69, 0x7a, 0x65, 0x64, 0x2e, 0x68, 0x70, 0x70, 0x00
	.type		__unnamed_1,@object
	.size		__unnamed_1,(.L_0 - __unnamed_1)
__unnamed_1:
        /* <DEDUP_REMOVED lines=182> */
.L_0:


//--------------------- .nv.shared._ZN7cutlass13device_kernelINS_4gemm6kernel13GemmUniversalIN4cute5tupleIJiiiiEEENS1_10collective13CollectiveMmaINS1_34MainloopSm90TmaGmmaWarpSpecializedILi4ENS5_IJNS4_1CILi2EEENSA_ILi1EEESC_EEENS1_35KernelTmaWarpSpecializedCooperativeEEENS5_IJNSA_ILi512EEENSA_ILi240EEENSA_ILi32EEEEEENS_10bfloat16_tENS5_IJlSC_lEEESK_SL_NS4_8TiledMMAINS4_8MMA_AtomIJNS4_4SM904GMMA27MMA_64x16x16_F32BF16BF16_SSILNSP_5MajorE0ELSR_0ELNSP_7ScaleInE1ELSS_1EEEEEENS4_6LayoutISD_NS5_IJSC_NSA_ILi0EEESW_EEEEENS5_IJNS4_10UnderscoreESZ_SZ_EEEEENS4_13SM90_TMA_LOADENS4_14ComposedLayoutINS4_7SwizzleILi2ELi4ELi3EEENS4_18smem_ptr_flag_bitsILi16EEENSV_INS5_IJNSA_ILi8EEESI_EEENS5_IJSI_SC_EEEEEEEvNS4_8identityENS4_23SM90_TMA_LOAD_MULTICASTES1C_vS1D_EENS_8epilogue10collective6detail29Sm90TmaWarpSpecializedAdapterINS1H_15DefaultEpilogueISK_SL_SL_NS1G_6thread17LinearCombinationISK_Li1EffLNS1L_9ScaleType4KindE0ELNS_15FloatRoundStyleE2ESK_EENS1_15EpilogueDefaultEEEEEvvEEEEvNT_6ParamsE --------------------------
	.section	.nv.shared._ZN7cutlass13device_kernelINS_4gemm6kernel13GemmUniversalIN4cute5tupleIJiiiiEEENS1_10collective13CollectiveMmaINS1_34MainloopSm90TmaGmmaWarpSpecializedILi4ENS5_IJNS4_1CILi2EEENSA_ILi1EEESC_EEENS1_35KernelTmaWarpSpecializedCooperativeEEENS5_IJNSA_ILi512EEENSA_ILi240EEENSA_ILi32EEEEEENS_10bfloat16_tENS5_IJlSC_lEEESK_SL_NS4_8TiledMMAINS4_8MMA_AtomIJNS4_4SM904GMMA27MMA_64x16x16_F32BF16BF16_SSILNSP_5MajorE0ELSR_0ELNSP_7ScaleInE1ELSS_1EEEEEENS4_6LayoutISD_NS5_IJSC_NSA_ILi0EEESW_EEEEENS5_IJNS4_10UnderscoreESZ_SZ_EEEEENS4_13SM90_TMA_LOADENS4_14ComposedLayoutINS4_7SwizzleILi2ELi4ELi3EEENS4_18smem_ptr_flag_bitsILi16EEENSV_INS5_IJNSA_ILi8EEESI_EEENS5_IJSI_SC_EEEEEEEvNS4_8identityENS4_23SM90_TMA_LOAD_MULTICASTES1C_vS1D_EENS_8epilogue10collective6detail29Sm90TmaWarpSpecializedAdapterINS1H_15DefaultEpilogueISK_SL_SL_NS1G_6thread17LinearCombinationISK_Li1EffLNS1L_9ScaleType4KindE0ELNS_15FloatRoundStyleE2ESK_EENS1_15EpilogueDefaultEEEEEvvEEEEvNT_6ParamsE,"aw",@nobits
	.sectionflags	@""
	.align	16
	.zero		1024


//--------------------- .nv.shared.reserved.0     --------------------------
	.section	.nv.shared.reserved.0,"aw",@nobits
	.weak		__nv_reservedSMEM_offset_0_alias
	.size		__nv_reservedSMEM_offset_0_alias, 0, 0
	.other		__nv_reservedSMEM_offset_0_alias,@"STO_CUDA_RESERVED_SHARED STV_DEFAULT"
__nv_reservedSMEM_offset_0_alias:
	.zero		0


//--------------------- .nv.global                --------------------------
	.section	.nv.global,"aw",@nobits
.nv.global:
	.type		_ZN40_INTERNAL_5a07a1fb_4_k_cu_154a745b_149924cute1_E,@object
	.size		_ZN40_INTERNAL_5a07a1fb_4_k_cu_154a745b_149924cute1_E,(_ZN40_INTERNAL_5a07a1fb_4_k_cu_154a745b_149924cuda3std3__45__cpo6cbeginE - _ZN40_INTERNAL_5a07a1fb_4_k_cu_154a745b_149924cute1_E)
_ZN40_INTERNAL_5a07a1fb_4_k_cu_154a745b_149924cute1_E:
	.zero		1
	.type		_ZN40_INTERNAL_5a07a1fb_4_k_cu_154a745b_149924cuda3std3__45__cpo6cbeginE,@object
	.size		_ZN40_INTERNAL_5a07a1fb_4_k_cu_154a745b_149924cuda3std3__45__cpo6cbeginE,(_ZN40_INTERNAL_5a07a1fb_4_k_cu_154a745b_149924cuda3std3__48in_placeE - _ZN40_INTERNAL_5a07a1fb_4_k_cu_154a745b_149924cuda3std3__45__cpo6cbeginE)
_ZN40_INTERNAL_5a07a1fb_4_k_cu_154a745b_149924cuda3std3__45__cpo6cbeginE:
	.zero		1
	.type		_ZN40_INTERNAL_5a07a1fb_4_k_cu_154a745b_149924cuda3std3__48in_placeE,@object
	.size		_ZN40_INTERNAL_5a07a1fb_4_k_cu_154a745b_149924cuda3std3__48in_placeE,(_ZN40_INTERNAL_5a07a1fb_4_k_cu_154a745b_149924cuda3std6ranges3__45__cpo9iter_moveE - _ZN40_INTERNAL_5a07a1fb_4_k_cu_154a745b_149924cuda3std3__48in_placeE)
_ZN40_INTERNAL_5a07a1fb_4_k_cu_154a745b_149924cuda3std3__48in_placeE:
	.zero		1
	.type		_ZN40_INTERNAL_5a07a1fb_4_k_cu_154a745b_149924cuda3std6ranges3__45__cpo9iter_moveE,@object
	.size		_ZN40_INTERNAL_5a07a1fb_4_k_cu_154a745b_149924cuda3std6ranges3__45__cpo9iter_moveE,(_ZN40_INTERNAL_5a07a1fb_4_k_cu_154a745b_149924cuda3std3__45__cpo5beginE - _ZN40_INTERNAL_5a07a1fb_4_k_cu_154a745b_149924cuda3std6ranges3__45__cpo9iter_moveE)
_ZN40_INTERNAL_5a07a1fb_4_k_cu_154a745b_149924cuda3std6ranges3__45__cpo9iter_moveE:
	.zero		1
	.type		_ZN40_INTERNAL_5a07a1fb_4_k_cu_154a745b_149924cuda3std3__45__cpo5beginE,@object
	.size		_ZN40_INTERNAL_5a07a1fb_4_k_cu_154a745b_149924cuda3std3__45__cpo5beginE,(_ZN40_INTERNAL_5a07a1fb_4_k_cu_154a745b_149924cuda3std3__442_GLOBAL__N__5a07a1fb_4_k_cu_154a745b_149926ignoreE - _ZN40_INTERNAL_5a07a1fb_4_k_cu_154a745b_149924cuda3std3__45__cpo5beginE)
_ZN40_INTERNAL_5a07a1fb_4_k_cu_154a745b_149924cuda3std3__45__cpo5beginE:
	.zero		1
	.type		_ZN40_INTERNAL_5a07a1fb_4_k_cu_154a745b_149924cuda3std3__442_GLOBAL__N__5a07a1fb_4_k_cu_154a745b_149926ignoreE,@object
	.size		_ZN40_INTERNAL_5a07a1fb_4_k_cu_154a745b_149924cuda3std3__442_GLOBAL__N__5a07a1fb_4_k_cu_154a745b_149926ignoreE,(_ZN40_INTERNAL_5a07a1fb_4_k_cu_154a745b_149924cute7productE - _ZN40_INTERNAL_5a07a1fb_4_k_cu_154a745b_149924cuda3std3__442_GLOBAL__N__5a07a1fb_4_k_cu_154a745b_149926ignoreE)
_ZN40_INTERNAL_5a07a1fb_4_k_cu_154a745b_149924cuda3std3__442_GLOBAL__N__5a07a1fb_4_k_cu_154a745b_149926ignoreE:
	.zero		1
	.type		_ZN40_INTERNAL_5a07a1fb_4_k_cu_154a745b_149924cute7productE,@object
	.size		_ZN40_INTERNAL_5a07a1fb_4_k_cu_154a745b_149924cute7productE,(_ZN40_INTERNAL_5a07a1fb_4_k_cu_154a745b_149924cuda3std3__45__cpo3endE - _ZN40_INTERNAL_5a07a1fb_4_k_cu_154a745b_149924cute7productE)
_ZN40_INTERNAL_5a07a1fb_4_k_cu_154a745b_149924cute7productE:
	.zero		1
	.type		_ZN40_INTERNAL_5a07a1fb_4_k_cu_154a745b_149924cuda3std3__45__cpo3endE,@object
	.size		_ZN40_INTERNAL_5a07a1fb_4_k_cu_154a745b_149924cuda3std3__45__cpo3endE,(_ZN40_INTERNAL_5a07a1fb_4_k_cu_154a745b_149924cuda3std3__419piecewise_constructE - _ZN40_INTERNAL_5a07a1fb_4_k_cu_154a745b_149924cuda3std3__45__cpo3endE)
_ZN40_INTERNAL_5a07a1fb_4_k_cu_154a745b_149924cuda3std3__45__cpo3endE:
	.zero		1
	.type		_ZN40_INTERNAL_5a07a1fb_4_k_cu_154a745b_149924cuda3std3__419piecewise_constructE,@object
	.size		_ZN40_INTERNAL_5a07a1fb_4_k_cu_154a745b_149924cuda3std3__419piecewise_constructE,(_ZN40_INTERNAL_5a07a1fb_4_k_cu_154a745b_149924cuda3std3__45__cpo4cendE - _ZN40_INTERNAL_5a07a1fb_4_k_cu_154a745b_149924cuda3std3__419piecewise_constructE)
_ZN40_INTERNAL_5a07a1fb_4_k_cu_154a745b_149924cuda3std3__419piecewise_constructE:
	.zero		1
	.type		_ZN40_INTERNAL_5a07a1fb_4_k_cu_154a745b_149924cuda3std3__45__cpo4cendE,@object
	.size		_ZN40_INTERNAL_5a07a1fb_4_k_cu_154a745b_149924cuda3std3__45__cpo4cendE,(_ZN40_INTERNAL_5a07a1fb_4_k_cu_154a745b_149924cuda3std6ranges3__45__cpo4swapE - _ZN40_INTERNAL_5a07a1fb_4_k_cu_154a745b_149924cuda3std3__45__cpo4cendE)
_ZN40_INTERNAL_5a07a1fb_4_k_cu_154a745b_149924cuda3std3__45__cpo4cendE:
	.zero		1
	.type		_ZN40_INTERNAL_5a07a1fb_4_k_cu_154a745b_149924cuda3std6ranges3__45__cpo4swapE,@object
	.size		_ZN40_INTERNAL_5a07a1fb_4_k_cu_154a745b_149924cuda3std6ranges3__45__cpo4swapE,(.L_8 - _ZN40_INTERNAL_5a07a1fb_4_k_cu_154a745b_149924cuda3std6ranges3__45__cpo4swapE)
_ZN40_INTERNAL_5a07a1fb_4_k_cu_154a745b_149924cuda3std6ranges3__45__cpo4swapE:
	.zero		1
.L_8:


//--------------------- .nv.constant0._ZN7cutlass13device_kernelINS_4gemm6kernel13GemmUniversalIN4cute5tupleIJiiiiEEENS1_10collective13CollectiveMmaINS1_34MainloopSm90TmaGmmaWarpSpecializedILi4ENS5_IJNS4_1CILi2EEENSA_ILi1EEESC_EEENS1_35KernelTmaWarpSpecializedCooperativeEEENS5_IJNSA_ILi512EEENSA_ILi240EEENSA_ILi32EEEEEENS_10bfloat16_tENS5_IJlSC_lEEESK_SL_NS4_8TiledMMAINS4_8MMA_AtomIJNS4_4SM904GMMA27MMA_64x16x16_F32BF16BF16_SSILNSP_5MajorE0ELSR_0ELNSP_7ScaleInE1ELSS_1EEEEEENS4_6LayoutISD_NS5_IJSC_NSA_ILi0EEESW_EEEEENS5_IJNS4_10UnderscoreESZ_SZ_EEEEENS4_13SM90_TMA_LOADENS4_14ComposedLayoutINS4_7SwizzleILi2ELi4ELi3EEENS4_18smem_ptr_flag_bitsILi16EEENSV_INS5_IJNSA_ILi8EEESI_EEENS5_IJSI_SC_EEEEEEEvNS4_8identityENS4_23SM90_TMA_LOAD_MULTICASTES1C_vS1D_EENS_8epilogue10collective6detail29Sm90TmaWarpSpecializedAdapterINS1H_15DefaultEpilogueISK_SL_SL_NS1G_6thread17LinearCombinationISK_Li1EffLNS1L_9ScaleType4KindE0ELNS_15FloatRoundStyleE2ESK_EENS1_15EpilogueDefaultEEEEEvvEEEEvNT_6ParamsE --------------------------
	.section	.nv.constant0._ZN7cutlass13device_kernelINS_4gemm6kernel13GemmUniversalIN4cute5tupleIJiiiiEEENS1_10collective13CollectiveMmaINS1_34MainloopSm90TmaGmmaWarpSpecializedILi4ENS5_IJNS4_1CILi2EEENSA_ILi1EEESC_EEENS1_35KernelTmaWarpSpecializedCooperativeEEENS5_IJNSA_ILi512EEENSA_ILi240EEENSA_ILi32EEEEEENS_10bfloat16_tENS5_IJlSC_lEEESK_SL_NS4_8TiledMMAINS4_8MMA_AtomIJNS4_4SM904GMMA27MMA_64x16x16_F32BF16BF16_SSILNSP_5MajorE0ELSR_0ELNSP_7ScaleInE1ELSS_1EEEEEENS4_6LayoutISD_NS5_IJSC_NSA_ILi0EEESW_EEEEENS5_IJNS4_10UnderscoreESZ_SZ_EEEEENS4_13SM90_TMA_LOADENS4_14ComposedLayoutINS4_7SwizzleILi2ELi4ELi3EEENS4_18smem_ptr_flag_bitsILi16EEENSV_INS5_IJNSA_ILi8EEESI_EEENS5_IJSI_SC_EEEEEEEvNS4_8identityENS4_23SM90_TMA_LOAD_MULTICASTES1C_vS1D_EENS_8epilogue10collective6detail29Sm90TmaWarpSpecializedAdapterINS1H_15DefaultEpilogueISK_SL_SL_NS1G_6thread17LinearCombinationISK_Li1EffLNS1L_9ScaleType4KindE0ELNS_15FloatRoundStyleE2ESK_EENS1_15EpilogueDefaultEEEEEvvEEEEvNT_6ParamsE,"a",@progbits
	.sectionflags	@""
	.align	4
.nv.constant0._ZN7cutlass13device_kernelINS_4gemm6kernel13GemmUniversalIN4cute5tupleIJiiiiEEENS1_10collective13CollectiveMmaINS1_34MainloopSm90TmaGmmaWarpSpecializedILi4ENS5_IJNS4_1CILi2EEENSA_ILi1EEESC_EEENS1_35KernelTmaWarpSpecializedCooperativeEEENS5_IJNSA_ILi512EEENSA_ILi240EEENSA_ILi32EEEEEENS_10bfloat16_tENS5_IJlSC_lEEESK_SL_NS4_8TiledMMAINS4_8MMA_AtomIJNS4_4SM904GMMA27MMA_64x16x16_F32BF16BF16_SSILNSP_5MajorE0ELSR_0ELNSP_7ScaleInE1ELSS_1EEEEEENS4_6LayoutISD_NS5_IJSC_NSA_ILi0EEESW_EEEEENS5_IJNS4_10UnderscoreESZ_SZ_EEEEENS4_13SM90_TMA_LOADENS4_14ComposedLayoutINS4_7SwizzleILi2ELi4ELi3EEENS4_18smem_ptr_flag_bitsILi16EEENSV_INS5_IJNSA_ILi8EEESI_EEENS5_IJSI_SC_EEEEEEEvNS4_8identityENS4_23SM90_TMA_LOAD_MULTICASTES1C_vS1D_EENS_8epilogue10collective6detail29Sm90TmaWarpSpecializedAdapterINS1H_15DefaultEpilogueISK_SL_SL_NS1G_6thread17LinearCombinationISK_Li1EffLNS1L_9ScaleType4KindE0ELNS_15FloatRoundStyleE2ESK_EENS1_15EpilogueDefaultEEEEEvvEEEEvNT_6ParamsE:
	.zero		1664


//--------------------- SYMBOLS --------------------------

	.type		.nv.reservedSmem.offset0,@object
	.size		.nv.reservedSmem.offset0,0x4
	.type		__assertfail,@function
